//
// Generated by NVIDIA NVVM Compiler
//
// Compiler Build ID: CL-36424714
// Cuda compilation tools, release 13.0, V13.0.88
// Based on NVVM 20.0.0
//

.version 9.0
.target sm_100
.address_size 64

	// .globl	_Z20layersInEachTrianglePfPiif
// _ZZN3cub18CUB_300001_SM_10006detail4scan16DeviceScanKernelINS2_10policy_hubIiiijN4cuda3std3__44plusIvEEE10Policy1000EN6thrust24THRUST_300001_SM_1000_NS6detail15normal_iteratorINSD_10device_ptrIiEEEESI_NS0_13ScanTileStateIiLb1EEES9_NS0_8NullTypeEjiLb0ESL_EEvT0_T1_T2_iT3_T4_T5_E12temp_storage has been demoted
// _ZZN3cub18CUB_300001_SM_10006detail4scan16DeviceScanKernelINS2_10policy_hubIiiimN4cuda3std3__44plusIvEEE10Policy1000EN6thrust24THRUST_300001_SM_1000_NS6detail15normal_iteratorINSD_10device_ptrIiEEEESI_NS0_13ScanTileStateIiLb1EEES9_NS0_8NullTypeEmiLb0ESL_EEvT0_T1_T2_iT3_T4_T5_E12temp_storage has been demoted
// _ZZN3cub18CUB_300001_SM_10006detail10radix_sort31DeviceRadixSortSingleTileKernelINS1_5radix10policy_hubIifyE10Policy1000ELNS0_9SortOrderE0EifyNS1_21identity_decomposer_tEEEvPKT1_PSA_PKT2_PSE_T3_iiT4_E12temp_storage has been demoted
// _ZZN3cub18CUB_300001_SM_10006detail10radix_sort30DeviceRadixSortHistogramKernelINS1_5radix10policy_hubIifyE10Policy1000ELNS0_9SortOrderE0EiyNS1_21identity_decomposer_tEEEvPT2_PKT1_SA_iiT3_E12temp_storage has been demoted
// _ZZN3cub18CUB_300001_SM_10006detail10radix_sort33DeviceRadixSortExclusiveSumKernelINS1_5radix10policy_hubIifyE10Policy1000EyEEvPT0_E12temp_storage has been demoted
// _ZZN3cub18CUB_300001_SM_10006detail10radix_sort29DeviceRadixSortOnesweepKernelINS1_5radix10policy_hubIifyE10Policy1000ELNS0_9SortOrderE0EifyiiNS1_21identity_decomposer_tEEEvPT5_SB_PT3_PKSC_PT1_PKSG_PT2_PKSK_T4_iiT6_E1s has been demoted
// _ZZN3cub18CUB_300001_SM_10006detail10radix_sort31DeviceRadixSortSingleTileKernelINS1_5radix10policy_hubIiiyE10Policy1000ELNS0_9SortOrderE0EiiyNS1_21identity_decomposer_tEEEvPKT1_PSA_PKT2_PSE_T3_iiT4_E12temp_storage has been demoted
// _ZZN3cub18CUB_300001_SM_10006detail10radix_sort30DeviceRadixSortHistogramKernelINS1_5radix10policy_hubIiiyE10Policy1000ELNS0_9SortOrderE0EiyNS1_21identity_decomposer_tEEEvPT2_PKT1_SA_iiT3_E12temp_storage has been demoted
// _ZZN3cub18CUB_300001_SM_10006detail10radix_sort33DeviceRadixSortExclusiveSumKernelINS1_5radix10policy_hubIiiyE10Policy1000EyEEvPT0_E12temp_storage has been demoted
// _ZZN3cub18CUB_300001_SM_10006detail10radix_sort29DeviceRadixSortOnesweepKernelINS1_5radix10policy_hubIiiyE10Policy1000ELNS0_9SortOrderE0EiiyiiNS1_21identity_decomposer_tEEEvPT5_SB_PT3_PKSC_PT1_PKSG_PT2_PKSK_T4_iiT6_E1s has been demoted
// _ZZN3cub18CUB_300001_SM_10006detail10merge_sort30DeviceMergeSortBlockSortKernelINS2_10policy_hubIN6thrust24THRUST_300001_SM_1000_NS12zip_iteratorIN4cuda3std3__45tupleIJNS6_6detail15normal_iteratorINS6_10device_ptrIfEEEESG_NSD_INSE_IiEEEEEEEEEE9Policy600ESK_PNS0_8NullTypeESK_SO_j13xyl_predicateNSB_IJffiEEESN_EEvbT0_T1_T2_T3_T4_PT6_PT7_T5_NS1_7vsmem_tEE19static_temp_storage has been demoted
// _ZZN3cub18CUB_300001_SM_10006detail10merge_sort26DeviceMergeSortMergeKernelINS2_10policy_hubIN6thrust24THRUST_300001_SM_1000_NS12zip_iteratorIN4cuda3std3__45tupleIJNS6_6detail15normal_iteratorINS6_10device_ptrIfEEEESG_NSD_INSE_IiEEEEEEEEEE9Policy600ESK_PNS0_8NullTypeESK_SO_j13xyl_predicateNSB_IJffiEEESN_EEvbT2_T3_T4_PT6_PT7_T5_PST_ST_NS1_7vsmem_tEE19static_temp_storage has been demoted
// _ZZN3cub18CUB_300001_SM_10006detail10merge_sort30DeviceMergeSortBlockSortKernelINS2_10policy_hubIN6thrust24THRUST_300001_SM_1000_NS12zip_iteratorIN4cuda3std3__45tupleIJNS6_6detail15normal_iteratorINS6_10device_ptrIfEEEESG_NSD_INSE_IiEEEEEEEEEE9Policy600ESK_PNS0_8NullTypeESK_SO_m13xyl_predicateNSB_IJffiEEESN_EEvbT0_T1_T2_T3_T4_PT6_PT7_T5_NS1_7vsmem_tEE19static_temp_storage has been demoted
// _ZZN3cub18CUB_300001_SM_10006detail10merge_sort26DeviceMergeSortMergeKernelINS2_10policy_hubIN6thrust24THRUST_300001_SM_1000_NS12zip_iteratorIN4cuda3std3__45tupleIJNS6_6detail15normal_iteratorINS6_10device_ptrIfEEEESG_NSD_INSE_IiEEEEEEEEEE9Policy600ESK_PNS0_8NullTypeESK_SO_m13xyl_predicateNSB_IJffiEEESN_EEvbT2_T3_T4_PT6_PT7_T5_PST_ST_NS1_7vsmem_tEE19static_temp_storage has been demoted
.global .align 1 .b8 _ZN34_INTERNAL_ca2b0ac7_4_k_cu_3ff96cc14cuda3std3__45__cpo5beginE[1];
.global .align 1 .b8 _ZN34_INTERNAL_ca2b0ac7_4_k_cu_3ff96cc14cuda3std3__45__cpo3endE[1];
.global .align 1 .b8 _ZN34_INTERNAL_ca2b0ac7_4_k_cu_3ff96cc14cuda3std3__45__cpo6cbeginE[1];
.global .align 1 .b8 _ZN34_INTERNAL_ca2b0ac7_4_k_cu_3ff96cc14cuda3std3__45__cpo4cendE[1];
.global .align 1 .b8 _ZN34_INTERNAL_ca2b0ac7_4_k_cu_3ff96cc14cuda3std3__45__cpo6rbeginE[1];
.global .align 1 .b8 _ZN34_INTERNAL_ca2b0ac7_4_k_cu_3ff96cc14cuda3std3__45__cpo4rendE[1];
.global .align 1 .b8 _ZN34_INTERNAL_ca2b0ac7_4_k_cu_3ff96cc14cuda3std3__45__cpo7crbeginE[1];
.global .align 1 .b8 _ZN34_INTERNAL_ca2b0ac7_4_k_cu_3ff96cc14cuda3std3__45__cpo5crendE[1];
.global .align 1 .b8 _ZN34_INTERNAL_ca2b0ac7_4_k_cu_3ff96cc14cuda3std3__436_GLOBAL__N__ca2b0ac7_4_k_cu_3ff96cc16ignoreE[1];
.global .align 1 .b8 _ZN34_INTERNAL_ca2b0ac7_4_k_cu_3ff96cc14cuda3std3__419piecewise_constructE[1];
.global .align 1 .b8 _ZN34_INTERNAL_ca2b0ac7_4_k_cu_3ff96cc14cuda3std3__48in_placeE[1];
.global .align 1 .b8 _ZN34_INTERNAL_ca2b0ac7_4_k_cu_3ff96cc14cuda3std3__420unreachable_sentinelE[1];
.global .align 1 .b8 _ZN34_INTERNAL_ca2b0ac7_4_k_cu_3ff96cc14cuda3std3__47nulloptE[1];
.global .align 1 .b8 _ZN34_INTERNAL_ca2b0ac7_4_k_cu_3ff96cc14cuda3std3__48unexpectE[1];
.global .align 1 .b8 _ZN34_INTERNAL_ca2b0ac7_4_k_cu_3ff96cc14cuda3std6ranges3__45__cpo4swapE[1];
.global .align 1 .b8 _ZN34_INTERNAL_ca2b0ac7_4_k_cu_3ff96cc14cuda3std6ranges3__45__cpo9iter_moveE[1];
.global .align 1 .b8 _ZN34_INTERNAL_ca2b0ac7_4_k_cu_3ff96cc14cuda3std6ranges3__45__cpo5beginE[1];
.global .align 1 .b8 _ZN34_INTERNAL_ca2b0ac7_4_k_cu_3ff96cc14cuda3std6ranges3__45__cpo3endE[1];
.global .align 1 .b8 _ZN34_INTERNAL_ca2b0ac7_4_k_cu_3ff96cc14cuda3std6ranges3__45__cpo6cbeginE[1];
.global .align 1 .b8 _ZN34_INTERNAL_ca2b0ac7_4_k_cu_3ff96cc14cuda3std6ranges3__45__cpo4cendE[1];
.global .align 1 .b8 _ZN34_INTERNAL_ca2b0ac7_4_k_cu_3ff96cc14cuda3std6ranges3__45__cpo7advanceE[1];
.global .align 1 .b8 _ZN34_INTERNAL_ca2b0ac7_4_k_cu_3ff96cc14cuda3std6ranges3__45__cpo9iter_swapE[1];
.global .align 1 .b8 _ZN34_INTERNAL_ca2b0ac7_4_k_cu_3ff96cc14cuda3std6ranges3__45__cpo4nextE[1];
.global .align 1 .b8 _ZN34_INTERNAL_ca2b0ac7_4_k_cu_3ff96cc14cuda3std6ranges3__45__cpo4prevE[1];
.global .align 1 .b8 _ZN34_INTERNAL_ca2b0ac7_4_k_cu_3ff96cc14cuda3std6ranges3__45__cpo4dataE[1];
.global .align 1 .b8 _ZN34_INTERNAL_ca2b0ac7_4_k_cu_3ff96cc14cuda3std6ranges3__45__cpo5cdataE[1];
.global .align 1 .b8 _ZN34_INTERNAL_ca2b0ac7_4_k_cu_3ff96cc14cuda3std6ranges3__45__cpo4sizeE[1];
.global .align 1 .b8 _ZN34_INTERNAL_ca2b0ac7_4_k_cu_3ff96cc14cuda3std6ranges3__45__cpo5ssizeE[1];
.global .align 1 .b8 _ZN34_INTERNAL_ca2b0ac7_4_k_cu_3ff96cc14cuda3std6ranges3__45__cpo8distanceE[1];
.global .align 1 .b8 _ZN34_INTERNAL_ca2b0ac7_4_k_cu_3ff96cc16thrust24THRUST_300001_SM_1000_NS8cuda_cub3parE[1];
.global .align 1 .b8 _ZN34_INTERNAL_ca2b0ac7_4_k_cu_3ff96cc16thrust24THRUST_300001_SM_1000_NS8cuda_cub10par_nosyncE[1];
.global .align 1 .b8 _ZN34_INTERNAL_ca2b0ac7_4_k_cu_3ff96cc16thrust24THRUST_300001_SM_1000_NS6system6detail10sequential3seqE[1];
.global .align 1 .b8 _ZN34_INTERNAL_ca2b0ac7_4_k_cu_3ff96cc16thrust24THRUST_300001_SM_1000_NS6system3cpp3parE[1];
.global .align 1 .b8 _ZN34_INTERNAL_ca2b0ac7_4_k_cu_3ff96cc16thrust24THRUST_300001_SM_1000_NS12placeholders2_1E[1];
.global .align 1 .b8 _ZN34_INTERNAL_ca2b0ac7_4_k_cu_3ff96cc16thrust24THRUST_300001_SM_1000_NS12placeholders2_2E[1];
.global .align 1 .b8 _ZN34_INTERNAL_ca2b0ac7_4_k_cu_3ff96cc16thrust24THRUST_300001_SM_1000_NS12placeholders2_3E[1];
.global .align 1 .b8 _ZN34_INTERNAL_ca2b0ac7_4_k_cu_3ff96cc16thrust24THRUST_300001_SM_1000_NS12placeholders2_4E[1];
.global .align 1 .b8 _ZN34_INTERNAL_ca2b0ac7_4_k_cu_3ff96cc16thrust24THRUST_300001_SM_1000_NS12placeholders2_5E[1];
.global .align 1 .b8 _ZN34_INTERNAL_ca2b0ac7_4_k_cu_3ff96cc16thrust24THRUST_300001_SM_1000_NS12placeholders2_6E[1];
.global .align 1 .b8 _ZN34_INTERNAL_ca2b0ac7_4_k_cu_3ff96cc16thrust24THRUST_300001_SM_1000_NS12placeholders2_7E[1];
.global .align 1 .b8 _ZN34_INTERNAL_ca2b0ac7_4_k_cu_3ff96cc16thrust24THRUST_300001_SM_1000_NS12placeholders2_8E[1];
.global .align 1 .b8 _ZN34_INTERNAL_ca2b0ac7_4_k_cu_3ff96cc16thrust24THRUST_300001_SM_1000_NS12placeholders2_9E[1];
.global .align 1 .b8 _ZN34_INTERNAL_ca2b0ac7_4_k_cu_3ff96cc16thrust24THRUST_300001_SM_1000_NS12placeholders3_10E[1];
.global .align 1 .b8 _ZN34_INTERNAL_ca2b0ac7_4_k_cu_3ff96cc16thrust24THRUST_300001_SM_1000_NS3seqE[1];
.global .align 1 .b8 _ZN34_INTERNAL_ca2b0ac7_4_k_cu_3ff96cc16thrust24THRUST_300001_SM_1000_NS6deviceE[1];
.extern .shared .align 16 .b8 _ZN6thrust24THRUST_300001_SM_1000_NS8cuda_cub4core6detail5shmemE[];

.visible .entry _Z20layersInEachTrianglePfPiif(
	.param .u64 .ptr .align 1 _Z20layersInEachTrianglePfPiif_param_0,
	.param .u64 .ptr .align 1 _Z20layersInEachTrianglePfPiif_param_1,
	.param .u32 _Z20layersInEachTrianglePfPiif_param_2,
	.param .f32 _Z20layersInEachTrianglePfPiif_param_3
)
{
	.reg .pred 	%p<2>;
	.reg .b32 	%r<8>;
	.reg .b32 	%f<15>;
	.reg .b64 	%rd<9>;

	ld.param.u64 	%rd3, [_Z20layersInEachTrianglePfPiif_param_0];
	ld.param.u64 	%rd2, [_Z20layersInEachTrianglePfPiif_param_1];
	ld.param.u32 	%r2, [_Z20layersInEachTrianglePfPiif_param_2];
	ld.param.f32 	%f1, [_Z20layersInEachTrianglePfPiif_param_3];
	cvta.to.global.u64 	%rd1, %rd3;
	mov.u32 	%r3, %ctaid.x;
	mov.u32 	%r4, %ntid.x;
	mov.u32 	%r5, %tid.x;
	mad.lo.s32 	%r1, %r3, %r4, %r5;
	setp.ge.s32 	%p1, %r1, %r2;
	@%p1 bra 	$L__BB0_2;
	mul.lo.s32 	%r6, %r1, 3;
	mul.wide.s32 	%rd4, %r6, 4;
	add.s64 	%rd5, %rd1, %rd4;
	cvta.to.global.u64 	%rd6, %rd2;
	ld.global.f32 	%f2, [%rd5+8];
	ld.global.f32 	%f3, [%rd5+4];
	ld.global.f32 	%f4, [%rd5];
	max.f32 	%f5, %f4, %f3;
	max.f32 	%f6, %f5, %f2;
	min.f32 	%f7, %f4, %f3;
	min.f32 	%f8, %f7, %f2;
	div.rn.f32 	%f9, %f6, %f1;
	cvt.rmi.f32.f32 	%f10, %f9;
	div.rn.f32 	%f11, %f8, %f1;
	cvt.rpi.f32.f32 	%f12, %f11;
	sub.f32 	%f13, %f10, %f12;
	add.f32 	%f14, %f13, 0f3F800000;
	cvt.rzi.s32.f32 	%r7, %f14;
	mul.wide.s32 	%rd7, %r1, 4;
	add.s64 	%rd8, %rd6, %rd7;
	st.global.u32 	[%rd8], %r7;
$L__BB0_2:
	ret;

}
	// .globl	_Z34findContourSegmentsForEachTrianglePfS_S_PiS0_S_S_S0_fi
.visible .entry _Z34findContourSegmentsForEachTrianglePfS_S_PiS0_S_S_S0_fi(
	.param .u64 .ptr .align 1 _Z34findContourSegmentsForEachTrianglePfS_S_PiS0_S_S_S0_fi_param_0,
	.param .u64 .ptr .align 1 _Z34findContourSegmentsForEachTrianglePfS_S_PiS0_S_S_S0_fi_param_1,
	.param .u64 .ptr .align 1 _Z34findContourSegmentsForEachTrianglePfS_S_PiS0_S_S_S0_fi_param_2,
	.param .u64 .ptr .align 1 _Z34findContourSegmentsForEachTrianglePfS_S_PiS0_S_S_S0_fi_param_3,
	.param .u64 .ptr .align 1 _Z34findContourSegmentsForEachTrianglePfS_S_PiS0_S_S_S0_fi_param_4,
	.param .u64 .ptr .align 1 _Z34findContourSegmentsForEachTrianglePfS_S_PiS0_S_S_S0_fi_param_5,
	.param .u64 .ptr .align 1 _Z34findContourSegmentsForEachTrianglePfS_S_PiS0_S_S_S0_fi_param_6,
	.param .u64 .ptr .align 1 _Z34findContourSegmentsForEachTrianglePfS_S_PiS0_S_S_S0_fi_param_7,
	.param .f32 _Z34findContourSegmentsForEachTrianglePfS_S_PiS0_S_S_S0_fi_param_8,
	.param .u32 _Z34findContourSegmentsForEachTrianglePfS_S_PiS0_S_S_S0_fi_param_9
)
{
	.reg .pred 	%p<60>;
	.reg .b16 	%rs<6>;
	.reg .b32 	%r<45>;
	.reg .b32 	%f<147>;
	.reg .b64 	%rd<49>;

	ld.param.u64 	%rd14, [_Z34findContourSegmentsForEachTrianglePfS_S_PiS0_S_S_S0_fi_param_0];
	ld.param.u64 	%rd15, [_Z34findContourSegmentsForEachTrianglePfS_S_PiS0_S_S_S0_fi_param_1];
	ld.param.u64 	%rd16, [_Z34findContourSegmentsForEachTrianglePfS_S_PiS0_S_S_S0_fi_param_2];
	ld.param.u64 	%rd17, [_Z34findContourSegmentsForEachTrianglePfS_S_PiS0_S_S_S0_fi_param_3];
	ld.param.u64 	%rd18, [_Z34findContourSegmentsForEachTrianglePfS_S_PiS0_S_S_S0_fi_param_4];
	ld.param.u64 	%rd19, [_Z34findContourSegmentsForEachTrianglePfS_S_PiS0_S_S_S0_fi_param_5];
	ld.param.u64 	%rd20, [_Z34findContourSegmentsForEachTrianglePfS_S_PiS0_S_S_S0_fi_param_6];
	ld.param.u64 	%rd21, [_Z34findContourSegmentsForEachTrianglePfS_S_PiS0_S_S_S0_fi_param_7];
	ld.param.f32 	%f76, [_Z34findContourSegmentsForEachTrianglePfS_S_PiS0_S_S_S0_fi_param_8];
	ld.param.u32 	%r26, [_Z34findContourSegmentsForEachTrianglePfS_S_PiS0_S_S_S0_fi_param_9];
	cvta.to.global.u64 	%rd1, %rd21;
	cvta.to.global.u64 	%rd2, %rd20;
	cvta.to.global.u64 	%rd3, %rd19;
	mov.u32 	%r27, %ctaid.x;
	mov.u32 	%r28, %ntid.x;
	mov.u32 	%r29, %tid.x;
	mad.lo.s32 	%r1, %r27, %r28, %r29;
	setp.ge.s32 	%p3, %r1, %r26;
	@%p3 bra 	$L__BB1_49;
	cvta.to.global.u64 	%rd22, %rd14;
	cvta.to.global.u64 	%rd23, %rd15;
	cvta.to.global.u64 	%rd24, %rd16;
	mul.lo.s32 	%r31, %r1, 3;
	mul.wide.s32 	%rd25, %r31, 4;
	add.s64 	%rd26, %rd22, %rd25;
	ld.global.f32 	%f1, [%rd26];
	add.s64 	%rd27, %rd23, %rd25;
	ld.global.f32 	%f2, [%rd27];
	add.s64 	%rd28, %rd24, %rd25;
	ld.global.f32 	%f3, [%rd28];
	ld.global.f32 	%f4, [%rd26+4];
	ld.global.f32 	%f5, [%rd27+4];
	ld.global.f32 	%f6, [%rd28+4];
	ld.global.f32 	%f7, [%rd26+8];
	ld.global.f32 	%f8, [%rd27+8];
	ld.global.f32 	%f9, [%rd28+8];
	setp.lt.s32 	%p4, %r1, 1;
	mov.b32 	%r44, 0;
	@%p4 bra 	$L__BB1_3;
	add.s32 	%r32, %r1, -1;
	cvta.to.global.u64 	%rd29, %rd18;
	mul.wide.u32 	%rd30, %r32, 4;
	add.s64 	%rd31, %rd29, %rd30;
	ld.global.u32 	%r33, [%rd31];
	shl.b32 	%r44, %r33, 1;
$L__BB1_3:
	cvta.to.global.u64 	%rd32, %rd17;
	mul.wide.s32 	%rd33, %r1, 4;
	add.s64 	%rd4, %rd32, %rd33;
	ld.global.u32 	%r34, [%rd4];
	setp.lt.s32 	%p5, %r34, 1;
	@%p5 bra 	$L__BB1_49;
	setp.lt.f32 	%p6, %f6, %f3;
	setp.lt.f32 	%p7, %f3, %f9;
	and.pred  	%p8, %p6, %p7;
	setp.lt.f32 	%p9, %f9, %f3;
	setp.lt.f32 	%p10, %f3, %f6;
	and.pred  	%p11, %p10, %p9;
	sub.f32 	%f10, %f9, %f6;
	sub.f32 	%f11, %f7, %f4;
	setp.lt.f32 	%p12, %f6, %f9;
	and.pred  	%p13, %p10, %p12;
	setp.lt.f32 	%p14, %f9, %f6;
	and.pred  	%p15, %p6, %p14;
	sub.f32 	%f12, %f3, %f9;
	or.pred  	%p1, %p8, %p11;
	or.pred  	%p2, %p13, %p15;
	min.f32 	%f78, %f3, %f6;
	min.f32 	%f79, %f78, %f9;
	div.rn.f32 	%f80, %f79, %f76;
	cvt.rpi.f32.f32 	%f81, %f80;
	cvt.rzi.s32.f32 	%r4, %f81;
	mov.b32 	%r38, 0;
	not.pred 	%p23, %p1;
$L__BB1_5:
	add.s32 	%r7, %r38, %r4;
	cvt.rn.f32.s32 	%f82, %r7;
	mul.f32 	%f25, %f76, %f82;
	setp.eq.f32 	%p16, %f25, %f3;
	selp.u16 	%rs2, 1, 0, %p16;
	setp.eq.f32 	%p17, %f25, %f6;
	selp.b16 	%rs3, 2, 1, %p16;
	selp.b16 	%rs4, %rs3, %rs2, %p17;
	setp.eq.f32 	%p18, %f25, %f9;
	selp.u16 	%rs5, 1, 0, %p18;
	add.s16 	%rs1, %rs4, %rs5;
	setp.ne.s16 	%p19, %rs1, 0;
	@%p19 bra 	$L__BB1_21;
	sub.f32 	%f93, %f6, %f3;
	setp.neu.f32 	%p44, %f93, 0f00000000;
	@%p44 bra 	$L__BB1_8;
	setp.neu.f32 	%p48, %f6, %f25;
	@%p48 bra 	$L__BB1_11;
	bra.uni 	$L__BB1_10;
$L__BB1_8:
	sub.f32 	%f94, %f25, %f3;
	sub.f32 	%f95, %f6, %f3;
	div.rn.f32 	%f26, %f94, %f95;
	setp.lt.f32 	%p45, %f26, 0f00000000;
	setp.gt.f32 	%p46, %f26, 0f3F800000;
	or.pred  	%p47, %p45, %p46;
	@%p47 bra 	$L__BB1_11;
	sub.f32 	%f96, %f4, %f1;
	fma.rn.f32 	%f145, %f96, %f26, %f1;
	sub.f32 	%f97, %f5, %f2;
	fma.rn.f32 	%f146, %f97, %f26, %f2;
$L__BB1_10:
	mul.wide.s32 	%rd37, %r44, 4;
	add.s64 	%rd38, %rd3, %rd37;
	st.global.f32 	[%rd38], %f145;
	add.s64 	%rd39, %rd2, %rd37;
	st.global.f32 	[%rd39], %f146;
	add.s64 	%rd40, %rd1, %rd37;
	st.global.u32 	[%rd40], %r7;
	add.s32 	%r44, %r44, 1;
$L__BB1_11:
	setp.neu.f32 	%p49, %f10, 0f00000000;
	@%p49 bra 	$L__BB1_13;
	setp.neu.f32 	%p53, %f9, %f25;
	@%p53 bra 	$L__BB1_16;
	bra.uni 	$L__BB1_15;
$L__BB1_13:
	sub.f32 	%f98, %f25, %f6;
	div.rn.f32 	%f33, %f98, %f10;
	setp.lt.f32 	%p50, %f33, 0f00000000;
	setp.gt.f32 	%p51, %f33, 0f3F800000;
	or.pred  	%p52, %p50, %p51;
	@%p52 bra 	$L__BB1_16;
	fma.rn.f32 	%f143, %f11, %f33, %f4;
	sub.f32 	%f99, %f8, %f5;
	fma.rn.f32 	%f144, %f99, %f33, %f5;
$L__BB1_15:
	mul.wide.s32 	%rd41, %r44, 4;
	add.s64 	%rd42, %rd3, %rd41;
	st.global.f32 	[%rd42], %f143;
	add.s64 	%rd43, %rd2, %rd41;
	st.global.f32 	[%rd43], %f144;
	add.s64 	%rd44, %rd1, %rd41;
	st.global.u32 	[%rd44], %r7;
	add.s32 	%r44, %r44, 1;
$L__BB1_16:
	setp.neu.f32 	%p54, %f12, 0f00000000;
	@%p54 bra 	$L__BB1_18;
	setp.neu.f32 	%p58, %f3, %f25;
	@%p58 bra 	$L__BB1_48;
	bra.uni 	$L__BB1_20;
$L__BB1_18:
	sub.f32 	%f100, %f25, %f9;
	div.rn.f32 	%f40, %f100, %f12;
	setp.lt.f32 	%p55, %f40, 0f00000000;
	setp.gt.f32 	%p56, %f40, 0f3F800000;
	or.pred  	%p57, %p55, %p56;
	@%p57 bra 	$L__BB1_48;
	sub.f32 	%f101, %f1, %f7;
	fma.rn.f32 	%f141, %f101, %f40, %f7;
	sub.f32 	%f102, %f2, %f8;
	fma.rn.f32 	%f142, %f102, %f40, %f8;
$L__BB1_20:
	mul.wide.s32 	%rd45, %r44, 4;
	add.s64 	%rd46, %rd3, %rd45;
	st.global.f32 	[%rd46], %f141;
	add.s64 	%rd47, %rd2, %rd45;
	st.global.f32 	[%rd47], %f142;
	add.s64 	%rd48, %rd1, %rd45;
	st.global.u32 	[%rd48], %r7;
	add.s32 	%r44, %r44, 1;
	bra.uni 	$L__BB1_48;
$L__BB1_21:
	setp.gt.u16 	%p20, %rs1, 2;
	@%p20 bra 	$L__BB1_48;
	setp.neu.f32 	%p21, %f25, %f3;
	mov.u32 	%r42, %r44;
	@%p21 bra 	$L__BB1_31;
	mul.wide.s32 	%rd34, %r44, 4;
	add.s64 	%rd5, %rd3, %rd34;
	st.global.f32 	[%rd5], %f1;
	add.s64 	%rd6, %rd2, %rd34;
	st.global.f32 	[%rd6], %f2;
	add.s64 	%rd7, %rd1, %rd34;
	st.global.u32 	[%rd7], %r7;
	add.s32 	%r42, %r44, 1;
	setp.ne.s16 	%p22, %rs1, 1;
	@%p22 bra 	$L__BB1_31;
	@%p23 bra 	$L__BB1_30;
	setp.neu.f32 	%p24, %f10, 0f00000000;
	@%p24 bra 	$L__BB1_27;
	setp.neu.f32 	%p28, %f9, %f25;
	@%p28 bra 	$L__BB1_31;
	bra.uni 	$L__BB1_29;
$L__BB1_27:
	sub.f32 	%f83, %f25, %f6;
	div.rn.f32 	%f45, %f83, %f10;
	setp.lt.f32 	%p25, %f45, 0f00000000;
	setp.gt.f32 	%p26, %f45, 0f3F800000;
	or.pred  	%p27, %p25, %p26;
	@%p27 bra 	$L__BB1_31;
	fma.rn.f32 	%f139, %f11, %f45, %f4;
	sub.f32 	%f84, %f8, %f5;
	fma.rn.f32 	%f140, %f84, %f45, %f5;
$L__BB1_29:
	st.global.f32 	[%rd5+4], %f139;
	st.global.f32 	[%rd6+4], %f140;
	st.global.u32 	[%rd7+4], %r7;
	add.s32 	%r42, %r44, 2;
	bra.uni 	$L__BB1_31;
$L__BB1_30:
	st.global.f32 	[%rd5+4], %f1;
	st.global.f32 	[%rd6+4], %f2;
	st.global.u32 	[%rd7+4], %r7;
	add.s32 	%r42, %r44, 2;
$L__BB1_31:
	setp.neu.f32 	%p29, %f25, %f6;
	mov.u32 	%r43, %r42;
	@%p29 bra 	$L__BB1_40;
	mul.wide.s32 	%rd35, %r42, 4;
	add.s64 	%rd8, %rd3, %rd35;
	st.global.f32 	[%rd8], %f4;
	add.s64 	%rd9, %rd2, %rd35;
	st.global.f32 	[%rd9], %f5;
	add.s64 	%rd10, %rd1, %rd35;
	st.global.u32 	[%rd10], %r7;
	add.s32 	%r43, %r42, 1;
	setp.ne.s16 	%p30, %rs1, 1;
	@%p30 bra 	$L__BB1_40;
	not.pred 	%p31, %p2;
	@%p31 bra 	$L__BB1_39;
	setp.neu.f32 	%p32, %f12, 0f00000000;
	@%p32 bra 	$L__BB1_36;
	setp.neu.f32 	%p36, %f3, %f25;
	@%p36 bra 	$L__BB1_40;
	bra.uni 	$L__BB1_38;
$L__BB1_36:
	sub.f32 	%f85, %f25, %f9;
	div.rn.f32 	%f52, %f85, %f12;
	setp.lt.f32 	%p33, %f52, 0f00000000;
	setp.gt.f32 	%p34, %f52, 0f3F800000;
	or.pred  	%p35, %p33, %p34;
	@%p35 bra 	$L__BB1_40;
	sub.f32 	%f86, %f1, %f7;
	fma.rn.f32 	%f137, %f86, %f52, %f7;
	sub.f32 	%f87, %f2, %f8;
	fma.rn.f32 	%f138, %f87, %f52, %f8;
$L__BB1_38:
	st.global.f32 	[%rd8+4], %f137;
	st.global.f32 	[%rd9+4], %f138;
	st.global.u32 	[%rd10+4], %r7;
	add.s32 	%r43, %r42, 2;
	bra.uni 	$L__BB1_40;
$L__BB1_39:
	st.global.f32 	[%rd8+4], %f4;
	st.global.f32 	[%rd9+4], %f5;
	st.global.u32 	[%rd10+4], %r7;
	add.s32 	%r43, %r42, 2;
$L__BB1_40:
	setp.neu.f32 	%p37, %f25, %f9;
	mov.u32 	%r44, %r43;
	@%p37 bra 	$L__BB1_48;
	mul.wide.s32 	%rd36, %r43, 4;
	add.s64 	%rd11, %rd3, %rd36;
	st.global.f32 	[%rd11], %f7;
	add.s64 	%rd12, %rd2, %rd36;
	st.global.f32 	[%rd12], %f8;
	add.s64 	%rd13, %rd1, %rd36;
	st.global.u32 	[%rd13], %r7;
	add.s32 	%r44, %r43, 1;
	setp.ne.s16 	%p38, %rs1, 1;
	@%p38 bra 	$L__BB1_48;
	not.pred 	%p39, %p2;
	@%p39 bra 	$L__BB1_47;
	sub.f32 	%f88, %f9, %f3;
	setp.eq.f32 	%p40, %f88, 0f00000000;
	@%p40 bra 	$L__BB1_46;
	sub.f32 	%f89, %f25, %f3;
	sub.f32 	%f90, %f9, %f3;
	div.rn.f32 	%f59, %f89, %f90;
	setp.lt.f32 	%p41, %f59, 0f00000000;
	setp.gt.f32 	%p42, %f59, 0f3F800000;
	or.pred  	%p43, %p41, %p42;
	@%p43 bra 	$L__BB1_48;
	sub.f32 	%f91, %f7, %f1;
	fma.rn.f32 	%f135, %f91, %f59, %f1;
	sub.f32 	%f92, %f8, %f2;
	fma.rn.f32 	%f136, %f92, %f59, %f2;
$L__BB1_46:
	st.global.f32 	[%rd11+4], %f135;
	st.global.f32 	[%rd12+4], %f136;
	st.global.u32 	[%rd13+4], %r7;
	add.s32 	%r44, %r43, 2;
	bra.uni 	$L__BB1_48;
$L__BB1_47:
	st.global.f32 	[%rd11+4], %f7;
	st.global.f32 	[%rd12+4], %f8;
	st.global.u32 	[%rd13+4], %r7;
	add.s32 	%r44, %r43, 2;
$L__BB1_48:
	add.s32 	%r38, %r38, 1;
	ld.global.u32 	%r36, [%rd4];
	setp.lt.s32 	%p59, %r38, %r36;
	@%p59 bra 	$L__BB1_5;
$L__BB1_49:
	ret;

}
	// .globl	_Z29calculateScanPointsPerSegmentPfPifi
.visible .entry _Z29calculateScanPointsPerSegmentPfPifi(
	.param .u64 .ptr .align 1 _Z29calculateScanPointsPerSegmentPfPifi_param_0,
	.param .u64 .ptr .align 1 _Z29calculateScanPointsPerSegmentPfPifi_param_1,
	.param .f32 _Z29calculateScanPointsPerSegmentPfPifi_param_2,
	.param .u32 _Z29calculateScanPointsPerSegmentPfPifi_param_3
)
{
	.reg .pred 	%p<2>;
	.reg .b32 	%r<12>;
	.reg .b32 	%f<11>;
	.reg .b64 	%rd<9>;

	ld.param.u64 	%rd1, [_Z29calculateScanPointsPerSegmentPfPifi_param_0];
	ld.param.u64 	%rd2, [_Z29calculateScanPointsPerSegmentPfPifi_param_1];
	ld.param.f32 	%f1, [_Z29calculateScanPointsPerSegmentPfPifi_param_2];
	ld.param.u32 	%r2, [_Z29calculateScanPointsPerSegmentPfPifi_param_3];
	mov.u32 	%r3, %ctaid.x;
	mov.u32 	%r4, %ntid.x;
	mov.u32 	%r5, %tid.x;
	mad.lo.s32 	%r1, %r3, %r4, %r5;
	setp.ge.s32 	%p1, %r1, %r2;
	@%p1 bra 	$L__BB2_2;
	cvta.to.global.u64 	%rd3, %rd1;
	cvta.to.global.u64 	%rd4, %rd2;
	shl.b32 	%r6, %r1, 1;
	mul.wide.s32 	%rd5, %r6, 4;
	add.s64 	%rd6, %rd3, %rd5;
	ld.global.f32 	%f2, [%rd6];
	cvt.rzi.s32.f32 	%r7, %f2;
	ld.global.f32 	%f3, [%rd6+4];
	cvt.rzi.s32.f32 	%r8, %f3;
	max.s32 	%r9, %r7, %r8;
	min.s32 	%r10, %r8, %r7;
	cvt.rn.f32.s32 	%f4, %r9;
	div.rn.f32 	%f5, %f4, %f1;
	cvt.rmi.f32.f32 	%f6, %f5;
	cvt.rn.f32.s32 	%f7, %r10;
	div.rn.f32 	%f8, %f7, %f1;
	cvt.rpi.f32.f32 	%f9, %f8;
	sub.f32 	%f10, %f6, %f9;
	cvt.rzi.s32.f32 	%r11, %f10;
	mul.wide.s32 	%rd7, %r1, 4;
	add.s64 	%rd8, %rd4, %rd7;
	st.global.u32 	[%rd8], %r11;
$L__BB2_2:
	ret;

}
	// .globl	_Z26calculateScanIntersectionsPfS_PiS0_S_S_S0_S0_if
.visible .entry _Z26calculateScanIntersectionsPfS_PiS0_S_S_S0_S0_if(
	.param .u64 .ptr .align 1 _Z26calculateScanIntersectionsPfS_PiS0_S_S_S0_S0_if_param_0,
	.param .u64 .ptr .align 1 _Z26calculateScanIntersectionsPfS_PiS0_S_S_S0_S0_if_param_1,
	.param .u64 .ptr .align 1 _Z26calculateScanIntersectionsPfS_PiS0_S_S_S0_S0_if_param_2,
	.param .u64 .ptr .align 1 _Z26calculateScanIntersectionsPfS_PiS0_S_S_S0_S0_if_param_3,
	.param .u64 .ptr .align 1 _Z26calculateScanIntersectionsPfS_PiS0_S_S_S0_S0_if_param_4,
	.param .u64 .ptr .align 1 _Z26calculateScanIntersectionsPfS_PiS0_S_S_S0_S0_if_param_5,
	.param .u64 .ptr .align 1 _Z26calculateScanIntersectionsPfS_PiS0_S_S_S0_S0_if_param_6,
	.param .u64 .ptr .align 1 _Z26calculateScanIntersectionsPfS_PiS0_S_S_S0_S0_if_param_7,
	.param .u32 _Z26calculateScanIntersectionsPfS_PiS0_S_S_S0_S0_if_param_8,
	.param .f32 _Z26calculateScanIntersectionsPfS_PiS0_S_S_S0_S0_if_param_9
)
{
	.reg .pred 	%p<7>;
	.reg .b32 	%r<40>;
	.reg .b32 	%f<35>;
	.reg .b64 	%rd<35>;

	ld.param.u64 	%rd8, [_Z26calculateScanIntersectionsPfS_PiS0_S_S_S0_S0_if_param_0];
	ld.param.u64 	%rd9, [_Z26calculateScanIntersectionsPfS_PiS0_S_S_S0_S0_if_param_1];
	ld.param.u64 	%rd10, [_Z26calculateScanIntersectionsPfS_PiS0_S_S_S0_S0_if_param_2];
	ld.param.u64 	%rd11, [_Z26calculateScanIntersectionsPfS_PiS0_S_S_S0_S0_if_param_3];
	ld.param.u64 	%rd13, [_Z26calculateScanIntersectionsPfS_PiS0_S_S_S0_S0_if_param_4];
	ld.param.u64 	%rd14, [_Z26calculateScanIntersectionsPfS_PiS0_S_S_S0_S0_if_param_5];
	ld.param.u64 	%rd15, [_Z26calculateScanIntersectionsPfS_PiS0_S_S_S0_S0_if_param_6];
	ld.param.u64 	%rd12, [_Z26calculateScanIntersectionsPfS_PiS0_S_S_S0_S0_if_param_7];
	ld.param.u32 	%r20, [_Z26calculateScanIntersectionsPfS_PiS0_S_S_S0_S0_if_param_8];
	ld.param.f32 	%f6, [_Z26calculateScanIntersectionsPfS_PiS0_S_S_S0_S0_if_param_9];
	cvta.to.global.u64 	%rd1, %rd15;
	cvta.to.global.u64 	%rd2, %rd14;
	cvta.to.global.u64 	%rd3, %rd13;
	mov.u32 	%r21, %ctaid.x;
	mov.u32 	%r22, %ntid.x;
	mov.u32 	%r23, %tid.x;
	mad.lo.s32 	%r1, %r21, %r22, %r23;
	setp.ge.s32 	%p1, %r1, %r20;
	@%p1 bra 	$L__BB3_8;
	cvta.to.global.u64 	%rd16, %rd11;
	cvta.to.global.u64 	%rd17, %rd12;
	cvta.to.global.u64 	%rd18, %rd8;
	cvta.to.global.u64 	%rd19, %rd9;
	mul.wide.s32 	%rd20, %r1, 4;
	add.s64 	%rd21, %rd16, %rd20;
	ld.global.u32 	%r2, [%rd21];
	add.s64 	%rd22, %rd17, %rd20;
	ld.global.u32 	%r3, [%rd22];
	shl.b32 	%r4, %r1, 1;
	mul.wide.s32 	%rd23, %r4, 4;
	add.s64 	%rd4, %rd18, %rd23;
	ld.global.f32 	%f1, [%rd4];
	add.s64 	%rd24, %rd19, %rd23;
	ld.global.f32 	%f7, [%rd24];
	ld.global.f32 	%f8, [%rd24+4];
	min.f32 	%f2, %f7, %f8;
	max.f32 	%f3, %f7, %f8;
	setp.lt.s32 	%p2, %r2, 1;
	@%p2 bra 	$L__BB3_8;
	ld.global.f32 	%f9, [%rd4+4];
	sub.f32 	%f4, %f3, %f2;
	sub.f32 	%f5, %f9, %f1;
	cvta.to.global.u64 	%rd25, %rd10;
	add.s64 	%rd5, %rd25, %rd23;
	and.b32  	%r5, %r2, 3;
	setp.lt.u32 	%p3, %r2, 4;
	mov.b32 	%r39, 0;
	@%p3 bra 	$L__BB3_5;
	and.b32  	%r39, %r2, 2147483644;
	add.s64 	%rd6, %rd2, 8;
	add.s64 	%rd7, %rd1, 8;
	mov.b32 	%r35, 0;
	mov.u32 	%r34, %r3;
$L__BB3_4:
	mul.wide.s32 	%rd27, %r34, 4;
	add.s64 	%rd28, %rd3, %rd27;
	add.s64 	%rd29, %rd6, %rd27;
	add.s64 	%rd30, %rd7, %rd27;
	cvt.rn.f32.u32 	%f10, %r35;
	fma.rn.f32 	%f11, %f6, %f10, %f2;
	sub.f32 	%f12, %f11, %f2;
	div.rn.f32 	%f13, %f12, %f4;
	fma.rn.f32 	%f14, %f5, %f13, %f1;
	st.global.f32 	[%rd28], %f14;
	st.global.f32 	[%rd29+-8], %f11;
	ld.global.u32 	%r26, [%rd5];
	st.global.u32 	[%rd30+-8], %r26;
	add.s32 	%r27, %r35, 1;
	cvt.rn.f32.u32 	%f15, %r27;
	fma.rn.f32 	%f16, %f6, %f15, %f2;
	sub.f32 	%f17, %f16, %f2;
	div.rn.f32 	%f18, %f17, %f4;
	fma.rn.f32 	%f19, %f5, %f18, %f1;
	st.global.f32 	[%rd28+4], %f19;
	st.global.f32 	[%rd29+-4], %f16;
	ld.global.u32 	%r28, [%rd5];
	st.global.u32 	[%rd30+-4], %r28;
	add.s32 	%r29, %r35, 2;
	cvt.rn.f32.u32 	%f20, %r29;
	fma.rn.f32 	%f21, %f6, %f20, %f2;
	sub.f32 	%f22, %f21, %f2;
	div.rn.f32 	%f23, %f22, %f4;
	fma.rn.f32 	%f24, %f5, %f23, %f1;
	st.global.f32 	[%rd28+8], %f24;
	st.global.f32 	[%rd29], %f21;
	ld.global.u32 	%r30, [%rd5];
	st.global.u32 	[%rd30], %r30;
	add.s32 	%r31, %r35, 3;
	cvt.rn.f32.u32 	%f25, %r31;
	fma.rn.f32 	%f26, %f6, %f25, %f2;
	sub.f32 	%f27, %f26, %f2;
	div.rn.f32 	%f28, %f27, %f4;
	fma.rn.f32 	%f29, %f5, %f28, %f1;
	st.global.f32 	[%rd28+12], %f29;
	st.global.f32 	[%rd29+4], %f26;
	ld.global.u32 	%r32, [%rd5];
	st.global.u32 	[%rd30+4], %r32;
	add.s32 	%r34, %r34, 4;
	add.s32 	%r35, %r35, 4;
	setp.ne.s32 	%p4, %r35, %r39;
	@%p4 bra 	$L__BB3_4;
$L__BB3_5:
	setp.eq.s32 	%p5, %r5, 0;
	@%p5 bra 	$L__BB3_8;
	add.s32 	%r38, %r39, %r3;
	neg.s32 	%r37, %r5;
$L__BB3_7:
	.pragma "nounroll";
	mul.wide.s32 	%rd31, %r38, 4;
	add.s64 	%rd32, %rd1, %rd31;
	add.s64 	%rd33, %rd2, %rd31;
	add.s64 	%rd34, %rd3, %rd31;
	cvt.rn.f32.u32 	%f30, %r39;
	fma.rn.f32 	%f31, %f6, %f30, %f2;
	sub.f32 	%f32, %f31, %f2;
	div.rn.f32 	%f33, %f32, %f4;
	fma.rn.f32 	%f34, %f5, %f33, %f1;
	st.global.f32 	[%rd34], %f34;
	st.global.f32 	[%rd33], %f31;
	ld.global.u32 	%r33, [%rd5];
	st.global.u32 	[%rd32], %r33;
	add.s32 	%r39, %r39, 1;
	add.s32 	%r38, %r38, 1;
	add.s32 	%r37, %r37, 1;
	setp.ne.s32 	%p6, %r37, 0;
	@%p6 bra 	$L__BB3_7;
$L__BB3_8:
	ret;

}
	// .globl	_ZN6thrust24THRUST_300001_SM_1000_NS8cuda_cub4core6detail13_kernel_agentINS1_8__unique9InitAgentIN3cub18CUB_300001_SM_100013ScanTileStateIiLb1EEEPiiEEJSA_mSB_EEEvDpT0_
.visible .entry _ZN6thrust24THRUST_300001_SM_1000_NS8cuda_cub4core6detail13_kernel_agentINS1_8__unique9InitAgentIN3cub18CUB_300001_SM_100013ScanTileStateIiLb1EEEPiiEEJSA_mSB_EEEvDpT0_(
	.param .align 8 .b8 _ZN6thrust24THRUST_300001_SM_1000_NS8cuda_cub4core6detail13_kernel_agentINS1_8__unique9InitAgentIN3cub18CUB_300001_SM_100013ScanTileStateIiLb1EEEPiiEEJSA_mSB_EEEvDpT0__param_0[8],
	.param .u64 _ZN6thrust24THRUST_300001_SM_1000_NS8cuda_cub4core6detail13_kernel_agentINS1_8__unique9InitAgentIN3cub18CUB_300001_SM_100013ScanTileStateIiLb1EEEPiiEEJSA_mSB_EEEvDpT0__param_1,
	.param .u64 .ptr .align 1 _ZN6thrust24THRUST_300001_SM_1000_NS8cuda_cub4core6detail13_kernel_agentINS1_8__unique9InitAgentIN3cub18CUB_300001_SM_100013ScanTileStateIiLb1EEEPiiEEJSA_mSB_EEEvDpT0__param_2
)
.maxntid 128
{
	.reg .pred 	%p<6>;
	.reg .b32 	%r<12>;
	.reg .b64 	%rd<9>;

	ld.param.u64 	%rd3, [_ZN6thrust24THRUST_300001_SM_1000_NS8cuda_cub4core6detail13_kernel_agentINS1_8__unique9InitAgentIN3cub18CUB_300001_SM_100013ScanTileStateIiLb1EEEPiiEEJSA_mSB_EEEvDpT0__param_0];
	ld.param.u32 	%r4, [_ZN6thrust24THRUST_300001_SM_1000_NS8cuda_cub4core6detail13_kernel_agentINS1_8__unique9InitAgentIN3cub18CUB_300001_SM_100013ScanTileStateIiLb1EEEPiiEEJSA_mSB_EEEvDpT0__param_1];
	ld.param.u64 	%rd2, [_ZN6thrust24THRUST_300001_SM_1000_NS8cuda_cub4core6detail13_kernel_agentINS1_8__unique9InitAgentIN3cub18CUB_300001_SM_100013ScanTileStateIiLb1EEEPiiEEJSA_mSB_EEEvDpT0__param_2];
	cvta.to.global.u64 	%rd1, %rd3;
	mov.u32 	%r1, %ctaid.x;
	mov.u32 	%r5, %ntid.x;
	mov.u32 	%r2, %tid.x;
	mad.lo.s32 	%r3, %r1, %r5, %r2;
	setp.ge.s32 	%p1, %r3, %r4;
	@%p1 bra 	$L__BB4_2;
	mul.wide.s32 	%rd4, %r3, 8;
	add.s64 	%rd5, %rd1, %rd4;
	mov.b32 	%r6, 0;
	mov.b32 	%r7, 99;
	st.global.v2.u32 	[%rd5+256], {%r7, %r6};
$L__BB4_2:
	setp.ne.s32 	%p2, %r1, 0;
	setp.gt.u32 	%p3, %r2, 31;
	or.pred  	%p4, %p2, %p3;
	@%p4 bra 	$L__BB4_4;
	mul.wide.u32 	%rd6, %r2, 8;
	add.s64 	%rd7, %rd1, %rd6;
	mov.b32 	%r9, 0;
	st.global.v2.u32 	[%rd7], {%r9, %r9};
$L__BB4_4:
	or.b32  	%r10, %r1, %r2;
	setp.ne.s32 	%p5, %r10, 0;
	@%p5 bra 	$L__BB4_6;
	cvta.to.global.u64 	%rd8, %rd2;
	mov.b32 	%r11, 0;
	st.global.u32 	[%rd8], %r11;
$L__BB4_6:
	ret;

}
	// .globl	_ZN6thrust24THRUST_300001_SM_1000_NS8cuda_cub4core6detail13_kernel_agentINS1_8__unique11UniqueAgentINS0_12zip_iteratorIN4cuda3std3__45tupleIJNS0_6detail15normal_iteratorINS0_10device_ptrIfEEEESG_NSD_INSE_IiEEEEEEEEESK_6xyl_eqiPiEEJSK_SK_SL_SM_iN3cub18CUB_300001_SM_100013ScanTileStateIiLb1EEEmEEEvDpT0_
.visible .entry _ZN6thrust24THRUST_300001_SM_1000_NS8cuda_cub4core6detail13_kernel_agentINS1_8__unique11UniqueAgentINS0_12zip_iteratorIN4cuda3std3__45tupleIJNS0_6detail15normal_iteratorINS0_10device_ptrIfEEEESG_NSD_INSE_IiEEEEEEEEESK_6xyl_eqiPiEEJSK_SK_SL_SM_iN3cub18CUB_300001_SM_100013ScanTileStateIiLb1EEEmEEEvDpT0_(
	.param .align 8 .b8 _ZN6thrust24THRUST_300001_SM_1000_NS8cuda_cub4core6detail13_kernel_agentINS1_8__unique11UniqueAgentINS0_12zip_iteratorIN4cuda3std3__45tupleIJNS0_6detail15normal_iteratorINS0_10device_ptrIfEEEESG_NSD_INSE_IiEEEEEEEEESK_6xyl_eqiPiEEJSK_SK_SL_SM_iN3cub18CUB_300001_SM_100013ScanTileStateIiLb1EEEmEEEvDpT0__param_0[24],
	.param .align 8 .b8 _ZN6thrust24THRUST_300001_SM_1000_NS8cuda_cub4core6detail13_kernel_agentINS1_8__unique11UniqueAgentINS0_12zip_iteratorIN4cuda3std3__45tupleIJNS0_6detail15normal_iteratorINS0_10device_ptrIfEEEESG_NSD_INSE_IiEEEEEEEEESK_6xyl_eqiPiEEJSK_SK_SL_SM_iN3cub18CUB_300001_SM_100013ScanTileStateIiLb1EEEmEEEvDpT0__param_1[24],
	.param .align 1 .b8 _ZN6thrust24THRUST_300001_SM_1000_NS8cuda_cub4core6detail13_kernel_agentINS1_8__unique11UniqueAgentINS0_12zip_iteratorIN4cuda3std3__45tupleIJNS0_6detail15normal_iteratorINS0_10device_ptrIfEEEESG_NSD_INSE_IiEEEEEEEEESK_6xyl_eqiPiEEJSK_SK_SL_SM_iN3cub18CUB_300001_SM_100013ScanTileStateIiLb1EEEmEEEvDpT0__param_2[1],
	.param .u64 .ptr .align 1 _ZN6thrust24THRUST_300001_SM_1000_NS8cuda_cub4core6detail13_kernel_agentINS1_8__unique11UniqueAgentINS0_12zip_iteratorIN4cuda3std3__45tupleIJNS0_6detail15normal_iteratorINS0_10device_ptrIfEEEESG_NSD_INSE_IiEEEEEEEEESK_6xyl_eqiPiEEJSK_SK_SL_SM_iN3cub18CUB_300001_SM_100013ScanTileStateIiLb1EEEmEEEvDpT0__param_3,
	.param .u32 _ZN6thrust24THRUST_300001_SM_1000_NS8cuda_cub4core6detail13_kernel_agentINS1_8__unique11UniqueAgentINS0_12zip_iteratorIN4cuda3std3__45tupleIJNS0_6detail15normal_iteratorINS0_10device_ptrIfEEEESG_NSD_INSE_IiEEEEEEEEESK_6xyl_eqiPiEEJSK_SK_SL_SM_iN3cub18CUB_300001_SM_100013ScanTileStateIiLb1EEEmEEEvDpT0__param_4,
	.param .align 8 .b8 _ZN6thrust24THRUST_300001_SM_1000_NS8cuda_cub4core6detail13_kernel_agentINS1_8__unique11UniqueAgentINS0_12zip_iteratorIN4cuda3std3__45tupleIJNS0_6detail15normal_iteratorINS0_10device_ptrIfEEEESG_NSD_INSE_IiEEEEEEEEESK_6xyl_eqiPiEEJSK_SK_SL_SM_iN3cub18CUB_300001_SM_100013ScanTileStateIiLb1EEEmEEEvDpT0__param_5[8],
	.param .u64 _ZN6thrust24THRUST_300001_SM_1000_NS8cuda_cub4core6detail13_kernel_agentINS1_8__unique11UniqueAgentINS0_12zip_iteratorIN4cuda3std3__45tupleIJNS0_6detail15normal_iteratorINS0_10device_ptrIfEEEESG_NSD_INSE_IiEEEEEEEEESK_6xyl_eqiPiEEJSK_SK_SL_SM_iN3cub18CUB_300001_SM_100013ScanTileStateIiLb1EEEmEEEvDpT0__param_6
)
.maxntid 64
{
	.reg .pred 	%p<193>;
	.reg .b32 	%r<802>;
	.reg .b32 	%f<141>;
	.reg .b64 	%rd<180>;

	ld.param.u64 	%rd1, [_ZN6thrust24THRUST_300001_SM_1000_NS8cuda_cub4core6detail13_kernel_agentINS1_8__unique11UniqueAgentINS0_12zip_iteratorIN4cuda3std3__45tupleIJNS0_6detail15normal_iteratorINS0_10device_ptrIfEEEESG_NSD_INSE_IiEEEEEEEEESK_6xyl_eqiPiEEJSK_SK_SL_SM_iN3cub18CUB_300001_SM_100013ScanTileStateIiLb1EEEmEEEvDpT0__param_5];
	ld.param.u64 	%rd71, [_ZN6thrust24THRUST_300001_SM_1000_NS8cuda_cub4core6detail13_kernel_agentINS1_8__unique11UniqueAgentINS0_12zip_iteratorIN4cuda3std3__45tupleIJNS0_6detail15normal_iteratorINS0_10device_ptrIfEEEESG_NSD_INSE_IiEEEEEEEEESK_6xyl_eqiPiEEJSK_SK_SL_SM_iN3cub18CUB_300001_SM_100013ScanTileStateIiLb1EEEmEEEvDpT0__param_1+16];
	ld.param.u64 	%rd70, [_ZN6thrust24THRUST_300001_SM_1000_NS8cuda_cub4core6detail13_kernel_agentINS1_8__unique11UniqueAgentINS0_12zip_iteratorIN4cuda3std3__45tupleIJNS0_6detail15normal_iteratorINS0_10device_ptrIfEEEESG_NSD_INSE_IiEEEEEEEEESK_6xyl_eqiPiEEJSK_SK_SL_SM_iN3cub18CUB_300001_SM_100013ScanTileStateIiLb1EEEmEEEvDpT0__param_1+8];
	ld.param.u64 	%rd69, [_ZN6thrust24THRUST_300001_SM_1000_NS8cuda_cub4core6detail13_kernel_agentINS1_8__unique11UniqueAgentINS0_12zip_iteratorIN4cuda3std3__45tupleIJNS0_6detail15normal_iteratorINS0_10device_ptrIfEEEESG_NSD_INSE_IiEEEEEEEEESK_6xyl_eqiPiEEJSK_SK_SL_SM_iN3cub18CUB_300001_SM_100013ScanTileStateIiLb1EEEmEEEvDpT0__param_1];
	ld.param.u64 	%rd68, [_ZN6thrust24THRUST_300001_SM_1000_NS8cuda_cub4core6detail13_kernel_agentINS1_8__unique11UniqueAgentINS0_12zip_iteratorIN4cuda3std3__45tupleIJNS0_6detail15normal_iteratorINS0_10device_ptrIfEEEESG_NSD_INSE_IiEEEEEEEEESK_6xyl_eqiPiEEJSK_SK_SL_SM_iN3cub18CUB_300001_SM_100013ScanTileStateIiLb1EEEmEEEvDpT0__param_0+16];
	ld.param.u64 	%rd67, [_ZN6thrust24THRUST_300001_SM_1000_NS8cuda_cub4core6detail13_kernel_agentINS1_8__unique11UniqueAgentINS0_12zip_iteratorIN4cuda3std3__45tupleIJNS0_6detail15normal_iteratorINS0_10device_ptrIfEEEESG_NSD_INSE_IiEEEEEEEEESK_6xyl_eqiPiEEJSK_SK_SL_SM_iN3cub18CUB_300001_SM_100013ScanTileStateIiLb1EEEmEEEvDpT0__param_0+8];
	ld.param.u64 	%rd66, [_ZN6thrust24THRUST_300001_SM_1000_NS8cuda_cub4core6detail13_kernel_agentINS1_8__unique11UniqueAgentINS0_12zip_iteratorIN4cuda3std3__45tupleIJNS0_6detail15normal_iteratorINS0_10device_ptrIfEEEESG_NSD_INSE_IiEEEEEEEEESK_6xyl_eqiPiEEJSK_SK_SL_SM_iN3cub18CUB_300001_SM_100013ScanTileStateIiLb1EEEmEEEvDpT0__param_0];
	ld.param.u32 	%r229, [_ZN6thrust24THRUST_300001_SM_1000_NS8cuda_cub4core6detail13_kernel_agentINS1_8__unique11UniqueAgentINS0_12zip_iteratorIN4cuda3std3__45tupleIJNS0_6detail15normal_iteratorINS0_10device_ptrIfEEEESG_NSD_INSE_IiEEEEEEEEESK_6xyl_eqiPiEEJSK_SK_SL_SM_iN3cub18CUB_300001_SM_100013ScanTileStateIiLb1EEEmEEEvDpT0__param_4];
	ld.param.u32 	%r230, [_ZN6thrust24THRUST_300001_SM_1000_NS8cuda_cub4core6detail13_kernel_agentINS1_8__unique11UniqueAgentINS0_12zip_iteratorIN4cuda3std3__45tupleIJNS0_6detail15normal_iteratorINS0_10device_ptrIfEEEESG_NSD_INSE_IiEEEEEEEEESK_6xyl_eqiPiEEJSK_SK_SL_SM_iN3cub18CUB_300001_SM_100013ScanTileStateIiLb1EEEmEEEvDpT0__param_6];
	cvta.to.global.u64 	%rd2, %rd66;
	cvta.to.global.u64 	%rd3, %rd67;
	cvta.to.global.u64 	%rd4, %rd68;
	cvta.to.global.u64 	%rd5, %rd69;
	cvta.to.global.u64 	%rd6, %rd70;
	cvta.to.global.u64 	%rd7, %rd71;
	mov.u32 	%r1, %ctaid.x;
	mul.lo.s32 	%r2, %r1, 192;
	add.s32 	%r231, %r230, -1;
	setp.ge.s32 	%p11, %r1, %r231;
	@%p11 bra 	$L__BB5_67;
	setp.ne.s32 	%p111, %r1, 0;
	@%p111 bra 	$L__BB5_22;
	mov.u32 	%r754, %tid.x;
	and.b32  	%r669, %r754, 31;
	and.b32  	%r670, %r754, 992;
	mul.lo.s32 	%r671, %r670, 3;
	or.b32  	%r672, %r671, %r669;
	add.s32 	%r673, %r672, %r2;
	mul.wide.u32 	%rd159, %r673, 4;
	add.s64 	%rd160, %rd2, %rd159;
	add.s64 	%rd161, %rd3, %rd159;
	add.s64 	%rd162, %rd4, %rd159;
	ld.global.f32 	%f105, [%rd160];
	ld.global.f32 	%f106, [%rd161];
	ld.global.u32 	%r674, [%rd162];
	ld.global.f32 	%f107, [%rd160+128];
	ld.global.f32 	%f108, [%rd161+128];
	ld.global.u32 	%r675, [%rd162+128];
	ld.global.f32 	%f109, [%rd160+256];
	ld.global.f32 	%f110, [%rd161+256];
	ld.global.u32 	%r676, [%rd162+256];
	// begin inline asm
	mov.u32 %r667, %laneid;
	// end inline asm
	shr.u32 	%r5, %r754, 5;
	mad.lo.s32 	%r677, %r5, 96, %r667;
	mov.u32 	%r678, _ZN6thrust24THRUST_300001_SM_1000_NS8cuda_cub4core6detail5shmemE;
	mad.lo.s32 	%r679, %r677, 12, %r678;
	st.shared.f32 	[%r679], %f105;
	st.shared.f32 	[%r679+4], %f106;
	st.shared.u32 	[%r679+8], %r674;
	st.shared.f32 	[%r679+384], %f107;
	st.shared.f32 	[%r679+388], %f108;
	st.shared.u32 	[%r679+392], %r675;
	st.shared.f32 	[%r679+768], %f109;
	st.shared.f32 	[%r679+772], %f110;
	st.shared.u32 	[%r679+776], %r676;
	bar.warp.sync 	-1;
	mad.lo.s32 	%r680, %r667, 24, %r679;
	ld.shared.f32 	%f1, [%r680];
	ld.shared.f32 	%f2, [%r680+4];
	ld.shared.u32 	%r6, [%r680+8];
	ld.shared.f32 	%f3, [%r680+12];
	ld.shared.f32 	%f4, [%r680+16];
	ld.shared.u32 	%r7, [%r680+20];
	ld.shared.f32 	%f5, [%r680+24];
	ld.shared.f32 	%f6, [%r680+28];
	ld.shared.u32 	%r8, [%r680+32];
	bar.sync 	0;
	mad.lo.s32 	%r681, %r754, 12, %r678;
	add.s32 	%r9, %r681, 816;
	st.shared.f32 	[%r681+816], %f5;
	st.shared.f32 	[%r681+820], %f6;
	st.shared.u32 	[%r681+824], %r8;
	bar.sync 	0;
	setp.eq.s32 	%p167, %r754, 0;
	mov.b32 	%r749, 1;
	@%p167 bra 	$L__BB5_4;
	ld.shared.f32 	%f111, [%r9+-12];
	ld.shared.f32 	%f113, [%r9+-8];
	ld.shared.u32 	%r682, [%r9+-4];
	setp.ne.s32 	%p168, %r682, %r6;
	setp.neu.f32 	%p169, %f113, %f2;
	setp.neu.f32 	%p170, %f111, %f1;
	or.pred  	%p171, %p169, %p170;
	or.pred  	%p172, %p171, %p168;
	selp.u32 	%r749, 1, 0, %p172;
$L__BB5_4:
	setp.ne.s32 	%p173, %r6, %r7;
	setp.neu.f32 	%p174, %f2, %f4;
	setp.neu.f32 	%p175, %f1, %f3;
	or.pred  	%p176, %p174, %p175;
	or.pred  	%p1, %p176, %p173;
	selp.u32 	%r713, 1, 0, %p1;
	setp.ne.s32 	%p177, %r7, %r8;
	setp.neu.f32 	%p178, %f4, %f6;
	setp.neu.f32 	%p179, %f3, %f5;
	or.pred  	%p180, %p178, %p179;
	or.pred  	%p2, %p180, %p177;
	selp.u32 	%r714, 1, 0, %p2;
	bar.sync 	0;
	add.s32 	%r12, %r749, %r713;
	add.s32 	%r687, %r12, %r714;
	mov.b32 	%r685, 1;
	mov.b32 	%r710, 0;
	mov.b32 	%r712, -1;
	// begin inline asm
	{  .reg .s32 r0;  .reg .pred p;  shfl.sync.up.b32 r0|p, %r687, %r685, %r710, %r712;  @p add.s32 r0, r0, %r687;  mov.s32 %r683, r0;}
	// end inline asm
	mov.b32 	%r691, 2;
	// begin inline asm
	{  .reg .s32 r0;  .reg .pred p;  shfl.sync.up.b32 r0|p, %r683, %r691, %r710, %r712;  @p add.s32 r0, r0, %r683;  mov.s32 %r689, r0;}
	// end inline asm
	mov.b32 	%r697, 4;
	// begin inline asm
	{  .reg .s32 r0;  .reg .pred p;  shfl.sync.up.b32 r0|p, %r689, %r697, %r710, %r712;  @p add.s32 r0, r0, %r689;  mov.s32 %r695, r0;}
	// end inline asm
	mov.b32 	%r703, 8;
	// begin inline asm
	{  .reg .s32 r0;  .reg .pred p;  shfl.sync.up.b32 r0|p, %r695, %r703, %r710, %r712;  @p add.s32 r0, r0, %r695;  mov.s32 %r701, r0;}
	// end inline asm
	mov.b32 	%r709, 16;
	// begin inline asm
	{  .reg .s32 r0;  .reg .pred p;  shfl.sync.up.b32 r0|p, %r701, %r709, %r710, %r712;  @p add.s32 r0, r0, %r701;  mov.s32 %r707, r0;}
	// end inline asm
	setp.ne.s32 	%p181, %r667, 31;
	@%p181 bra 	$L__BB5_6;
	shl.b32 	%r715, %r5, 2;
	add.s32 	%r717, %r678, %r715;
	st.shared.u32 	[%r717], %r707;
$L__BB5_6:
	setp.ne.s32 	%p182, %r754, 0;
	bar.sync 	0;
	ld.shared.v2.u32 	{%r718, %r719}, [_ZN6thrust24THRUST_300001_SM_1000_NS8cuda_cub4core6detail5shmemE];
	add.s32 	%r15, %r719, %r718;
	setp.lt.u32 	%p183, %r754, 32;
	selp.b32 	%r720, 0, %r718, %p183;
	setp.eq.s32 	%p184, %r667, 0;
	sub.s32 	%r721, %r707, %r687;
	selp.b32 	%r722, 0, %r721, %p184;
	add.s32 	%r16, %r720, %r722;
	@%p182 bra 	$L__BB5_8;
	add.s64 	%rd163, %rd1, 256;
	mov.b32 	%r723, 101;
	// begin inline asm
	st.relaxed.gpu.v2.u32 [%rd163], {%r723, %r15};
	// end inline asm
$L__BB5_8:
	bar.sync 	0;
	setp.eq.s32 	%p185, %r749, 0;
	@%p185 bra 	$L__BB5_10;
	mad.lo.s32 	%r726, %r16, 12, %r678;
	st.shared.f32 	[%r726], %f1;
	st.shared.f32 	[%r726+4], %f2;
	st.shared.u32 	[%r726+8], %r6;
$L__BB5_10:
	not.pred 	%p186, %p1;
	@%p186 bra 	$L__BB5_12;
	add.s32 	%r727, %r16, %r749;
	mad.lo.s32 	%r729, %r727, 12, %r678;
	st.shared.f32 	[%r729], %f3;
	st.shared.f32 	[%r729+4], %f4;
	st.shared.u32 	[%r729+8], %r7;
$L__BB5_12:
	not.pred 	%p187, %p2;
	@%p187 bra 	$L__BB5_14;
	add.s32 	%r730, %r12, %r16;
	mad.lo.s32 	%r732, %r730, 12, %r678;
	st.shared.f32 	[%r732], %f5;
	st.shared.f32 	[%r732+4], %f6;
	st.shared.u32 	[%r732+8], %r8;
$L__BB5_14:
	bar.sync 	0;
	setp.ge.s32 	%p188, %r754, %r15;
	@%p188 bra 	$L__BB5_21;
	not.b32 	%r733, %r754;
	add.s32 	%r17, %r15, %r733;
	and.b32  	%r734, %r17, 192;
	setp.eq.s32 	%p189, %r734, 192;
	@%p189 bra 	$L__BB5_18;
	shr.u32 	%r735, %r17, 6;
	add.s32 	%r736, %r735, 1;
	and.b32  	%r737, %r736, 3;
	mul.wide.u32 	%rd164, %r754, 4;
	add.s64 	%rd170, %rd7, %rd164;
	add.s64 	%rd169, %rd6, %rd164;
	add.s64 	%rd168, %rd5, %rd164;
	add.s32 	%r751, %r681, 8;
	neg.s32 	%r750, %r737;
	shl.b32 	%r740, %r736, 6;
	and.b32  	%r741, %r740, 192;
	add.s32 	%r754, %r754, %r741;
$L__BB5_17:
	.pragma "nounroll";
	ld.shared.f32 	%f115, [%r751+-8];
	st.global.f32 	[%rd168], %f115;
	ld.shared.f32 	%f116, [%r751+-4];
	st.global.f32 	[%rd169], %f116;
	ld.shared.u32 	%r742, [%r751];
	st.global.u32 	[%rd170], %r742;
	add.s64 	%rd170, %rd170, 256;
	add.s64 	%rd169, %rd169, 256;
	add.s64 	%rd168, %rd168, 256;
	add.s32 	%r751, %r751, 768;
	add.s32 	%r750, %r750, 1;
	setp.ne.s32 	%p190, %r750, 0;
	@%p190 bra 	$L__BB5_17;
$L__BB5_18:
	setp.lt.u32 	%p191, %r17, 192;
	@%p191 bra 	$L__BB5_21;
	mad.lo.s32 	%r744, %r754, 12, %r678;
	add.s32 	%r753, %r744, 1536;
	mul.wide.u32 	%rd165, %r754, 4;
	add.s64 	%rd166, %rd165, 512;
	add.s64 	%rd173, %rd5, %rd166;
	add.s64 	%rd172, %rd6, %rd166;
	add.s64 	%rd171, %rd7, %rd166;
$L__BB5_20:
	ld.shared.f32 	%f117, [%r753+-1536];
	st.global.f32 	[%rd173+-512], %f117;
	ld.shared.f32 	%f118, [%r753+-1532];
	st.global.f32 	[%rd172+-512], %f118;
	ld.shared.u32 	%r745, [%r753+-1528];
	st.global.u32 	[%rd171+-512], %r745;
	ld.shared.f32 	%f119, [%r753+-768];
	st.global.f32 	[%rd173+-256], %f119;
	ld.shared.f32 	%f120, [%r753+-764];
	st.global.f32 	[%rd172+-256], %f120;
	ld.shared.u32 	%r746, [%r753+-760];
	st.global.u32 	[%rd171+-256], %r746;
	ld.shared.f32 	%f121, [%r753];
	st.global.f32 	[%rd173], %f121;
	ld.shared.f32 	%f122, [%r753+4];
	st.global.f32 	[%rd172], %f122;
	ld.shared.u32 	%r747, [%r753+8];
	st.global.u32 	[%rd171], %r747;
	ld.shared.f32 	%f123, [%r753+768];
	st.global.f32 	[%rd173+256], %f123;
	ld.shared.f32 	%f124, [%r753+772];
	st.global.f32 	[%rd172+256], %f124;
	ld.shared.u32 	%r748, [%r753+776];
	st.global.u32 	[%rd171+256], %r748;
	add.s32 	%r754, %r754, 256;
	add.s32 	%r753, %r753, 3072;
	add.s64 	%rd173, %rd173, 1024;
	add.s64 	%rd172, %rd172, 1024;
	add.s64 	%rd171, %rd171, 1024;
	setp.lt.s32 	%p192, %r754, %r15;
	@%p192 bra 	$L__BB5_20;
$L__BB5_21:
	bar.sync 	0;
	bra.uni 	$L__BB5_145;
$L__BB5_22:
	mov.u32 	%r771, %tid.x;
	and.b32  	%r495, %r771, 31;
	and.b32  	%r496, %r771, 992;
	mul.lo.s32 	%r497, %r496, 3;
	or.b32  	%r498, %r497, %r495;
	cvt.u64.u32 	%rd129, %r2;
	cvt.u64.u32 	%rd130, %r498;
	add.s64 	%rd131, %rd130, %rd129;
	shl.b64 	%rd132, %rd131, 2;
	add.s64 	%rd133, %rd2, %rd132;
	add.s64 	%rd134, %rd3, %rd132;
	add.s64 	%rd135, %rd4, %rd132;
	ld.global.f32 	%f89, [%rd133];
	ld.global.f32 	%f90, [%rd134];
	ld.global.u32 	%r499, [%rd135];
	ld.global.f32 	%f91, [%rd133+128];
	ld.global.f32 	%f92, [%rd134+128];
	ld.global.u32 	%r500, [%rd135+128];
	ld.global.f32 	%f93, [%rd133+256];
	ld.global.f32 	%f94, [%rd134+256];
	ld.global.u32 	%r501, [%rd135+256];
	// begin inline asm
	mov.u32 %r494, %laneid;
	// end inline asm
	shr.u32 	%r33, %r771, 5;
	mad.lo.s32 	%r502, %r33, 96, %r494;
	mov.u32 	%r503, _ZN6thrust24THRUST_300001_SM_1000_NS8cuda_cub4core6detail5shmemE;
	mad.lo.s32 	%r504, %r502, 12, %r503;
	st.shared.f32 	[%r504], %f89;
	st.shared.f32 	[%r504+4], %f90;
	st.shared.u32 	[%r504+8], %r499;
	st.shared.f32 	[%r504+384], %f91;
	st.shared.f32 	[%r504+388], %f92;
	st.shared.u32 	[%r504+392], %r500;
	st.shared.f32 	[%r504+768], %f93;
	st.shared.f32 	[%r504+772], %f94;
	st.shared.u32 	[%r504+776], %r501;
	bar.warp.sync 	-1;
	mad.lo.s32 	%r505, %r494, 24, %r504;
	ld.shared.f32 	%f7, [%r505];
	ld.shared.f32 	%f8, [%r505+4];
	ld.shared.u32 	%r34, [%r505+8];
	ld.shared.f32 	%f9, [%r505+12];
	ld.shared.f32 	%f10, [%r505+16];
	ld.shared.u32 	%r35, [%r505+20];
	ld.shared.f32 	%f11, [%r505+24];
	ld.shared.f32 	%f12, [%r505+28];
	ld.shared.u32 	%r36, [%r505+32];
	bar.sync 	0;
	mul.wide.s32 	%rd136, %r2, 4;
	add.s64 	%rd137, %rd2, %rd136;
	add.s64 	%rd138, %rd3, %rd136;
	add.s64 	%rd139, %rd4, %rd136;
	ld.global.f32 	%f126, [%rd137+-4];
	ld.global.f32 	%f125, [%rd138+-4];
	ld.global.u32 	%r755, [%rd139+-4];
	mad.lo.s32 	%r506, %r771, 12, %r503;
	add.s32 	%r38, %r506, 816;
	st.shared.f32 	[%r506+816], %f11;
	st.shared.f32 	[%r506+820], %f12;
	st.shared.u32 	[%r506+824], %r36;
	bar.sync 	0;
	setp.eq.s32 	%p112, %r771, 0;
	@%p112 bra 	$L__BB5_24;
	ld.shared.u32 	%r755, [%r38+-4];
	ld.shared.f32 	%f125, [%r38+-8];
	ld.shared.f32 	%f126, [%r38+-12];
$L__BB5_24:
	setp.ne.s32 	%p113, %r755, %r34;
	setp.neu.f32 	%p114, %f125, %f8;
	setp.neu.f32 	%p115, %f126, %f7;
	or.pred  	%p116, %p114, %p115;
	or.pred  	%p3, %p116, %p113;
	selp.u32 	%r41, 1, 0, %p3;
	setp.ne.s32 	%p117, %r34, %r35;
	setp.neu.f32 	%p118, %f8, %f10;
	setp.neu.f32 	%p119, %f7, %f9;
	or.pred  	%p120, %p118, %p119;
	or.pred  	%p4, %p120, %p117;
	selp.u32 	%r537, 1, 0, %p4;
	setp.ne.s32 	%p121, %r35, %r36;
	setp.neu.f32 	%p122, %f10, %f12;
	setp.neu.f32 	%p123, %f9, %f11;
	or.pred  	%p124, %p122, %p123;
	or.pred  	%p5, %p124, %p121;
	selp.u32 	%r538, 1, 0, %p5;
	bar.sync 	0;
	add.s32 	%r42, %r537, %r41;
	add.s32 	%r511, %r42, %r538;
	mov.b32 	%r509, 1;
	mov.b32 	%r534, 0;
	mov.b32 	%r536, -1;
	// begin inline asm
	{  .reg .s32 r0;  .reg .pred p;  shfl.sync.up.b32 r0|p, %r511, %r509, %r534, %r536;  @p add.s32 r0, r0, %r511;  mov.s32 %r507, r0;}
	// end inline asm
	mov.b32 	%r515, 2;
	// begin inline asm
	{  .reg .s32 r0;  .reg .pred p;  shfl.sync.up.b32 r0|p, %r507, %r515, %r534, %r536;  @p add.s32 r0, r0, %r507;  mov.s32 %r513, r0;}
	// end inline asm
	mov.b32 	%r521, 4;
	// begin inline asm
	{  .reg .s32 r0;  .reg .pred p;  shfl.sync.up.b32 r0|p, %r513, %r521, %r534, %r536;  @p add.s32 r0, r0, %r513;  mov.s32 %r519, r0;}
	// end inline asm
	mov.b32 	%r527, 8;
	// begin inline asm
	{  .reg .s32 r0;  .reg .pred p;  shfl.sync.up.b32 r0|p, %r519, %r527, %r534, %r536;  @p add.s32 r0, r0, %r519;  mov.s32 %r525, r0;}
	// end inline asm
	mov.b32 	%r533, 16;
	// begin inline asm
	{  .reg .s32 r0;  .reg .pred p;  shfl.sync.up.b32 r0|p, %r525, %r533, %r534, %r536;  @p add.s32 r0, r0, %r525;  mov.s32 %r531, r0;}
	// end inline asm
	setp.ne.s32 	%p125, %r494, 31;
	@%p125 bra 	$L__BB5_26;
	shl.b32 	%r539, %r33, 2;
	add.s32 	%r541, %r503, %r539;
	st.shared.u32 	[%r541], %r531;
$L__BB5_26:
	sub.s32 	%r542, %r531, %r511;
	bar.sync 	0;
	ld.shared.v2.u32 	{%r543, %r544}, [_ZN6thrust24THRUST_300001_SM_1000_NS8cuda_cub4core6detail5shmemE];
	add.s32 	%r45, %r544, %r543;
	setp.gt.u32 	%p126, %r771, 31;
	setp.lt.u32 	%p127, %r771, 32;
	setp.eq.s32 	%p128, %r494, 0;
	selp.b32 	%r545, 0, %r542, %p128;
	add.s32 	%r763, %r543, %r545;
	selp.b32 	%r47, %r542, %r763, %p127;
	@%p126 bra 	$L__BB5_51;
	setp.ne.s32 	%p129, %r771, 0;
	mul.wide.u32 	%rd140, %r1, 8;
	add.s64 	%rd26, %rd1, %rd140;
	@%p129 bra 	$L__BB5_29;
	st.shared.u32 	[_ZN6thrust24THRUST_300001_SM_1000_NS8cuda_cub4core6detail5shmemE+44], %r45;
	add.s64 	%rd141, %rd26, 256;
	mov.b32 	%r546, 100;
	// begin inline asm
	st.relaxed.gpu.v2.u32 [%rd141], {%r546, %r45};
	// end inline asm
$L__BB5_29:
	not.b32 	%r48, %r771;
	mov.u32 	%r49, %nctaid.x;
	setp.gt.u32 	%p130, %r49, 499;
	@%p130 bra 	$L__BB5_31;
	membar.cta;
	bra.uni 	$L__BB5_32;
$L__BB5_31:
	mov.b32 	%r548, 450;
	// begin inline asm
	nanosleep.u32 %r548;
	// end inline asm
$L__BB5_32:
	mul.wide.s32 	%rd143, %r48, 8;
	add.s64 	%rd144, %rd26, %rd143;
	add.s64 	%rd142, %rd144, 256;
	// begin inline asm
	ld.relaxed.gpu.v2.u32 {%r761, %r757}, [%rd142];
	// end inline asm
$L__BB5_33:
	setp.eq.s32 	%p131, %r761, 99;
	mov.b32 	%r551, -1;
	vote.sync.any.pred 	%p132, %p131, %r551;
	not.pred 	%p133, %p132;
	@%p133 bra 	$L__BB5_38;
	setp.gt.u32 	%p166, %r49, 499;
	@%p166 bra 	$L__BB5_36;
	membar.cta;
	bra.uni 	$L__BB5_37;
$L__BB5_36:
	mov.b32 	%r664, 350;
	// begin inline asm
	nanosleep.u32 %r664;
	// end inline asm
$L__BB5_37:
	// begin inline asm
	ld.relaxed.gpu.v2.u32 {%r761, %r757}, [%rd142];
	// end inline asm
	bra.uni 	$L__BB5_33;
$L__BB5_38:
	setp.eq.s32 	%p134, %r761, 101;
	mov.b32 	%r578, -1;
	vote.sync.ballot.b32 	%r579, %p134, %r578;
	// begin inline asm
	mov.u32 %r553, %lanemask_ge;
	// end inline asm
	and.b32  	%r580, %r579, %r553;
	or.b32  	%r581, %r580, -2147483648;
	add.s32 	%r582, %r581, -1;
	not.b32 	%r583, %r581;
	and.b32  	%r584, %r583, %r582;
	popc.b32 	%r557, %r584;
	mov.b32 	%r556, 1;
	// begin inline asm
	shfl.sync.down.b32 %r554, %r757, %r556, %r557, %r578;
	// end inline asm
	setp.lt.s32 	%p136, %r494, %r557;
	selp.b32 	%r585, %r554, 0, %p136;
	add.s32 	%r560, %r585, %r757;
	mov.b32 	%r561, 2;
	// begin inline asm
	shfl.sync.down.b32 %r559, %r560, %r561, %r557, %r578;
	// end inline asm
	add.s32 	%r59, %r494, 2;
	setp.gt.s32 	%p137, %r59, %r557;
	selp.b32 	%r586, 0, %r559, %p137;
	add.s32 	%r565, %r560, %r586;
	mov.b32 	%r566, 4;
	// begin inline asm
	shfl.sync.down.b32 %r564, %r565, %r566, %r557, %r578;
	// end inline asm
	add.s32 	%r60, %r494, 4;
	setp.gt.s32 	%p138, %r60, %r557;
	selp.b32 	%r587, 0, %r564, %p138;
	add.s32 	%r570, %r565, %r587;
	mov.b32 	%r571, 8;
	// begin inline asm
	shfl.sync.down.b32 %r569, %r570, %r571, %r557, %r578;
	// end inline asm
	add.s32 	%r61, %r494, 8;
	setp.gt.s32 	%p139, %r61, %r557;
	selp.b32 	%r588, 0, %r569, %p139;
	add.s32 	%r575, %r570, %r588;
	mov.b32 	%r576, 16;
	// begin inline asm
	shfl.sync.down.b32 %r574, %r575, %r576, %r557, %r578;
	// end inline asm
	add.s32 	%r62, %r494, 16;
	setp.gt.s32 	%p140, %r62, %r557;
	selp.b32 	%r589, 0, %r574, %p140;
	add.s32 	%r758, %r575, %r589;
	add.s32 	%r760, %r1, %r48;
	add.s64 	%rd28, %rd1, 256;
$L__BB5_39:
	setp.ne.s32 	%p141, %r761, 101;
	mov.b32 	%r590, -1;
	vote.sync.all.pred 	%p142, %p141, %r590;
	not.pred 	%p143, %p142;
	@%p143 bra 	$L__BB5_47;
	mul.wide.s32 	%rd155, %r760, 8;
	add.s64 	%rd156, %rd28, %rd155;
	add.s64 	%rd154, %rd156, -256;
	// begin inline asm
	ld.relaxed.gpu.v2.u32 {%r761, %r762}, [%rd154];
	// end inline asm
$L__BB5_41:
	setp.eq.s32 	%p155, %r761, 99;
	mov.b32 	%r622, -1;
	vote.sync.any.pred 	%p156, %p155, %r622;
	not.pred 	%p157, %p156;
	@%p157 bra 	$L__BB5_46;
	setp.gt.u32 	%p165, %r49, 499;
	@%p165 bra 	$L__BB5_44;
	membar.cta;
	bra.uni 	$L__BB5_45;
$L__BB5_44:
	mov.b32 	%r661, 350;
	// begin inline asm
	nanosleep.u32 %r661;
	// end inline asm
$L__BB5_45:
	// begin inline asm
	ld.relaxed.gpu.v2.u32 {%r761, %r762}, [%rd154];
	// end inline asm
	bra.uni 	$L__BB5_41;
$L__BB5_46:
	setp.eq.s32 	%p158, %r761, 101;
	mov.b32 	%r648, -1;
	vote.sync.ballot.b32 	%r649, %p158, %r648;
	and.b32  	%r650, %r649, %r553;
	or.b32  	%r651, %r650, -2147483648;
	add.s32 	%r652, %r651, -1;
	not.b32 	%r653, %r651;
	and.b32  	%r654, %r653, %r652;
	popc.b32 	%r627, %r654;
	mov.b32 	%r626, 1;
	// begin inline asm
	shfl.sync.down.b32 %r624, %r762, %r626, %r627, %r648;
	// end inline asm
	setp.lt.s32 	%p160, %r494, %r627;
	selp.b32 	%r655, %r624, 0, %p160;
	add.s32 	%r630, %r655, %r762;
	mov.b32 	%r631, 2;
	// begin inline asm
	shfl.sync.down.b32 %r629, %r630, %r631, %r627, %r648;
	// end inline asm
	setp.gt.s32 	%p161, %r59, %r627;
	selp.b32 	%r656, 0, %r629, %p161;
	add.s32 	%r635, %r630, %r656;
	mov.b32 	%r636, 4;
	// begin inline asm
	shfl.sync.down.b32 %r634, %r635, %r636, %r627, %r648;
	// end inline asm
	setp.gt.s32 	%p162, %r60, %r627;
	selp.b32 	%r657, 0, %r634, %p162;
	add.s32 	%r640, %r635, %r657;
	mov.b32 	%r641, 8;
	// begin inline asm
	shfl.sync.down.b32 %r639, %r640, %r641, %r627, %r648;
	// end inline asm
	setp.gt.s32 	%p163, %r61, %r627;
	selp.b32 	%r658, 0, %r639, %p163;
	add.s32 	%r645, %r640, %r658;
	mov.b32 	%r646, 16;
	// begin inline asm
	shfl.sync.down.b32 %r644, %r645, %r646, %r627, %r648;
	// end inline asm
	setp.gt.s32 	%p164, %r62, %r627;
	selp.b32 	%r659, 0, %r644, %p164;
	add.s32 	%r660, %r659, %r758;
	add.s32 	%r758, %r660, %r645;
	add.s32 	%r760, %r760, -32;
	bra.uni 	$L__BB5_39;
$L__BB5_47:
	setp.ne.s32 	%p144, %r771, 0;
	@%p144 bra 	$L__BB5_49;
	add.s32 	%r593, %r758, %r45;
	add.s64 	%rd145, %rd26, 256;
	mov.b32 	%r592, 101;
	// begin inline asm
	st.relaxed.gpu.v2.u32 [%rd145], {%r592, %r593};
	// end inline asm
	st.shared.u32 	[_ZN6thrust24THRUST_300001_SM_1000_NS8cuda_cub4core6detail5shmemE+36], %r758;
	st.shared.u32 	[_ZN6thrust24THRUST_300001_SM_1000_NS8cuda_cub4core6detail5shmemE+40], %r593;
$L__BB5_49:
	setp.ne.s32 	%p145, %r494, 0;
	mov.u32 	%r763, %r47;
	@%p145 bra 	$L__BB5_51;
	st.shared.u32 	[_ZN6thrust24THRUST_300001_SM_1000_NS8cuda_cub4core6detail5shmemE+12], %r758;
	mov.u32 	%r763, %r758;
$L__BB5_51:
	setp.eq.s32 	%p146, %r771, 0;
	bar.sync 	0;
	@%p146 bra 	$L__BB5_53;
	ld.shared.u32 	%r594, [_ZN6thrust24THRUST_300001_SM_1000_NS8cuda_cub4core6detail5shmemE+12];
	add.s32 	%r763, %r594, %r763;
$L__BB5_53:
	add.s32 	%r81, %r763, %r41;
	add.s32 	%r82, %r42, %r763;
	ld.shared.u32 	%r83, [_ZN6thrust24THRUST_300001_SM_1000_NS8cuda_cub4core6detail5shmemE+44];
	ld.shared.u32 	%r84, [_ZN6thrust24THRUST_300001_SM_1000_NS8cuda_cub4core6detail5shmemE+36];
	bar.sync 	0;
	not.pred 	%p147, %p3;
	@%p147 bra 	$L__BB5_55;
	sub.s32 	%r595, %r763, %r84;
	mad.lo.s32 	%r597, %r595, 12, %r503;
	st.shared.f32 	[%r597], %f7;
	st.shared.f32 	[%r597+4], %f8;
	st.shared.u32 	[%r597+8], %r34;
$L__BB5_55:
	not.pred 	%p148, %p4;
	@%p148 bra 	$L__BB5_57;
	sub.s32 	%r598, %r81, %r84;
	mad.lo.s32 	%r600, %r598, 12, %r503;
	st.shared.f32 	[%r600], %f9;
	st.shared.f32 	[%r600+4], %f10;
	st.shared.u32 	[%r600+8], %r35;
$L__BB5_57:
	not.pred 	%p149, %p5;
	@%p149 bra 	$L__BB5_59;
	sub.s32 	%r601, %r82, %r84;
	mad.lo.s32 	%r603, %r601, 12, %r503;
	st.shared.f32 	[%r603], %f11;
	st.shared.f32 	[%r603+4], %f12;
	st.shared.u32 	[%r603+8], %r36;
$L__BB5_59:
	bar.sync 	0;
	setp.ge.s32 	%p150, %r771, %r83;
	@%p150 bra 	$L__BB5_66;
	cvta.to.global.u64 	%rd30, %rd69;
	not.b32 	%r604, %r771;
	add.s32 	%r85, %r83, %r604;
	and.b32  	%r605, %r85, 192;
	setp.eq.s32 	%p151, %r605, 192;
	@%p151 bra 	$L__BB5_63;
	shr.u32 	%r606, %r85, 6;
	add.s32 	%r607, %r606, 1;
	and.b32  	%r608, %r607, 3;
	add.s32 	%r767, %r771, %r84;
	mad.lo.s32 	%r610, %r771, 12, %r503;
	add.s32 	%r766, %r610, 8;
	neg.s32 	%r765, %r608;
	shl.b32 	%r611, %r607, 6;
	and.b32  	%r612, %r611, 192;
	add.s32 	%r771, %r771, %r612;
$L__BB5_62:
	.pragma "nounroll";
	mul.wide.s32 	%rd146, %r767, 4;
	add.s64 	%rd147, %rd7, %rd146;
	add.s64 	%rd148, %rd6, %rd146;
	add.s64 	%rd149, %rd30, %rd146;
	ld.shared.f32 	%f95, [%r766+-8];
	st.global.f32 	[%rd149], %f95;
	ld.shared.f32 	%f96, [%r766+-4];
	st.global.f32 	[%rd148], %f96;
	ld.shared.u32 	%r613, [%r766];
	st.global.u32 	[%rd147], %r613;
	add.s32 	%r767, %r767, 64;
	add.s32 	%r766, %r766, 768;
	add.s32 	%r765, %r765, 1;
	setp.ne.s32 	%p152, %r765, 0;
	@%p152 bra 	$L__BB5_62;
$L__BB5_63:
	setp.lt.u32 	%p153, %r85, 192;
	@%p153 bra 	$L__BB5_66;
	mad.lo.s32 	%r615, %r771, 12, %r503;
	add.s32 	%r770, %r615, 1536;
	add.s64 	%rd31, %rd30, 512;
	add.s32 	%r769, %r771, %r84;
	add.s64 	%rd32, %rd6, 512;
	add.s64 	%rd33, %rd7, 512;
$L__BB5_65:
	mul.wide.s32 	%rd150, %r769, 4;
	add.s64 	%rd151, %rd31, %rd150;
	add.s64 	%rd152, %rd32, %rd150;
	add.s64 	%rd153, %rd33, %rd150;
	ld.shared.f32 	%f97, [%r770+-1536];
	st.global.f32 	[%rd151+-512], %f97;
	ld.shared.f32 	%f98, [%r770+-1532];
	st.global.f32 	[%rd152+-512], %f98;
	ld.shared.u32 	%r616, [%r770+-1528];
	st.global.u32 	[%rd153+-512], %r616;
	ld.shared.f32 	%f99, [%r770+-768];
	st.global.f32 	[%rd151+-256], %f99;
	ld.shared.f32 	%f100, [%r770+-764];
	st.global.f32 	[%rd152+-256], %f100;
	ld.shared.u32 	%r617, [%r770+-760];
	st.global.u32 	[%rd153+-256], %r617;
	ld.shared.f32 	%f101, [%r770];
	st.global.f32 	[%rd151], %f101;
	ld.shared.f32 	%f102, [%r770+4];
	st.global.f32 	[%rd152], %f102;
	ld.shared.u32 	%r618, [%r770+8];
	st.global.u32 	[%rd153], %r618;
	ld.shared.f32 	%f103, [%r770+768];
	st.global.f32 	[%rd151+256], %f103;
	ld.shared.f32 	%f104, [%r770+772];
	st.global.f32 	[%rd152+256], %f104;
	ld.shared.u32 	%r619, [%r770+776];
	st.global.u32 	[%rd153+256], %r619;
	add.s32 	%r771, %r771, 256;
	add.s32 	%r770, %r770, 3072;
	add.s32 	%r769, %r769, 256;
	setp.lt.s32 	%p154, %r771, %r83;
	@%p154 bra 	$L__BB5_65;
$L__BB5_66:
	bar.sync 	0;
	bra.uni 	$L__BB5_145;
$L__BB5_67:
	sub.s32 	%r105, %r229, %r2;
	setp.ne.s32 	%p12, %r1, 0;
	@%p12 bra 	$L__BB5_92;
	mul.wide.u32 	%rd112, %r2, 4;
	add.s64 	%rd34, %rd2, %rd112;
	add.s64 	%rd35, %rd3, %rd112;
	add.s64 	%rd36, %rd4, %rd112;
	mov.u32 	%r780, %tid.x;
	ld.global.u32 	%r774, [%rd36];
	ld.global.f32 	%f131, [%rd35];
	ld.global.f32 	%f132, [%rd34];
	and.b32  	%r411, %r780, 31;
	and.b32  	%r412, %r780, 992;
	mul.lo.s32 	%r413, %r412, 3;
	or.b32  	%r108, %r413, %r411;
	setp.ge.s32 	%p77, %r108, %r105;
	mov.u32 	%r772, %r774;
	mov.f32 	%f127, %f131;
	mov.f32 	%f128, %f132;
	@%p77 bra 	$L__BB5_70;
	mul.wide.u32 	%rd113, %r108, 4;
	add.s64 	%rd114, %rd34, %rd113;
	add.s64 	%rd115, %rd35, %rd113;
	add.s64 	%rd116, %rd36, %rd113;
	ld.global.f32 	%f128, [%rd114];
	ld.global.f32 	%f127, [%rd115];
	ld.global.u32 	%r772, [%rd116];
$L__BB5_70:
	add.s32 	%r414, %r108, 32;
	setp.ge.s32 	%p78, %r414, %r105;
	mov.u32 	%r773, %r774;
	mov.f32 	%f129, %f131;
	mov.f32 	%f130, %f132;
	@%p78 bra 	$L__BB5_72;
	mul.wide.u32 	%rd117, %r108, 4;
	add.s64 	%rd118, %rd34, %rd117;
	add.s64 	%rd119, %rd35, %rd117;
	add.s64 	%rd120, %rd36, %rd117;
	ld.global.f32 	%f130, [%rd118+128];
	ld.global.f32 	%f129, [%rd119+128];
	ld.global.u32 	%r773, [%rd120+128];
$L__BB5_72:
	add.s32 	%r415, %r108, 64;
	setp.ge.s32 	%p79, %r415, %r105;
	@%p79 bra 	$L__BB5_74;
	mul.wide.u32 	%rd121, %r108, 4;
	add.s64 	%rd122, %rd34, %rd121;
	add.s64 	%rd123, %rd35, %rd121;
	add.s64 	%rd124, %rd36, %rd121;
	ld.global.f32 	%f132, [%rd122+256];
	ld.global.f32 	%f131, [%rd123+256];
	ld.global.u32 	%r774, [%rd124+256];
$L__BB5_74:
	// begin inline asm
	mov.u32 %r416, %laneid;
	// end inline asm
	shr.u32 	%r116, %r780, 5;
	mad.lo.s32 	%r418, %r116, 96, %r416;
	mov.u32 	%r419, _ZN6thrust24THRUST_300001_SM_1000_NS8cuda_cub4core6detail5shmemE;
	mad.lo.s32 	%r420, %r418, 12, %r419;
	st.shared.f32 	[%r420], %f128;
	st.shared.f32 	[%r420+4], %f127;
	st.shared.u32 	[%r420+8], %r772;
	st.shared.f32 	[%r420+384], %f130;
	st.shared.f32 	[%r420+388], %f129;
	st.shared.u32 	[%r420+392], %r773;
	st.shared.f32 	[%r420+768], %f132;
	st.shared.f32 	[%r420+772], %f131;
	st.shared.u32 	[%r420+776], %r774;
	bar.warp.sync 	-1;
	mad.lo.s32 	%r421, %r416, 24, %r420;
	ld.shared.f32 	%f33, [%r421];
	ld.shared.f32 	%f34, [%r421+4];
	ld.shared.u32 	%r117, [%r421+8];
	ld.shared.f32 	%f35, [%r421+12];
	ld.shared.f32 	%f36, [%r421+16];
	ld.shared.u32 	%r118, [%r421+20];
	ld.shared.f32 	%f37, [%r421+24];
	ld.shared.f32 	%f38, [%r421+28];
	ld.shared.u32 	%r119, [%r421+32];
	bar.sync 	0;
	mad.lo.s32 	%r422, %r780, 12, %r419;
	add.s32 	%r120, %r422, 816;
	st.shared.f32 	[%r422+816], %f37;
	st.shared.f32 	[%r422+820], %f38;
	st.shared.u32 	[%r422+824], %r119;
	bar.sync 	0;
	setp.eq.s32 	%p80, %r780, 0;
	mov.b32 	%r775, 1;
	@%p80 bra 	$L__BB5_76;
	ld.shared.f32 	%f75, [%r120+-12];
	ld.shared.f32 	%f77, [%r120+-8];
	ld.shared.u32 	%r423, [%r120+-4];
	setp.ne.s32 	%p81, %r423, %r117;
	setp.neu.f32 	%p82, %f77, %f34;
	setp.neu.f32 	%p83, %f75, %f33;
	or.pred  	%p84, %p82, %p83;
	or.pred  	%p85, %p84, %p81;
	selp.u32 	%r775, 1, 0, %p85;
$L__BB5_76:
	setp.ne.s32 	%p86, %r117, %r118;
	setp.neu.f32 	%p87, %f34, %f36;
	setp.neu.f32 	%p88, %f33, %f35;
	setp.ne.s32 	%p89, %r118, %r119;
	setp.neu.f32 	%p90, %f36, %f38;
	setp.neu.f32 	%p91, %f35, %f37;
	mul.lo.s32 	%r454, %r780, 3;
	setp.lt.s32 	%p92, %r454, %r105;
	selp.b32 	%r123, %r775, 1, %p92;
	add.s32 	%r455, %r454, 1;
	setp.ge.s32 	%p93, %r455, %r105;
	or.pred  	%p94, %p93, %p86;
	or.pred  	%p95, %p94, %p87;
	or.pred  	%p6, %p95, %p88;
	selp.u32 	%r456, 1, 0, %p6;
	add.s32 	%r457, %r454, 2;
	setp.ge.s32 	%p96, %r457, %r105;
	or.pred  	%p97, %p96, %p89;
	or.pred  	%p98, %p97, %p90;
	or.pred  	%p7, %p98, %p91;
	selp.u32 	%r458, 1, 0, %p7;
	bar.sync 	0;
	add.s32 	%r124, %r123, %r456;
	add.s32 	%r428, %r124, %r458;
	mov.b32 	%r426, 1;
	mov.b32 	%r451, 0;
	mov.b32 	%r453, -1;
	// begin inline asm
	{  .reg .s32 r0;  .reg .pred p;  shfl.sync.up.b32 r0|p, %r428, %r426, %r451, %r453;  @p add.s32 r0, r0, %r428;  mov.s32 %r424, r0;}
	// end inline asm
	mov.b32 	%r432, 2;
	// begin inline asm
	{  .reg .s32 r0;  .reg .pred p;  shfl.sync.up.b32 r0|p, %r424, %r432, %r451, %r453;  @p add.s32 r0, r0, %r424;  mov.s32 %r430, r0;}
	// end inline asm
	mov.b32 	%r438, 4;
	// begin inline asm
	{  .reg .s32 r0;  .reg .pred p;  shfl.sync.up.b32 r0|p, %r430, %r438, %r451, %r453;  @p add.s32 r0, r0, %r430;  mov.s32 %r436, r0;}
	// end inline asm
	mov.b32 	%r444, 8;
	// begin inline asm
	{  .reg .s32 r0;  .reg .pred p;  shfl.sync.up.b32 r0|p, %r436, %r444, %r451, %r453;  @p add.s32 r0, r0, %r436;  mov.s32 %r442, r0;}
	// end inline asm
	mov.b32 	%r450, 16;
	// begin inline asm
	{  .reg .s32 r0;  .reg .pred p;  shfl.sync.up.b32 r0|p, %r442, %r450, %r451, %r453;  @p add.s32 r0, r0, %r442;  mov.s32 %r448, r0;}
	// end inline asm
	setp.ne.s32 	%p99, %r416, 31;
	@%p99 bra 	$L__BB5_78;
	shl.b32 	%r459, %r116, 2;
	mov.u32 	%r460, _ZN6thrust24THRUST_300001_SM_1000_NS8cuda_cub4core6detail5shmemE;
	add.s32 	%r461, %r460, %r459;
	st.shared.u32 	[%r461], %r448;
$L__BB5_78:
	bar.sync 	0;
	ld.shared.v2.u32 	{%r127, %r128}, [_ZN6thrust24THRUST_300001_SM_1000_NS8cuda_cub4core6detail5shmemE];
	setp.lt.u32 	%p100, %r780, 32;
	selp.b32 	%r462, 0, %r127, %p100;
	setp.eq.s32 	%p101, %r416, 0;
	sub.s32 	%r463, %r448, %r428;
	selp.b32 	%r464, 0, %r463, %p101;
	add.s32 	%r129, %r462, %r464;
	add.s32 	%r465, %r105, %r127;
	add.s32 	%r466, %r465, %r128;
	add.s32 	%r801, %r466, -192;
	bar.sync 	0;
	setp.eq.s32 	%p102, %r123, 0;
	@%p102 bra 	$L__BB5_80;
	mov.u32 	%r467, _ZN6thrust24THRUST_300001_SM_1000_NS8cuda_cub4core6detail5shmemE;
	mad.lo.s32 	%r468, %r129, 12, %r467;
	st.shared.f32 	[%r468], %f33;
	st.shared.f32 	[%r468+4], %f34;
	st.shared.u32 	[%r468+8], %r117;
$L__BB5_80:
	not.pred 	%p103, %p6;
	@%p103 bra 	$L__BB5_82;
	add.s32 	%r469, %r129, %r123;
	mov.u32 	%r470, _ZN6thrust24THRUST_300001_SM_1000_NS8cuda_cub4core6detail5shmemE;
	mad.lo.s32 	%r471, %r469, 12, %r470;
	st.shared.f32 	[%r471], %f35;
	st.shared.f32 	[%r471+4], %f36;
	st.shared.u32 	[%r471+8], %r118;
$L__BB5_82:
	not.pred 	%p104, %p7;
	@%p104 bra 	$L__BB5_84;
	add.s32 	%r472, %r124, %r129;
	mov.u32 	%r473, _ZN6thrust24THRUST_300001_SM_1000_NS8cuda_cub4core6detail5shmemE;
	mad.lo.s32 	%r474, %r472, 12, %r473;
	st.shared.f32 	[%r474], %f37;
	st.shared.f32 	[%r474+4], %f38;
	st.shared.u32 	[%r474+8], %r119;
$L__BB5_84:
	bar.sync 	0;
	setp.ge.s32 	%p105, %r780, %r801;
	@%p105 bra 	$L__BB5_91;
	add.s32 	%r475, %r128, %r127;
	add.s32 	%r476, %r475, %r229;
	sub.s32 	%r477, %r476, %r780;
	add.s32 	%r131, %r477, -193;
	and.b32  	%r478, %r131, 192;
	setp.eq.s32 	%p106, %r478, 192;
	@%p106 bra 	$L__BB5_88;
	shr.u32 	%r479, %r131, 6;
	add.s32 	%r480, %r479, 1;
	and.b32  	%r481, %r480, 3;
	mul.wide.u32 	%rd125, %r780, 4;
	add.s64 	%rd176, %rd7, %rd125;
	add.s64 	%rd175, %rd6, %rd125;
	add.s64 	%rd174, %rd5, %rd125;
	mov.u32 	%r482, _ZN6thrust24THRUST_300001_SM_1000_NS8cuda_cub4core6detail5shmemE;
	mad.lo.s32 	%r483, %r780, 12, %r482;
	add.s32 	%r777, %r483, 8;
	neg.s32 	%r776, %r481;
	shl.b32 	%r484, %r480, 6;
	and.b32  	%r485, %r484, 192;
	add.s32 	%r780, %r780, %r485;
$L__BB5_87:
	.pragma "nounroll";
	ld.shared.f32 	%f79, [%r777+-8];
	st.global.f32 	[%rd174], %f79;
	ld.shared.f32 	%f80, [%r777+-4];
	st.global.f32 	[%rd175], %f80;
	ld.shared.u32 	%r486, [%r777];
	st.global.u32 	[%rd176], %r486;
	add.s64 	%rd176, %rd176, 256;
	add.s64 	%rd175, %rd175, 256;
	add.s64 	%rd174, %rd174, 256;
	add.s32 	%r777, %r777, 768;
	add.s32 	%r776, %r776, 1;
	setp.ne.s32 	%p107, %r776, 0;
	@%p107 bra 	$L__BB5_87;
$L__BB5_88:
	setp.lt.u32 	%p108, %r131, 192;
	@%p108 bra 	$L__BB5_91;
	mov.u32 	%r487, _ZN6thrust24THRUST_300001_SM_1000_NS8cuda_cub4core6detail5shmemE;
	mad.lo.s32 	%r488, %r780, 12, %r487;
	add.s32 	%r779, %r488, 1536;
	mul.wide.u32 	%rd126, %r780, 4;
	add.s64 	%rd127, %rd126, 512;
	add.s64 	%rd179, %rd5, %rd127;
	add.s64 	%rd178, %rd6, %rd127;
	add.s64 	%rd177, %rd7, %rd127;
$L__BB5_90:
	ld.shared.f32 	%f81, [%r779+-1536];
	st.global.f32 	[%rd179+-512], %f81;
	ld.shared.f32 	%f82, [%r779+-1532];
	st.global.f32 	[%rd178+-512], %f82;
	ld.shared.u32 	%r489, [%r779+-1528];
	st.global.u32 	[%rd177+-512], %r489;
	ld.shared.f32 	%f83, [%r779+-768];
	st.global.f32 	[%rd179+-256], %f83;
	ld.shared.f32 	%f84, [%r779+-764];
	st.global.f32 	[%rd178+-256], %f84;
	ld.shared.u32 	%r490, [%r779+-760];
	st.global.u32 	[%rd177+-256], %r490;
	ld.shared.f32 	%f85, [%r779];
	st.global.f32 	[%rd179], %f85;
	ld.shared.f32 	%f86, [%r779+4];
	st.global.f32 	[%rd178], %f86;
	ld.shared.u32 	%r491, [%r779+8];
	st.global.u32 	[%rd177], %r491;
	ld.shared.f32 	%f87, [%r779+768];
	st.global.f32 	[%rd179+256], %f87;
	ld.shared.f32 	%f88, [%r779+772];
	st.global.f32 	[%rd178+256], %f88;
	ld.shared.u32 	%r492, [%r779+776];
	st.global.u32 	[%rd177+256], %r492;
	add.s32 	%r780, %r780, 256;
	add.s32 	%r779, %r779, 3072;
	add.s64 	%rd179, %rd179, 1024;
	add.s64 	%rd178, %rd178, 1024;
	add.s64 	%rd177, %rd177, 1024;
	setp.lt.s32 	%p109, %r780, %r801;
	@%p109 bra 	$L__BB5_90;
$L__BB5_91:
	bar.sync 	0;
	bra.uni 	$L__BB5_143;
$L__BB5_92:
	mul.wide.u32 	%rd73, %r2, 4;
	add.s64 	%rd55, %rd2, %rd73;
	add.s64 	%rd56, %rd3, %rd73;
	add.s64 	%rd57, %rd4, %rd73;
	mov.u32 	%r800, %tid.x;
	ld.global.u32 	%r783, [%rd57];
	ld.global.f32 	%f138, [%rd56];
	ld.global.f32 	%f137, [%rd55];
	and.b32  	%r232, %r800, 31;
	and.b32  	%r233, %r800, 992;
	mul.lo.s32 	%r234, %r233, 3;
	or.b32  	%r147, %r234, %r232;
	setp.ge.s32 	%p13, %r147, %r105;
	mov.f32 	%f133, %f137;
	mov.f32 	%f134, %f138;
	mov.u32 	%r781, %r783;
	@%p13 bra 	$L__BB5_94;
	mul.wide.u32 	%rd74, %r147, 4;
	add.s64 	%rd75, %rd55, %rd74;
	add.s64 	%rd76, %rd56, %rd74;
	add.s64 	%rd77, %rd57, %rd74;
	ld.global.f32 	%f133, [%rd75];
	ld.global.f32 	%f134, [%rd76];
	ld.global.u32 	%r781, [%rd77];
$L__BB5_94:
	add.s32 	%r235, %r147, 32;
	setp.ge.s32 	%p14, %r235, %r105;
	mov.f32 	%f135, %f137;
	mov.f32 	%f136, %f138;
	mov.u32 	%r782, %r783;
	@%p14 bra 	$L__BB5_96;
	mul.wide.u32 	%rd78, %r147, 4;
	add.s64 	%rd79, %rd55, %rd78;
	add.s64 	%rd80, %rd56, %rd78;
	add.s64 	%rd81, %rd57, %rd78;
	ld.global.f32 	%f135, [%rd79+128];
	ld.global.f32 	%f136, [%rd80+128];
	ld.global.u32 	%r782, [%rd81+128];
$L__BB5_96:
	add.s32 	%r236, %r147, 64;
	setp.ge.s32 	%p15, %r236, %r105;
	@%p15 bra 	$L__BB5_98;
	mul.wide.u32 	%rd82, %r147, 4;
	add.s64 	%rd83, %rd55, %rd82;
	add.s64 	%rd84, %rd56, %rd82;
	add.s64 	%rd85, %rd57, %rd82;
	ld.global.f32 	%f137, [%rd83+256];
	ld.global.f32 	%f138, [%rd84+256];
	ld.global.u32 	%r783, [%rd85+256];
$L__BB5_98:
	// begin inline asm
	mov.u32 %r237, %laneid;
	// end inline asm
	shr.u32 	%r155, %r800, 5;
	mad.lo.s32 	%r238, %r155, 96, %r237;
	mov.u32 	%r239, _ZN6thrust24THRUST_300001_SM_1000_NS8cuda_cub4core6detail5shmemE;
	mad.lo.s32 	%r240, %r238, 12, %r239;
	st.shared.f32 	[%r240], %f133;
	st.shared.f32 	[%r240+4], %f134;
	st.shared.u32 	[%r240+8], %r781;
	st.shared.f32 	[%r240+384], %f135;
	st.shared.f32 	[%r240+388], %f136;
	st.shared.u32 	[%r240+392], %r782;
	st.shared.f32 	[%r240+768], %f137;
	st.shared.f32 	[%r240+772], %f138;
	st.shared.u32 	[%r240+776], %r783;
	bar.warp.sync 	-1;
	mad.lo.s32 	%r241, %r237, 24, %r240;
	ld.shared.f32 	%f53, [%r241];
	ld.shared.f32 	%f54, [%r241+4];
	ld.shared.u32 	%r156, [%r241+8];
	ld.shared.f32 	%f55, [%r241+12];
	ld.shared.f32 	%f56, [%r241+16];
	ld.shared.u32 	%r157, [%r241+20];
	ld.shared.f32 	%f57, [%r241+24];
	ld.shared.f32 	%f58, [%r241+28];
	ld.shared.u32 	%r158, [%r241+32];
	bar.sync 	0;
	mul.wide.s32 	%rd86, %r2, 4;
	add.s64 	%rd87, %rd2, %rd86;
	cvta.to.global.u64 	%rd88, %rd67;
	add.s64 	%rd89, %rd88, %rd86;
	cvta.to.global.u64 	%rd90, %rd68;
	add.s64 	%rd91, %rd90, %rd86;
	ld.global.f32 	%f140, [%rd87+-4];
	ld.global.f32 	%f139, [%rd89+-4];
	ld.global.u32 	%r784, [%rd91+-4];
	mad.lo.s32 	%r242, %r800, 12, %r239;
	add.s32 	%r160, %r242, 816;
	st.shared.f32 	[%r242+816], %f57;
	st.shared.f32 	[%r242+820], %f58;
	st.shared.u32 	[%r242+824], %r158;
	bar.sync 	0;
	setp.eq.s32 	%p16, %r800, 0;
	@%p16 bra 	$L__BB5_100;
	ld.shared.u32 	%r784, [%r160+-4];
	ld.shared.f32 	%f139, [%r160+-8];
	ld.shared.f32 	%f140, [%r160+-12];
$L__BB5_100:
	setp.ne.s32 	%p17, %r784, %r156;
	setp.neu.f32 	%p18, %f139, %f54;
	setp.neu.f32 	%p19, %f140, %f53;
	setp.ne.s32 	%p20, %r156, %r157;
	setp.neu.f32 	%p21, %f54, %f56;
	setp.neu.f32 	%p22, %f53, %f55;
	setp.ne.s32 	%p23, %r157, %r158;
	setp.neu.f32 	%p24, %f56, %f58;
	setp.neu.f32 	%p25, %f55, %f57;
	mul.lo.s32 	%r273, %r800, 3;
	setp.ge.s32 	%p26, %r273, %r105;
	or.pred  	%p27, %p26, %p17;
	or.pred  	%p28, %p27, %p18;
	or.pred  	%p8, %p28, %p19;
	selp.u32 	%r163, 1, 0, %p8;
	add.s32 	%r274, %r273, 1;
	setp.ge.s32 	%p29, %r274, %r105;
	or.pred  	%p30, %p29, %p20;
	or.pred  	%p31, %p30, %p21;
	or.pred  	%p9, %p31, %p22;
	selp.u32 	%r275, 1, 0, %p9;
	add.s32 	%r276, %r273, 2;
	setp.ge.s32 	%p32, %r276, %r105;
	or.pred  	%p33, %p32, %p23;
	or.pred  	%p34, %p33, %p24;
	or.pred  	%p10, %p34, %p25;
	selp.u32 	%r277, 1, 0, %p10;
	bar.sync 	0;
	add.s32 	%r164, %r275, %r163;
	add.s32 	%r247, %r164, %r277;
	mov.b32 	%r245, 1;
	mov.b32 	%r270, 0;
	mov.b32 	%r272, -1;
	// begin inline asm
	{  .reg .s32 r0;  .reg .pred p;  shfl.sync.up.b32 r0|p, %r247, %r245, %r270, %r272;  @p add.s32 r0, r0, %r247;  mov.s32 %r243, r0;}
	// end inline asm
	mov.b32 	%r251, 2;
	// begin inline asm
	{  .reg .s32 r0;  .reg .pred p;  shfl.sync.up.b32 r0|p, %r243, %r251, %r270, %r272;  @p add.s32 r0, r0, %r243;  mov.s32 %r249, r0;}
	// end inline asm
	mov.b32 	%r257, 4;
	// begin inline asm
	{  .reg .s32 r0;  .reg .pred p;  shfl.sync.up.b32 r0|p, %r249, %r257, %r270, %r272;  @p add.s32 r0, r0, %r249;  mov.s32 %r255, r0;}
	// end inline asm
	mov.b32 	%r263, 8;
	// begin inline asm
	{  .reg .s32 r0;  .reg .pred p;  shfl.sync.up.b32 r0|p, %r255, %r263, %r270, %r272;  @p add.s32 r0, r0, %r255;  mov.s32 %r261, r0;}
	// end inline asm
	mov.b32 	%r269, 16;
	// begin inline asm
	{  .reg .s32 r0;  .reg .pred p;  shfl.sync.up.b32 r0|p, %r261, %r269, %r270, %r272;  @p add.s32 r0, r0, %r261;  mov.s32 %r267, r0;}
	// end inline asm
	setp.ne.s32 	%p35, %r237, 31;
	@%p35 bra 	$L__BB5_102;
	shl.b32 	%r278, %r155, 2;
	mov.u32 	%r279, _ZN6thrust24THRUST_300001_SM_1000_NS8cuda_cub4core6detail5shmemE;
	add.s32 	%r280, %r279, %r278;
	st.shared.u32 	[%r280], %r267;
$L__BB5_102:
	sub.s32 	%r281, %r267, %r247;
	bar.sync 	0;
	ld.shared.v2.u32 	{%r282, %r283}, [_ZN6thrust24THRUST_300001_SM_1000_NS8cuda_cub4core6detail5shmemE];
	add.s32 	%r167, %r283, %r282;
	setp.gt.u32 	%p36, %r800, 31;
	setp.lt.u32 	%p37, %r800, 32;
	setp.eq.s32 	%p38, %r237, 0;
	selp.b32 	%r284, 0, %r281, %p38;
	add.s32 	%r792, %r282, %r284;
	selp.b32 	%r169, %r281, %r792, %p37;
	@%p36 bra 	$L__BB5_127;
	setp.ne.s32 	%p39, %r800, 0;
	mul.wide.u32 	%rd92, %r1, 8;
	add.s64 	%rd58, %rd1, %rd92;
	@%p39 bra 	$L__BB5_105;
	st.shared.u32 	[_ZN6thrust24THRUST_300001_SM_1000_NS8cuda_cub4core6detail5shmemE+44], %r167;
	add.s64 	%rd93, %rd58, 256;
	mov.b32 	%r285, 100;
	// begin inline asm
	st.relaxed.gpu.v2.u32 [%rd93], {%r285, %r167};
	// end inline asm
$L__BB5_105:
	mov.u32 	%r170, %nctaid.x;
	setp.gt.u32 	%p40, %r170, 499;
	@%p40 bra 	$L__BB5_107;
	membar.cta;
	bra.uni 	$L__BB5_108;
$L__BB5_107:
	mov.b32 	%r287, 450;
	// begin inline asm
	nanosleep.u32 %r287;
	// end inline asm
$L__BB5_108:
	mul.wide.u32 	%rd95, %r800, 8;
	xor.b64  	%rd96, %rd95, -8;
	add.s64 	%rd97, %rd58, %rd96;
	add.s64 	%rd94, %rd97, 256;
	// begin inline asm
	ld.relaxed.gpu.v2.u32 {%r790, %r786}, [%rd94];
	// end inline asm
$L__BB5_109:
	setp.eq.s32 	%p41, %r790, 99;
	mov.b32 	%r290, -1;
	vote.sync.any.pred 	%p42, %p41, %r290;
	not.pred 	%p43, %p42;
	@%p43 bra 	$L__BB5_114;
	setp.gt.u32 	%p76, %r170, 499;
	@%p76 bra 	$L__BB5_112;
	membar.cta;
	bra.uni 	$L__BB5_113;
$L__BB5_112:
	mov.b32 	%r408, 350;
	// begin inline asm
	nanosleep.u32 %r408;
	// end inline asm
$L__BB5_113:
	// begin inline asm
	ld.relaxed.gpu.v2.u32 {%r790, %r786}, [%rd94];
	// end inline asm
	bra.uni 	$L__BB5_109;
$L__BB5_114:
	setp.eq.s32 	%p44, %r790, 101;
	mov.b32 	%r317, -1;
	vote.sync.ballot.b32 	%r318, %p44, %r317;
	// begin inline asm
	mov.u32 %r292, %lanemask_ge;
	// end inline asm
	and.b32  	%r319, %r318, %r292;
	or.b32  	%r320, %r319, -2147483648;
	add.s32 	%r321, %r320, -1;
	not.b32 	%r322, %r320;
	and.b32  	%r323, %r322, %r321;
	popc.b32 	%r296, %r323;
	mov.b32 	%r295, 1;
	// begin inline asm
	shfl.sync.down.b32 %r293, %r786, %r295, %r296, %r317;
	// end inline asm
	setp.lt.s32 	%p46, %r237, %r296;
	selp.b32 	%r324, %r293, 0, %p46;
	add.s32 	%r299, %r324, %r786;
	mov.b32 	%r300, 2;
	// begin inline asm
	shfl.sync.down.b32 %r298, %r299, %r300, %r296, %r317;
	// end inline asm
	add.s32 	%r180, %r237, 2;
	setp.gt.s32 	%p47, %r180, %r296;
	selp.b32 	%r325, 0, %r298, %p47;
	add.s32 	%r304, %r299, %r325;
	mov.b32 	%r305, 4;
	// begin inline asm
	shfl.sync.down.b32 %r303, %r304, %r305, %r296, %r317;
	// end inline asm
	add.s32 	%r181, %r237, 4;
	setp.gt.s32 	%p48, %r181, %r296;
	selp.b32 	%r326, 0, %r303, %p48;
	add.s32 	%r309, %r304, %r326;
	mov.b32 	%r310, 8;
	// begin inline asm
	shfl.sync.down.b32 %r308, %r309, %r310, %r296, %r317;
	// end inline asm
	add.s32 	%r182, %r237, 8;
	setp.gt.s32 	%p49, %r182, %r296;
	selp.b32 	%r327, 0, %r308, %p49;
	add.s32 	%r314, %r309, %r327;
	mov.b32 	%r315, 16;
	// begin inline asm
	shfl.sync.down.b32 %r313, %r314, %r315, %r296, %r317;
	// end inline asm
	add.s32 	%r183, %r237, 16;
	setp.gt.s32 	%p50, %r183, %r296;
	selp.b32 	%r328, 0, %r313, %p50;
	add.s32 	%r787, %r314, %r328;
	not.b32 	%r329, %r800;
	add.s32 	%r789, %r1, %r329;
	add.s64 	%rd60, %rd1, 256;
$L__BB5_115:
	setp.ne.s32 	%p51, %r790, 101;
	mov.b32 	%r330, -1;
	vote.sync.all.pred 	%p52, %p51, %r330;
	not.pred 	%p53, %p52;
	@%p53 bra 	$L__BB5_123;
	mul.wide.s32 	%rd108, %r789, 8;
	add.s64 	%rd109, %rd60, %rd108;
	add.s64 	%rd107, %rd109, -256;
	// begin inline asm
	ld.relaxed.gpu.v2.u32 {%r790, %r791}, [%rd107];
	// end inline asm
$L__BB5_117:
	setp.eq.s32 	%p65, %r790, 99;
	mov.b32 	%r366, -1;
	vote.sync.any.pred 	%p66, %p65, %r366;
	not.pred 	%p67, %p66;
	@%p67 bra 	$L__BB5_122;
	setp.gt.u32 	%p75, %r170, 499;
	@%p75 bra 	$L__BB5_120;
	membar.cta;
	bra.uni 	$L__BB5_121;
$L__BB5_120:
	mov.b32 	%r405, 350;
	// begin inline asm
	nanosleep.u32 %r405;
	// end inline asm
$L__BB5_121:
	// begin inline asm
	ld.relaxed.gpu.v2.u32 {%r790, %r791}, [%rd107];
	// end inline asm
	bra.uni 	$L__BB5_117;
$L__BB5_122:
	setp.eq.s32 	%p68, %r790, 101;
	mov.b32 	%r392, -1;
	vote.sync.ballot.b32 	%r393, %p68, %r392;
	and.b32  	%r394, %r393, %r292;
	or.b32  	%r395, %r394, -2147483648;
	add.s32 	%r396, %r395, -1;
	not.b32 	%r397, %r395;
	and.b32  	%r398, %r397, %r396;
	popc.b32 	%r371, %r398;
	mov.b32 	%r370, 1;
	// begin inline asm
	shfl.sync.down.b32 %r368, %r791, %r370, %r371, %r392;
	// end inline asm
	setp.lt.s32 	%p70, %r237, %r371;
	selp.b32 	%r399, %r368, 0, %p70;
	add.s32 	%r374, %r399, %r791;
	mov.b32 	%r375, 2;
	// begin inline asm
	shfl.sync.down.b32 %r373, %r374, %r375, %r371, %r392;
	// end inline asm
	setp.gt.s32 	%p71, %r180, %r371;
	selp.b32 	%r400, 0, %r373, %p71;
	add.s32 	%r379, %r374, %r400;
	mov.b32 	%r380, 4;
	// begin inline asm
	shfl.sync.down.b32 %r378, %r379, %r380, %r371, %r392;
	// end inline asm
	setp.gt.s32 	%p72, %r181, %r371;
	selp.b32 	%r401, 0, %r378, %p72;
	add.s32 	%r384, %r379, %r401;
	mov.b32 	%r385, 8;
	// begin inline asm
	shfl.sync.down.b32 %r383, %r384, %r385, %r371, %r392;
	// end inline asm
	setp.gt.s32 	%p73, %r182, %r371;
	selp.b32 	%r402, 0, %r383, %p73;
	add.s32 	%r389, %r384, %r402;
	mov.b32 	%r390, 16;
	// begin inline asm
	shfl.sync.down.b32 %r388, %r389, %r390, %r371, %r392;
	// end inline asm
	setp.gt.s32 	%p74, %r183, %r371;
	selp.b32 	%r403, 0, %r388, %p74;
	add.s32 	%r404, %r403, %r787;
	add.s32 	%r787, %r404, %r389;
	add.s32 	%r789, %r789, -32;
	bra.uni 	$L__BB5_115;
$L__BB5_123:
	setp.ne.s32 	%p54, %r800, 0;
	@%p54 bra 	$L__BB5_125;
	add.s32 	%r333, %r787, %r167;
	add.s64 	%rd98, %rd58, 256;
	mov.b32 	%r332, 101;
	// begin inline asm
	st.relaxed.gpu.v2.u32 [%rd98], {%r332, %r333};
	// end inline asm
	st.shared.u32 	[_ZN6thrust24THRUST_300001_SM_1000_NS8cuda_cub4core6detail5shmemE+36], %r787;
	st.shared.u32 	[_ZN6thrust24THRUST_300001_SM_1000_NS8cuda_cub4core6detail5shmemE+40], %r333;
$L__BB5_125:
	setp.ne.s32 	%p55, %r237, 0;
	mov.u32 	%r792, %r169;
	@%p55 bra 	$L__BB5_127;
	st.shared.u32 	[_ZN6thrust24THRUST_300001_SM_1000_NS8cuda_cub4core6detail5shmemE+12], %r787;
	mov.u32 	%r792, %r787;
$L__BB5_127:
	setp.eq.s32 	%p56, %r800, 0;
	bar.sync 	0;
	@%p56 bra 	$L__BB5_129;
	ld.shared.u32 	%r334, [_ZN6thrust24THRUST_300001_SM_1000_NS8cuda_cub4core6detail5shmemE+12];
	add.s32 	%r792, %r334, %r792;
$L__BB5_129:
	add.s32 	%r202, %r792, %r163;
	add.s32 	%r203, %r164, %r792;
	ld.shared.v2.u32 	{%r335, %r204}, [_ZN6thrust24THRUST_300001_SM_1000_NS8cuda_cub4core6detail5shmemE+40];
	ld.shared.u32 	%r205, [_ZN6thrust24THRUST_300001_SM_1000_NS8cuda_cub4core6detail5shmemE+36];
	sub.s32 	%r336, 192, %r105;
	sub.s32 	%r206, %r204, %r336;
	sub.s32 	%r801, %r335, %r336;
	bar.sync 	0;
	not.pred 	%p57, %p8;
	@%p57 bra 	$L__BB5_131;
	sub.s32 	%r337, %r792, %r205;
	mov.u32 	%r338, _ZN6thrust24THRUST_300001_SM_1000_NS8cuda_cub4core6detail5shmemE;
	mad.lo.s32 	%r339, %r337, 12, %r338;
	st.shared.f32 	[%r339], %f53;
	st.shared.f32 	[%r339+4], %f54;
	st.shared.u32 	[%r339+8], %r156;
$L__BB5_131:
	not.pred 	%p58, %p9;
	@%p58 bra 	$L__BB5_133;
	sub.s32 	%r340, %r202, %r205;
	mov.u32 	%r341, _ZN6thrust24THRUST_300001_SM_1000_NS8cuda_cub4core6detail5shmemE;
	mad.lo.s32 	%r342, %r340, 12, %r341;
	st.shared.f32 	[%r342], %f55;
	st.shared.f32 	[%r342+4], %f56;
	st.shared.u32 	[%r342+8], %r157;
$L__BB5_133:
	not.pred 	%p59, %p10;
	@%p59 bra 	$L__BB5_135;
	sub.s32 	%r343, %r203, %r205;
	mov.u32 	%r344, _ZN6thrust24THRUST_300001_SM_1000_NS8cuda_cub4core6detail5shmemE;
	mad.lo.s32 	%r345, %r343, 12, %r344;
	st.shared.f32 	[%r345], %f57;
	st.shared.f32 	[%r345+4], %f58;
	st.shared.u32 	[%r345+8], %r158;
$L__BB5_135:
	bar.sync 	0;
	setp.ge.s32 	%p60, %r800, %r206;
	@%p60 bra 	$L__BB5_142;
	cvta.to.global.u64 	%rd62, %rd69;
	add.s32 	%r346, %r204, %r229;
	add.s32 	%r347, %r800, %r2;
	sub.s32 	%r348, %r346, %r347;
	add.s32 	%r208, %r348, -193;
	and.b32  	%r349, %r208, 192;
	setp.eq.s32 	%p61, %r349, 192;
	@%p61 bra 	$L__BB5_139;
	shr.u32 	%r350, %r208, 6;
	add.s32 	%r351, %r350, 1;
	and.b32  	%r352, %r351, 3;
	add.s32 	%r796, %r800, %r205;
	mov.u32 	%r353, _ZN6thrust24THRUST_300001_SM_1000_NS8cuda_cub4core6detail5shmemE;
	mad.lo.s32 	%r354, %r800, 12, %r353;
	add.s32 	%r795, %r354, 8;
	neg.s32 	%r794, %r352;
	shl.b32 	%r355, %r351, 6;
	and.b32  	%r356, %r355, 192;
	add.s32 	%r800, %r800, %r356;
$L__BB5_138:
	.pragma "nounroll";
	mul.wide.s32 	%rd99, %r796, 4;
	add.s64 	%rd100, %rd7, %rd99;
	add.s64 	%rd101, %rd6, %rd99;
	add.s64 	%rd102, %rd62, %rd99;
	ld.shared.f32 	%f65, [%r795+-8];
	st.global.f32 	[%rd102], %f65;
	ld.shared.f32 	%f66, [%r795+-4];
	st.global.f32 	[%rd101], %f66;
	ld.shared.u32 	%r357, [%r795];
	st.global.u32 	[%rd100], %r357;
	add.s32 	%r796, %r796, 64;
	add.s32 	%r795, %r795, 768;
	add.s32 	%r794, %r794, 1;
	setp.ne.s32 	%p62, %r794, 0;
	@%p62 bra 	$L__BB5_138;
$L__BB5_139:
	setp.lt.u32 	%p63, %r208, 192;
	@%p63 bra 	$L__BB5_142;
	mov.u32 	%r358, _ZN6thrust24THRUST_300001_SM_1000_NS8cuda_cub4core6detail5shmemE;
	mad.lo.s32 	%r359, %r800, 12, %r358;
	add.s32 	%r799, %r359, 1536;
	add.s64 	%rd63, %rd62, 512;
	add.s32 	%r798, %r800, %r205;
	add.s64 	%rd64, %rd6, 512;
	add.s64 	%rd65, %rd7, 512;
$L__BB5_141:
	mul.wide.s32 	%rd103, %r798, 4;
	add.s64 	%rd104, %rd63, %rd103;
	add.s64 	%rd105, %rd64, %rd103;
	add.s64 	%rd106, %rd65, %rd103;
	ld.shared.f32 	%f67, [%r799+-1536];
	st.global.f32 	[%rd104+-512], %f67;
	ld.shared.f32 	%f68, [%r799+-1532];
	st.global.f32 	[%rd105+-512], %f68;
	ld.shared.u32 	%r360, [%r799+-1528];
	st.global.u32 	[%rd106+-512], %r360;
	ld.shared.f32 	%f69, [%r799+-768];
	st.global.f32 	[%rd104+-256], %f69;
	ld.shared.f32 	%f70, [%r799+-764];
	st.global.f32 	[%rd105+-256], %f70;
	ld.shared.u32 	%r361, [%r799+-760];
	st.global.u32 	[%rd106+-256], %r361;
	ld.shared.f32 	%f71, [%r799];
	st.global.f32 	[%rd104], %f71;
	ld.shared.f32 	%f72, [%r799+4];
	st.global.f32 	[%rd105], %f72;
	ld.shared.u32 	%r362, [%r799+8];
	st.global.u32 	[%rd106], %r362;
	ld.shared.f32 	%f73, [%r799+768];
	st.global.f32 	[%rd104+256], %f73;
	ld.shared.f32 	%f74, [%r799+772];
	st.global.f32 	[%rd105+256], %f74;
	ld.shared.u32 	%r363, [%r799+776];
	st.global.u32 	[%rd106+256], %r363;
	add.s32 	%r800, %r800, 256;
	add.s32 	%r799, %r799, 3072;
	add.s32 	%r798, %r798, 256;
	setp.lt.s32 	%p64, %r800, %r206;
	@%p64 bra 	$L__BB5_141;
$L__BB5_142:
	bar.sync 	0;
$L__BB5_143:
	mov.u32 	%r493, %tid.x;
	setp.ne.s32 	%p110, %r493, 0;
	@%p110 bra 	$L__BB5_145;
	ld.param.u64 	%rd167, [_ZN6thrust24THRUST_300001_SM_1000_NS8cuda_cub4core6detail13_kernel_agentINS1_8__unique11UniqueAgentINS0_12zip_iteratorIN4cuda3std3__45tupleIJNS0_6detail15normal_iteratorINS0_10device_ptrIfEEEESG_NSD_INSE_IiEEEEEEEEESK_6xyl_eqiPiEEJSK_SK_SL_SM_iN3cub18CUB_300001_SM_100013ScanTileStateIiLb1EEEmEEEvDpT0__param_3];
	cvta.to.global.u64 	%rd128, %rd167;
	st.global.u32 	[%rd128], %r801;
$L__BB5_145:
	ret;

}
	// .globl	_ZN3cub18CUB_300001_SM_10006detail11EmptyKernelIvEEvv
.visible .entry _ZN3cub18CUB_300001_SM_10006detail11EmptyKernelIvEEvv()
{


	ret;

}
	// .globl	_ZN3cub18CUB_300001_SM_10006detail8for_each13static_kernelINS2_12policy_hub_t12policy_500_tEmN6thrust24THRUST_300001_SM_1000_NS8cuda_cub20__uninitialized_fill7functorINS7_10device_ptrIfEEfEEEEvT0_T1_
.visible .entry _ZN3cub18CUB_300001_SM_10006detail8for_each13static_kernelINS2_12policy_hub_t12policy_500_tEmN6thrust24THRUST_300001_SM_1000_NS8cuda_cub20__uninitialized_fill7functorINS7_10device_ptrIfEEfEEEEvT0_T1_(
	.param .u64 _ZN3cub18CUB_300001_SM_10006detail8for_each13static_kernelINS2_12policy_hub_t12policy_500_tEmN6thrust24THRUST_300001_SM_1000_NS8cuda_cub20__uninitialized_fill7functorINS7_10device_ptrIfEEfEEEEvT0_T1__param_0,
	.param .align 8 .b8 _ZN3cub18CUB_300001_SM_10006detail8for_each13static_kernelINS2_12policy_hub_t12policy_500_tEmN6thrust24THRUST_300001_SM_1000_NS8cuda_cub20__uninitialized_fill7functorINS7_10device_ptrIfEEfEEEEvT0_T1__param_1[16]
)
.maxntid 256
{
	.reg .pred 	%p<4>;
	.reg .b16 	%rs<5>;
	.reg .b32 	%r<10>;
	.reg .b32 	%f<3>;
	.reg .b64 	%rd<16>;

	ld.param.f32 	%f2, [_ZN3cub18CUB_300001_SM_10006detail8for_each13static_kernelINS2_12policy_hub_t12policy_500_tEmN6thrust24THRUST_300001_SM_1000_NS8cuda_cub20__uninitialized_fill7functorINS7_10device_ptrIfEEfEEEEvT0_T1__param_1+8];
	ld.param.u64 	%rd4, [_ZN3cub18CUB_300001_SM_10006detail8for_each13static_kernelINS2_12policy_hub_t12policy_500_tEmN6thrust24THRUST_300001_SM_1000_NS8cuda_cub20__uninitialized_fill7functorINS7_10device_ptrIfEEfEEEEvT0_T1__param_1];
	ld.param.u64 	%rd5, [_ZN3cub18CUB_300001_SM_10006detail8for_each13static_kernelINS2_12policy_hub_t12policy_500_tEmN6thrust24THRUST_300001_SM_1000_NS8cuda_cub20__uninitialized_fill7functorINS7_10device_ptrIfEEfEEEEvT0_T1__param_0];
	mov.u32 	%r7, %ctaid.x;
	mul.wide.u32 	%rd1, %r7, 512;
	sub.s64 	%rd2, %rd5, %rd1;
	setp.lt.u64 	%p1, %rd2, 512;
	@%p1 bra 	$L__BB7_2;
	mov.u32 	%r9, %tid.x;
	cvta.to.global.u64 	%rd11, %rd4;
	cvt.u64.u32 	%rd12, %r9;
	add.s64 	%rd13, %rd1, %rd12;
	shl.b64 	%rd14, %rd13, 2;
	add.s64 	%rd15, %rd11, %rd14;
	st.global.f32 	[%rd15], %f2;
	st.global.f32 	[%rd15+1024], %f2;
	bra.uni 	$L__BB7_6;
$L__BB7_2:
	cvta.to.global.u64 	%rd6, %rd4;
	mov.u32 	%r1, %tid.x;
	cvt.u64.u32 	%rd7, %r1;
	setp.le.u64 	%p2, %rd2, %rd7;
	add.s64 	%rd8, %rd1, %rd7;
	shl.b64 	%rd9, %rd8, 2;
	add.s64 	%rd3, %rd6, %rd9;
	@%p2 bra 	$L__BB7_4;
	st.global.f32 	[%rd3], %f2;
$L__BB7_4:
	add.s32 	%r8, %r1, 256;
	cvt.u64.u32 	%rd10, %r8;
	setp.le.u64 	%p3, %rd2, %rd10;
	@%p3 bra 	$L__BB7_6;
	st.global.f32 	[%rd3+1024], %f2;
$L__BB7_6:
	ret;

}
	// .globl	_ZN3cub18CUB_300001_SM_10006detail8for_each13static_kernelINS2_12policy_hub_t12policy_500_tElN6thrust24THRUST_300001_SM_1000_NS8cuda_cub20__uninitialized_copy7functorINS7_6detail15normal_iteratorINS7_10device_ptrIKfEEEENS7_7pointerIfNS8_3tagENS7_11use_defaultESJ_EEEEEEvT0_T1_
.visible .entry _ZN3cub18CUB_300001_SM_10006detail8for_each13static_kernelINS2_12policy_hub_t12policy_500_tElN6thrust24THRUST_300001_SM_1000_NS8cuda_cub20__uninitialized_copy7functorINS7_6detail15normal_iteratorINS7_10device_ptrIKfEEEENS7_7pointerIfNS8_3tagENS7_11use_defaultESJ_EEEEEEvT0_T1_(
	.param .u64 _ZN3cub18CUB_300001_SM_10006detail8for_each13static_kernelINS2_12policy_hub_t12policy_500_tElN6thrust24THRUST_300001_SM_1000_NS8cuda_cub20__uninitialized_copy7functorINS7_6detail15normal_iteratorINS7_10device_ptrIKfEEEENS7_7pointerIfNS8_3tagENS7_11use_defaultESJ_EEEEEEvT0_T1__param_0,
	.param .align 8 .b8 _ZN3cub18CUB_300001_SM_10006detail8for_each13static_kernelINS2_12policy_hub_t12policy_500_tElN6thrust24THRUST_300001_SM_1000_NS8cuda_cub20__uninitialized_copy7functorINS7_6detail15normal_iteratorINS7_10device_ptrIKfEEEENS7_7pointerIfNS8_3tagENS7_11use_defaultESJ_EEEEEEvT0_T1__param_1[16]
)
.maxntid 256
{
	.reg .pred 	%p<4>;
	.reg .b32 	%r<6>;
	.reg .b32 	%f<5>;
	.reg .b64 	%rd<26>;

	ld.param.u64 	%rd8, [_ZN3cub18CUB_300001_SM_10006detail8for_each13static_kernelINS2_12policy_hub_t12policy_500_tElN6thrust24THRUST_300001_SM_1000_NS8cuda_cub20__uninitialized_copy7functorINS7_6detail15normal_iteratorINS7_10device_ptrIKfEEEENS7_7pointerIfNS8_3tagENS7_11use_defaultESJ_EEEEEEvT0_T1__param_1+8];
	ld.param.u64 	%rd7, [_ZN3cub18CUB_300001_SM_10006detail8for_each13static_kernelINS2_12policy_hub_t12policy_500_tElN6thrust24THRUST_300001_SM_1000_NS8cuda_cub20__uninitialized_copy7functorINS7_6detail15normal_iteratorINS7_10device_ptrIKfEEEENS7_7pointerIfNS8_3tagENS7_11use_defaultESJ_EEEEEEvT0_T1__param_1];
	ld.param.u64 	%rd9, [_ZN3cub18CUB_300001_SM_10006detail8for_each13static_kernelINS2_12policy_hub_t12policy_500_tElN6thrust24THRUST_300001_SM_1000_NS8cuda_cub20__uninitialized_copy7functorINS7_6detail15normal_iteratorINS7_10device_ptrIKfEEEENS7_7pointerIfNS8_3tagENS7_11use_defaultESJ_EEEEEEvT0_T1__param_0];
	mov.u32 	%r1, %ctaid.x;
	mul.wide.u32 	%rd1, %r1, 512;
	sub.s64 	%rd2, %rd9, %rd1;
	setp.lt.s64 	%p1, %rd2, 512;
	@%p1 bra 	$L__BB8_2;
	mov.u32 	%r5, %tid.x;
	cvta.to.global.u64 	%rd19, %rd8;
	cvta.to.global.u64 	%rd20, %rd7;
	cvt.u64.u32 	%rd21, %r5;
	add.s64 	%rd22, %rd1, %rd21;
	shl.b64 	%rd23, %rd22, 2;
	add.s64 	%rd24, %rd20, %rd23;
	add.s64 	%rd25, %rd19, %rd23;
	ld.global.f32 	%f3, [%rd24];
	st.global.f32 	[%rd25], %f3;
	ld.global.f32 	%f4, [%rd24+1024];
	st.global.f32 	[%rd25+1024], %f4;
	bra.uni 	$L__BB8_6;
$L__BB8_2:
	cvta.to.global.u64 	%rd3, %rd7;
	cvta.to.global.u64 	%rd4, %rd8;
	mov.u32 	%r2, %tid.x;
	cvt.s64.s32 	%rd5, %rd2;
	cvt.u64.u32 	%rd6, %r2;
	setp.le.s64 	%p2, %rd5, %rd6;
	@%p2 bra 	$L__BB8_4;
	add.s64 	%rd10, %rd1, %rd6;
	shl.b64 	%rd11, %rd10, 2;
	add.s64 	%rd12, %rd3, %rd11;
	add.s64 	%rd13, %rd4, %rd11;
	ld.global.f32 	%f1, [%rd12];
	st.global.f32 	[%rd13], %f1;
$L__BB8_4:
	cvt.u32.u64 	%r3, %rd6;
	add.s32 	%r4, %r3, 256;
	cvt.u64.u32 	%rd14, %r4;
	setp.le.s64 	%p3, %rd5, %rd14;
	@%p3 bra 	$L__BB8_6;
	add.s64 	%rd15, %rd1, %rd6;
	shl.b64 	%rd16, %rd15, 2;
	add.s64 	%rd17, %rd3, %rd16;
	add.s64 	%rd18, %rd4, %rd16;
	ld.global.f32 	%f2, [%rd17+1024];
	st.global.f32 	[%rd18+1024], %f2;
$L__BB8_6:
	ret;

}
	// .globl	_ZN3cub18CUB_300001_SM_10006detail8for_each13static_kernelINS2_12policy_hub_t12policy_500_tEmN6thrust24THRUST_300001_SM_1000_NS8cuda_cub20__uninitialized_fill7functorINS7_10device_ptrIiEEiEEEEvT0_T1_
.visible .entry _ZN3cub18CUB_300001_SM_10006detail8for_each13static_kernelINS2_12policy_hub_t12policy_500_tEmN6thrust24THRUST_300001_SM_1000_NS8cuda_cub20__uninitialized_fill7functorINS7_10device_ptrIiEEiEEEEvT0_T1_(
	.param .u64 _ZN3cub18CUB_300001_SM_10006detail8for_each13static_kernelINS2_12policy_hub_t12policy_500_tEmN6thrust24THRUST_300001_SM_1000_NS8cuda_cub20__uninitialized_fill7functorINS7_10device_ptrIiEEiEEEEvT0_T1__param_0,
	.param .align 8 .b8 _ZN3cub18CUB_300001_SM_10006detail8for_each13static_kernelINS2_12policy_hub_t12policy_500_tEmN6thrust24THRUST_300001_SM_1000_NS8cuda_cub20__uninitialized_fill7functorINS7_10device_ptrIiEEiEEEEvT0_T1__param_1[16]
)
.maxntid 256
{
	.reg .pred 	%p<4>;
	.reg .b16 	%rs<5>;
	.reg .b32 	%r<12>;
	.reg .b64 	%rd<16>;

	ld.param.u32 	%r3, [_ZN3cub18CUB_300001_SM_10006detail8for_each13static_kernelINS2_12policy_hub_t12policy_500_tEmN6thrust24THRUST_300001_SM_1000_NS8cuda_cub20__uninitialized_fill7functorINS7_10device_ptrIiEEiEEEEvT0_T1__param_1+8];
	ld.param.u64 	%rd4, [_ZN3cub18CUB_300001_SM_10006detail8for_each13static_kernelINS2_12policy_hub_t12policy_500_tEmN6thrust24THRUST_300001_SM_1000_NS8cuda_cub20__uninitialized_fill7functorINS7_10device_ptrIiEEiEEEEvT0_T1__param_1];
	ld.param.u64 	%rd5, [_ZN3cub18CUB_300001_SM_10006detail8for_each13static_kernelINS2_12policy_hub_t12policy_500_tEmN6thrust24THRUST_300001_SM_1000_NS8cuda_cub20__uninitialized_fill7functorINS7_10device_ptrIiEEiEEEEvT0_T1__param_0];
	mov.u32 	%r9, %ctaid.x;
	mul.wide.u32 	%rd1, %r9, 512;
	sub.s64 	%rd2, %rd5, %rd1;
	setp.lt.u64 	%p1, %rd2, 512;
	@%p1 bra 	$L__BB9_2;
	mov.u32 	%r11, %tid.x;
	cvta.to.global.u64 	%rd11, %rd4;
	cvt.u64.u32 	%rd12, %r11;
	add.s64 	%rd13, %rd1, %rd12;
	shl.b64 	%rd14, %rd13, 2;
	add.s64 	%rd15, %rd11, %rd14;
	st.global.u32 	[%rd15], %r3;
	st.global.u32 	[%rd15+1024], %r3;
	bra.uni 	$L__BB9_6;
$L__BB9_2:
	cvta.to.global.u64 	%rd6, %rd4;
	mov.u32 	%r2, %tid.x;
	cvt.u64.u32 	%rd7, %r2;
	setp.le.u64 	%p2, %rd2, %rd7;
	add.s64 	%rd8, %rd1, %rd7;
	shl.b64 	%rd9, %rd8, 2;
	add.s64 	%rd3, %rd6, %rd9;
	@%p2 bra 	$L__BB9_4;
	st.global.u32 	[%rd3], %r3;
$L__BB9_4:
	add.s32 	%r10, %r2, 256;
	cvt.u64.u32 	%rd10, %r10;
	setp.le.u64 	%p3, %rd2, %rd10;
	@%p3 bra 	$L__BB9_6;
	st.global.u32 	[%rd3+1024], %r3;
$L__BB9_6:
	ret;

}
	// .globl	_ZN3cub18CUB_300001_SM_10006detail8for_each13static_kernelINS2_12policy_hub_t12policy_500_tElN6thrust24THRUST_300001_SM_1000_NS8cuda_cub20__uninitialized_copy7functorINS7_6detail15normal_iteratorINS7_10device_ptrIKiEEEENS7_7pointerIiNS8_3tagENS7_11use_defaultESJ_EEEEEEvT0_T1_
.visible .entry _ZN3cub18CUB_300001_SM_10006detail8for_each13static_kernelINS2_12policy_hub_t12policy_500_tElN6thrust24THRUST_300001_SM_1000_NS8cuda_cub20__uninitialized_copy7functorINS7_6detail15normal_iteratorINS7_10device_ptrIKiEEEENS7_7pointerIiNS8_3tagENS7_11use_defaultESJ_EEEEEEvT0_T1_(
	.param .u64 _ZN3cub18CUB_300001_SM_10006detail8for_each13static_kernelINS2_12policy_hub_t12policy_500_tElN6thrust24THRUST_300001_SM_1000_NS8cuda_cub20__uninitialized_copy7functorINS7_6detail15normal_iteratorINS7_10device_ptrIKiEEEENS7_7pointerIiNS8_3tagENS7_11use_defaultESJ_EEEEEEvT0_T1__param_0,
	.param .align 8 .b8 _ZN3cub18CUB_300001_SM_10006detail8for_each13static_kernelINS2_12policy_hub_t12policy_500_tElN6thrust24THRUST_300001_SM_1000_NS8cuda_cub20__uninitialized_copy7functorINS7_6detail15normal_iteratorINS7_10device_ptrIKiEEEENS7_7pointerIiNS8_3tagENS7_11use_defaultESJ_EEEEEEvT0_T1__param_1[16]
)
.maxntid 256
{
	.reg .pred 	%p<4>;
	.reg .b32 	%r<10>;
	.reg .b64 	%rd<26>;

	ld.param.u64 	%rd8, [_ZN3cub18CUB_300001_SM_10006detail8for_each13static_kernelINS2_12policy_hub_t12policy_500_tElN6thrust24THRUST_300001_SM_1000_NS8cuda_cub20__uninitialized_copy7functorINS7_6detail15normal_iteratorINS7_10device_ptrIKiEEEENS7_7pointerIiNS8_3tagENS7_11use_defaultESJ_EEEEEEvT0_T1__param_1+8];
	ld.param.u64 	%rd7, [_ZN3cub18CUB_300001_SM_10006detail8for_each13static_kernelINS2_12policy_hub_t12policy_500_tElN6thrust24THRUST_300001_SM_1000_NS8cuda_cub20__uninitialized_copy7functorINS7_6detail15normal_iteratorINS7_10device_ptrIKiEEEENS7_7pointerIiNS8_3tagENS7_11use_defaultESJ_EEEEEEvT0_T1__param_1];
	ld.param.u64 	%rd9, [_ZN3cub18CUB_300001_SM_10006detail8for_each13static_kernelINS2_12policy_hub_t12policy_500_tElN6thrust24THRUST_300001_SM_1000_NS8cuda_cub20__uninitialized_copy7functorINS7_6detail15normal_iteratorINS7_10device_ptrIKiEEEENS7_7pointerIiNS8_3tagENS7_11use_defaultESJ_EEEEEEvT0_T1__param_0];
	mov.u32 	%r1, %ctaid.x;
	mul.wide.u32 	%rd1, %r1, 512;
	sub.s64 	%rd2, %rd9, %rd1;
	setp.lt.s64 	%p1, %rd2, 512;
	@%p1 bra 	$L__BB10_2;
	mov.u32 	%r7, %tid.x;
	cvta.to.global.u64 	%rd19, %rd8;
	cvta.to.global.u64 	%rd20, %rd7;
	cvt.u64.u32 	%rd21, %r7;
	add.s64 	%rd22, %rd1, %rd21;
	shl.b64 	%rd23, %rd22, 2;
	add.s64 	%rd24, %rd20, %rd23;
	add.s64 	%rd25, %rd19, %rd23;
	ld.global.u32 	%r8, [%rd24];
	st.global.u32 	[%rd25], %r8;
	ld.global.u32 	%r9, [%rd24+1024];
	st.global.u32 	[%rd25+1024], %r9;
	bra.uni 	$L__BB10_6;
$L__BB10_2:
	cvta.to.global.u64 	%rd3, %rd7;
	cvta.to.global.u64 	%rd4, %rd8;
	mov.u32 	%r2, %tid.x;
	cvt.s64.s32 	%rd5, %rd2;
	cvt.u64.u32 	%rd6, %r2;
	setp.le.s64 	%p2, %rd5, %rd6;
	@%p2 bra 	$L__BB10_4;
	add.s64 	%rd10, %rd1, %rd6;
	shl.b64 	%rd11, %rd10, 2;
	add.s64 	%rd12, %rd3, %rd11;
	add.s64 	%rd13, %rd4, %rd11;
	ld.global.u32 	%r3, [%rd12];
	st.global.u32 	[%rd13], %r3;
$L__BB10_4:
	cvt.u32.u64 	%r4, %rd6;
	add.s32 	%r5, %r4, 256;
	cvt.u64.u32 	%rd14, %r5;
	setp.le.s64 	%p3, %rd5, %rd14;
	@%p3 bra 	$L__BB10_6;
	add.s64 	%rd15, %rd1, %rd6;
	shl.b64 	%rd16, %rd15, 2;
	add.s64 	%rd17, %rd3, %rd16;
	add.s64 	%rd18, %rd4, %rd16;
	ld.global.u32 	%r6, [%rd17+1024];
	st.global.u32 	[%rd18+1024], %r6;
$L__BB10_6:
	ret;

}
	// .globl	_ZN3cub18CUB_300001_SM_10006detail4scan20DeviceScanInitKernelINS0_13ScanTileStateIiLb1EEEEEvT_i
.visible .entry _ZN3cub18CUB_300001_SM_10006detail4scan20DeviceScanInitKernelINS0_13ScanTileStateIiLb1EEEEEvT_i(
	.param .align 8 .b8 _ZN3cub18CUB_300001_SM_10006detail4scan20DeviceScanInitKernelINS0_13ScanTileStateIiLb1EEEEEvT_i_param_0[8],
	.param .u32 _ZN3cub18CUB_300001_SM_10006detail4scan20DeviceScanInitKernelINS0_13ScanTileStateIiLb1EEEEEvT_i_param_1
)
{
	.reg .pred 	%p<5>;
	.reg .b32 	%r<10>;
	.reg .b64 	%rd<7>;

	ld.param.u64 	%rd2, [_ZN3cub18CUB_300001_SM_10006detail4scan20DeviceScanInitKernelINS0_13ScanTileStateIiLb1EEEEEvT_i_param_0];
	ld.param.u32 	%r4, [_ZN3cub18CUB_300001_SM_10006detail4scan20DeviceScanInitKernelINS0_13ScanTileStateIiLb1EEEEEvT_i_param_1];
	cvta.to.global.u64 	%rd1, %rd2;
	mov.u32 	%r1, %ctaid.x;
	mov.u32 	%r5, %ntid.x;
	mov.u32 	%r2, %tid.x;
	mad.lo.s32 	%r3, %r1, %r5, %r2;
	setp.ge.s32 	%p1, %r3, %r4;
	@%p1 bra 	$L__BB11_2;
	mul.wide.s32 	%rd3, %r3, 8;
	add.s64 	%rd4, %rd1, %rd3;
	mov.b32 	%r6, 0;
	mov.b32 	%r7, 99;
	st.global.v2.u32 	[%rd4+256], {%r7, %r6};
$L__BB11_2:
	setp.ne.s32 	%p2, %r1, 0;
	setp.gt.u32 	%p3, %r2, 31;
	or.pred  	%p4, %p2, %p3;
	@%p4 bra 	$L__BB11_4;
	mul.wide.u32 	%rd5, %r2, 8;
	add.s64 	%rd6, %rd1, %rd5;
	mov.b32 	%r9, 0;
	st.global.v2.u32 	[%rd6], {%r9, %r9};
$L__BB11_4:
	ret;

}
	// .globl	_ZN3cub18CUB_300001_SM_10006detail4scan16DeviceScanKernelINS2_10policy_hubIiiijN4cuda3std3__44plusIvEEE10Policy1000EN6thrust24THRUST_300001_SM_1000_NS6detail15normal_iteratorINSD_10device_ptrIiEEEESI_NS0_13ScanTileStateIiLb1EEES9_NS0_8NullTypeEjiLb0ESL_EEvT0_T1_T2_iT3_T4_T5_
.visible .entry _ZN3cub18CUB_300001_SM_10006detail4scan16DeviceScanKernelINS2_10policy_hubIiiijN4cuda3std3__44plusIvEEE10Policy1000EN6thrust24THRUST_300001_SM_1000_NS6detail15normal_iteratorINSD_10device_ptrIiEEEESI_NS0_13ScanTileStateIiLb1EEES9_NS0_8NullTypeEjiLb0ESL_EEvT0_T1_T2_iT3_T4_T5_(
	.param .align 8 .b8 _ZN3cub18CUB_300001_SM_10006detail4scan16DeviceScanKernelINS2_10policy_hubIiiijN4cuda3std3__44plusIvEEE10Policy1000EN6thrust24THRUST_300001_SM_1000_NS6detail15normal_iteratorINSD_10device_ptrIiEEEESI_NS0_13ScanTileStateIiLb1EEES9_NS0_8NullTypeEjiLb0ESL_EEvT0_T1_T2_iT3_T4_T5__param_0[8],
	.param .align 8 .b8 _ZN3cub18CUB_300001_SM_10006detail4scan16DeviceScanKernelINS2_10policy_hubIiiijN4cuda3std3__44plusIvEEE10Policy1000EN6thrust24THRUST_300001_SM_1000_NS6detail15normal_iteratorINSD_10device_ptrIiEEEESI_NS0_13ScanTileStateIiLb1EEES9_NS0_8NullTypeEjiLb0ESL_EEvT0_T1_T2_iT3_T4_T5__param_1[8],
	.param .align 8 .b8 _ZN3cub18CUB_300001_SM_10006detail4scan16DeviceScanKernelINS2_10policy_hubIiiijN4cuda3std3__44plusIvEEE10Policy1000EN6thrust24THRUST_300001_SM_1000_NS6detail15normal_iteratorINSD_10device_ptrIiEEEESI_NS0_13ScanTileStateIiLb1EEES9_NS0_8NullTypeEjiLb0ESL_EEvT0_T1_T2_iT3_T4_T5__param_2[8],
	.param .u32 _ZN3cub18CUB_300001_SM_10006detail4scan16DeviceScanKernelINS2_10policy_hubIiiijN4cuda3std3__44plusIvEEE10Policy1000EN6thrust24THRUST_300001_SM_1000_NS6detail15normal_iteratorINSD_10device_ptrIiEEEESI_NS0_13ScanTileStateIiLb1EEES9_NS0_8NullTypeEjiLb0ESL_EEvT0_T1_T2_iT3_T4_T5__param_3,
	.param .align 1 .b8 _ZN3cub18CUB_300001_SM_10006detail4scan16DeviceScanKernelINS2_10policy_hubIiiijN4cuda3std3__44plusIvEEE10Policy1000EN6thrust24THRUST_300001_SM_1000_NS6detail15normal_iteratorINSD_10device_ptrIiEEEESI_NS0_13ScanTileStateIiLb1EEES9_NS0_8NullTypeEjiLb0ESL_EEvT0_T1_T2_iT3_T4_T5__param_4[1],
	.param .align 1 .b8 _ZN3cub18CUB_300001_SM_10006detail4scan16DeviceScanKernelINS2_10policy_hubIiiijN4cuda3std3__44plusIvEEE10Policy1000EN6thrust24THRUST_300001_SM_1000_NS6detail15normal_iteratorINSD_10device_ptrIiEEEESI_NS0_13ScanTileStateIiLb1EEES9_NS0_8NullTypeEjiLb0ESL_EEvT0_T1_T2_iT3_T4_T5__param_5[1],
	.param .u32 _ZN3cub18CUB_300001_SM_10006detail4scan16DeviceScanKernelINS2_10policy_hubIiiijN4cuda3std3__44plusIvEEE10Policy1000EN6thrust24THRUST_300001_SM_1000_NS6detail15normal_iteratorINSD_10device_ptrIiEEEESI_NS0_13ScanTileStateIiLb1EEES9_NS0_8NullTypeEjiLb0ESL_EEvT0_T1_T2_iT3_T4_T5__param_6
)
.maxntid 384
{
	.reg .pred 	%p<160>;
	.reg .b32 	%r<1050>;
	.reg .b64 	%rd<55>;
	// demoted variable
	.shared .align 16 .b8 _ZZN3cub18CUB_300001_SM_10006detail4scan16DeviceScanKernelINS2_10policy_hubIiiijN4cuda3std3__44plusIvEEE10Policy1000EN6thrust24THRUST_300001_SM_1000_NS6detail15normal_iteratorINSD_10device_ptrIiEEEESI_NS0_13ScanTileStateIiLb1EEES9_NS0_8NullTypeEjiLb0ESL_EEvT0_T1_T2_iT3_T4_T5_E12temp_storage[33808];
	ld.param.u64 	%rd1, [_ZN3cub18CUB_300001_SM_10006detail4scan16DeviceScanKernelINS2_10policy_hubIiiijN4cuda3std3__44plusIvEEE10Policy1000EN6thrust24THRUST_300001_SM_1000_NS6detail15normal_iteratorINSD_10device_ptrIiEEEESI_NS0_13ScanTileStateIiLb1EEES9_NS0_8NullTypeEjiLb0ESL_EEvT0_T1_T2_iT3_T4_T5__param_2];
	ld.param.u64 	%rd13, [_ZN3cub18CUB_300001_SM_10006detail4scan16DeviceScanKernelINS2_10policy_hubIiiijN4cuda3std3__44plusIvEEE10Policy1000EN6thrust24THRUST_300001_SM_1000_NS6detail15normal_iteratorINSD_10device_ptrIiEEEESI_NS0_13ScanTileStateIiLb1EEES9_NS0_8NullTypeEjiLb0ESL_EEvT0_T1_T2_iT3_T4_T5__param_1];
	ld.param.u64 	%rd14, [_ZN3cub18CUB_300001_SM_10006detail4scan16DeviceScanKernelINS2_10policy_hubIiiijN4cuda3std3__44plusIvEEE10Policy1000EN6thrust24THRUST_300001_SM_1000_NS6detail15normal_iteratorINSD_10device_ptrIiEEEESI_NS0_13ScanTileStateIiLb1EEES9_NS0_8NullTypeEjiLb0ESL_EEvT0_T1_T2_iT3_T4_T5__param_0];
	ld.param.u32 	%r233, [_ZN3cub18CUB_300001_SM_10006detail4scan16DeviceScanKernelINS2_10policy_hubIiiijN4cuda3std3__44plusIvEEE10Policy1000EN6thrust24THRUST_300001_SM_1000_NS6detail15normal_iteratorINSD_10device_ptrIiEEEESI_NS0_13ScanTileStateIiLb1EEES9_NS0_8NullTypeEjiLb0ESL_EEvT0_T1_T2_iT3_T4_T5__param_3];
	ld.param.u32 	%r234, [_ZN3cub18CUB_300001_SM_10006detail4scan16DeviceScanKernelINS2_10policy_hubIiiijN4cuda3std3__44plusIvEEE10Policy1000EN6thrust24THRUST_300001_SM_1000_NS6detail15normal_iteratorINSD_10device_ptrIiEEEESI_NS0_13ScanTileStateIiLb1EEES9_NS0_8NullTypeEjiLb0ESL_EEvT0_T1_T2_iT3_T4_T5__param_6];
	cvta.to.global.u64 	%rd2, %rd14;
	cvta.to.global.u64 	%rd3, %rd13;
	mov.u32 	%r235, %ctaid.x;
	add.s32 	%r998, %r233, %r235;
	mul.lo.s32 	%r2, %r998, 8448;
	sub.s32 	%r3, %r234, %r2;
	setp.lt.u32 	%p1, %r3, 8449;
	@%p1 bra 	$L__BB12_26;
	cvt.u64.u32 	%rd37, %r2;
	mov.u32 	%r4, %tid.x;
	and.b32  	%r642, %r4, 31;
	and.b32  	%r643, %r4, 992;
	mul.lo.s32 	%r644, %r643, 22;
	or.b32  	%r645, %r644, %r642;
	cvt.u64.u32 	%rd38, %r645;
	add.s64 	%rd4, %rd38, %rd37;
	shl.b64 	%rd39, %rd4, 2;
	add.s64 	%rd40, %rd2, %rd39;
	ld.global.u32 	%r646, [%rd40];
	ld.global.u32 	%r647, [%rd40+128];
	ld.global.u32 	%r648, [%rd40+256];
	ld.global.u32 	%r649, [%rd40+384];
	ld.global.u32 	%r650, [%rd40+512];
	ld.global.u32 	%r651, [%rd40+640];
	ld.global.u32 	%r652, [%rd40+768];
	ld.global.u32 	%r653, [%rd40+896];
	ld.global.u32 	%r654, [%rd40+1024];
	ld.global.u32 	%r655, [%rd40+1152];
	ld.global.u32 	%r656, [%rd40+1280];
	ld.global.u32 	%r657, [%rd40+1408];
	ld.global.u32 	%r658, [%rd40+1536];
	ld.global.u32 	%r659, [%rd40+1664];
	ld.global.u32 	%r660, [%rd40+1792];
	ld.global.u32 	%r661, [%rd40+1920];
	ld.global.u32 	%r662, [%rd40+2048];
	ld.global.u32 	%r663, [%rd40+2176];
	ld.global.u32 	%r664, [%rd40+2304];
	ld.global.u32 	%r665, [%rd40+2432];
	ld.global.u32 	%r666, [%rd40+2560];
	ld.global.u32 	%r667, [%rd40+2688];
	// begin inline asm
	mov.u32 %r641, %laneid;
	// end inline asm
	shr.u32 	%r6, %r4, 5;
	mad.lo.s32 	%r668, %r6, 704, %r641;
	shl.b32 	%r669, %r668, 2;
	mov.u32 	%r670, _ZZN3cub18CUB_300001_SM_10006detail4scan16DeviceScanKernelINS2_10policy_hubIiiijN4cuda3std3__44plusIvEEE10Policy1000EN6thrust24THRUST_300001_SM_1000_NS6detail15normal_iteratorINSD_10device_ptrIiEEEESI_NS0_13ScanTileStateIiLb1EEES9_NS0_8NullTypeEjiLb0ESL_EEvT0_T1_T2_iT3_T4_T5_E12temp_storage;
	add.s32 	%r7, %r670, %r669;
	st.shared.u32 	[%r7], %r646;
	st.shared.u32 	[%r7+128], %r647;
	st.shared.u32 	[%r7+256], %r648;
	st.shared.u32 	[%r7+384], %r649;
	st.shared.u32 	[%r7+512], %r650;
	st.shared.u32 	[%r7+640], %r651;
	st.shared.u32 	[%r7+768], %r652;
	st.shared.u32 	[%r7+896], %r653;
	st.shared.u32 	[%r7+1024], %r654;
	st.shared.u32 	[%r7+1152], %r655;
	st.shared.u32 	[%r7+1280], %r656;
	st.shared.u32 	[%r7+1408], %r657;
	st.shared.u32 	[%r7+1536], %r658;
	st.shared.u32 	[%r7+1664], %r659;
	st.shared.u32 	[%r7+1792], %r660;
	st.shared.u32 	[%r7+1920], %r661;
	st.shared.u32 	[%r7+2048], %r662;
	st.shared.u32 	[%r7+2176], %r663;
	st.shared.u32 	[%r7+2304], %r664;
	st.shared.u32 	[%r7+2432], %r665;
	st.shared.u32 	[%r7+2560], %r666;
	st.shared.u32 	[%r7+2688], %r667;
	bar.warp.sync 	-1;
	mad.lo.s32 	%r8, %r641, 84, %r7;
	ld.shared.v2.u32 	{%r9, %r10}, [%r8];
	ld.shared.v2.u32 	{%r11, %r12}, [%r8+8];
	ld.shared.v2.u32 	{%r13, %r14}, [%r8+16];
	ld.shared.v2.u32 	{%r15, %r16}, [%r8+24];
	ld.shared.v2.u32 	{%r17, %r18}, [%r8+32];
	ld.shared.v2.u32 	{%r19, %r20}, [%r8+40];
	ld.shared.v2.u32 	{%r21, %r22}, [%r8+48];
	ld.shared.v2.u32 	{%r23, %r24}, [%r8+56];
	ld.shared.v2.u32 	{%r25, %r26}, [%r8+64];
	ld.shared.v2.u32 	{%r27, %r28}, [%r8+72];
	ld.shared.v2.u32 	{%r29, %r30}, [%r8+80];
	bar.sync 	0;
	setp.ne.s32 	%p104, %r998, 0;
	@%p104 bra 	$L__BB12_6;
	add.s32 	%r892, %r10, %r9;
	add.s32 	%r893, %r11, %r892;
	add.s32 	%r894, %r12, %r893;
	add.s32 	%r895, %r13, %r894;
	add.s32 	%r896, %r14, %r895;
	add.s32 	%r897, %r15, %r896;
	add.s32 	%r898, %r16, %r897;
	add.s32 	%r899, %r17, %r898;
	add.s32 	%r900, %r18, %r899;
	add.s32 	%r901, %r19, %r900;
	add.s32 	%r902, %r20, %r901;
	add.s32 	%r903, %r21, %r902;
	add.s32 	%r904, %r22, %r903;
	add.s32 	%r905, %r23, %r904;
	add.s32 	%r906, %r24, %r905;
	add.s32 	%r907, %r25, %r906;
	add.s32 	%r908, %r26, %r907;
	add.s32 	%r909, %r27, %r908;
	add.s32 	%r910, %r28, %r909;
	add.s32 	%r911, %r29, %r910;
	add.s32 	%r866, %r30, %r911;
	mov.b32 	%r864, 1;
	mov.b32 	%r889, 0;
	mov.b32 	%r891, -1;
	// begin inline asm
	{  .reg .s32 r0;  .reg .pred p;  shfl.sync.up.b32 r0|p, %r866, %r864, %r889, %r891;  @p add.s32 r0, r0, %r866;  mov.s32 %r862, r0;}
	// end inline asm
	mov.b32 	%r870, 2;
	// begin inline asm
	{  .reg .s32 r0;  .reg .pred p;  shfl.sync.up.b32 r0|p, %r862, %r870, %r889, %r891;  @p add.s32 r0, r0, %r862;  mov.s32 %r868, r0;}
	// end inline asm
	mov.b32 	%r876, 4;
	// begin inline asm
	{  .reg .s32 r0;  .reg .pred p;  shfl.sync.up.b32 r0|p, %r868, %r876, %r889, %r891;  @p add.s32 r0, r0, %r868;  mov.s32 %r874, r0;}
	// end inline asm
	mov.b32 	%r882, 8;
	// begin inline asm
	{  .reg .s32 r0;  .reg .pred p;  shfl.sync.up.b32 r0|p, %r874, %r882, %r889, %r891;  @p add.s32 r0, r0, %r874;  mov.s32 %r880, r0;}
	// end inline asm
	mov.b32 	%r888, 16;
	// begin inline asm
	{  .reg .s32 r0;  .reg .pred p;  shfl.sync.up.b32 r0|p, %r880, %r888, %r889, %r891;  @p add.s32 r0, r0, %r880;  mov.s32 %r886, r0;}
	// end inline asm
	setp.ne.s32 	%p146, %r641, 31;
	@%p146 bra 	$L__BB12_4;
	shl.b32 	%r912, %r6, 2;
	add.s32 	%r914, %r670, %r912;
	st.shared.u32 	[%r914+16], %r886;
$L__BB12_4:
	sub.s32 	%r915, %r886, %r866;
	bar.sync 	0;
	ld.shared.v4.u32 	{%r916, %r917, %r918, %r919}, [_ZZN3cub18CUB_300001_SM_10006detail4scan16DeviceScanKernelINS2_10policy_hubIiiijN4cuda3std3__44plusIvEEE10Policy1000EN6thrust24THRUST_300001_SM_1000_NS6detail15normal_iteratorINSD_10device_ptrIiEEEESI_NS0_13ScanTileStateIiLb1EEES9_NS0_8NullTypeEjiLb0ESL_EEvT0_T1_T2_iT3_T4_T5_E12temp_storage+16];
	add.s32 	%r920, %r917, %r916;
	setp.eq.s32 	%p147, %r6, 2;
	selp.b32 	%r921, %r920, %r916, %p147;
	add.s32 	%r922, %r920, %r918;
	setp.eq.s32 	%p148, %r6, 3;
	selp.b32 	%r923, %r922, %r921, %p148;
	add.s32 	%r924, %r922, %r919;
	setp.eq.s32 	%p149, %r6, 4;
	selp.b32 	%r925, %r924, %r923, %p149;
	ld.shared.v4.u32 	{%r926, %r927, %r928, %r929}, [_ZZN3cub18CUB_300001_SM_10006detail4scan16DeviceScanKernelINS2_10policy_hubIiiijN4cuda3std3__44plusIvEEE10Policy1000EN6thrust24THRUST_300001_SM_1000_NS6detail15normal_iteratorINSD_10device_ptrIiEEEESI_NS0_13ScanTileStateIiLb1EEES9_NS0_8NullTypeEjiLb0ESL_EEvT0_T1_T2_iT3_T4_T5_E12temp_storage+32];
	add.s32 	%r930, %r924, %r926;
	setp.eq.s32 	%p150, %r6, 5;
	selp.b32 	%r931, %r930, %r925, %p150;
	add.s32 	%r932, %r930, %r927;
	setp.eq.s32 	%p151, %r6, 6;
	selp.b32 	%r933, %r932, %r931, %p151;
	add.s32 	%r934, %r932, %r928;
	setp.eq.s32 	%p152, %r6, 7;
	selp.b32 	%r935, %r934, %r933, %p152;
	add.s32 	%r936, %r934, %r929;
	setp.eq.s32 	%p153, %r6, 8;
	selp.b32 	%r937, %r936, %r935, %p153;
	ld.shared.v4.u32 	{%r938, %r939, %r940, %r941}, [_ZZN3cub18CUB_300001_SM_10006detail4scan16DeviceScanKernelINS2_10policy_hubIiiijN4cuda3std3__44plusIvEEE10Policy1000EN6thrust24THRUST_300001_SM_1000_NS6detail15normal_iteratorINSD_10device_ptrIiEEEESI_NS0_13ScanTileStateIiLb1EEES9_NS0_8NullTypeEjiLb0ESL_EEvT0_T1_T2_iT3_T4_T5_E12temp_storage+48];
	add.s32 	%r942, %r936, %r938;
	setp.eq.s32 	%p154, %r6, 9;
	selp.b32 	%r943, %r942, %r937, %p154;
	add.s32 	%r944, %r942, %r939;
	setp.eq.s32 	%p155, %r6, 10;
	selp.b32 	%r945, %r944, %r943, %p155;
	add.s32 	%r946, %r944, %r940;
	setp.eq.s32 	%p156, %r6, 11;
	selp.b32 	%r947, %r946, %r945, %p156;
	add.s32 	%r33, %r946, %r941;
	setp.lt.u32 	%p157, %r4, 32;
	setp.eq.s32 	%p158, %r641, 0;
	selp.b32 	%r948, 0, %r915, %p158;
	add.s32 	%r949, %r947, %r948;
	selp.b32 	%r1012, %r915, %r949, %p157;
	setp.ne.s32 	%p159, %r4, 0;
	@%p159 bra 	$L__BB12_25;
	add.s64 	%rd52, %rd1, 256;
	mov.b32 	%r950, 101;
	// begin inline asm
	st.relaxed.gpu.v2.u32 [%rd52], {%r950, %r33};
	// end inline asm
	mov.b32 	%r1012, 0;
	bra.uni 	$L__BB12_25;
$L__BB12_6:
	add.s32 	%r701, %r10, %r9;
	add.s32 	%r702, %r11, %r701;
	add.s32 	%r703, %r12, %r702;
	add.s32 	%r704, %r13, %r703;
	add.s32 	%r705, %r14, %r704;
	add.s32 	%r706, %r15, %r705;
	add.s32 	%r707, %r16, %r706;
	add.s32 	%r708, %r17, %r707;
	add.s32 	%r709, %r18, %r708;
	add.s32 	%r710, %r19, %r709;
	add.s32 	%r711, %r20, %r710;
	add.s32 	%r712, %r21, %r711;
	add.s32 	%r713, %r22, %r712;
	add.s32 	%r714, %r23, %r713;
	add.s32 	%r715, %r24, %r714;
	add.s32 	%r716, %r25, %r715;
	add.s32 	%r717, %r26, %r716;
	add.s32 	%r718, %r27, %r717;
	add.s32 	%r719, %r28, %r718;
	add.s32 	%r720, %r29, %r719;
	add.s32 	%r675, %r30, %r720;
	mov.b32 	%r673, 1;
	mov.b32 	%r698, 0;
	mov.b32 	%r700, -1;
	// begin inline asm
	{  .reg .s32 r0;  .reg .pred p;  shfl.sync.up.b32 r0|p, %r675, %r673, %r698, %r700;  @p add.s32 r0, r0, %r675;  mov.s32 %r671, r0;}
	// end inline asm
	mov.b32 	%r679, 2;
	// begin inline asm
	{  .reg .s32 r0;  .reg .pred p;  shfl.sync.up.b32 r0|p, %r671, %r679, %r698, %r700;  @p add.s32 r0, r0, %r671;  mov.s32 %r677, r0;}
	// end inline asm
	mov.b32 	%r685, 4;
	// begin inline asm
	{  .reg .s32 r0;  .reg .pred p;  shfl.sync.up.b32 r0|p, %r677, %r685, %r698, %r700;  @p add.s32 r0, r0, %r677;  mov.s32 %r683, r0;}
	// end inline asm
	mov.b32 	%r691, 8;
	// begin inline asm
	{  .reg .s32 r0;  .reg .pred p;  shfl.sync.up.b32 r0|p, %r683, %r691, %r698, %r700;  @p add.s32 r0, r0, %r683;  mov.s32 %r689, r0;}
	// end inline asm
	mov.b32 	%r697, 16;
	// begin inline asm
	{  .reg .s32 r0;  .reg .pred p;  shfl.sync.up.b32 r0|p, %r689, %r697, %r698, %r700;  @p add.s32 r0, r0, %r689;  mov.s32 %r695, r0;}
	// end inline asm
	setp.ne.s32 	%p105, %r641, 31;
	@%p105 bra 	$L__BB12_8;
	shl.b32 	%r721, %r6, 2;
	add.s32 	%r723, %r670, %r721;
	st.shared.u32 	[%r723+16], %r695;
$L__BB12_8:
	sub.s32 	%r724, %r695, %r675;
	bar.sync 	0;
	ld.shared.v4.u32 	{%r725, %r726, %r727, %r728}, [_ZZN3cub18CUB_300001_SM_10006detail4scan16DeviceScanKernelINS2_10policy_hubIiiijN4cuda3std3__44plusIvEEE10Policy1000EN6thrust24THRUST_300001_SM_1000_NS6detail15normal_iteratorINSD_10device_ptrIiEEEESI_NS0_13ScanTileStateIiLb1EEES9_NS0_8NullTypeEjiLb0ESL_EEvT0_T1_T2_iT3_T4_T5_E12temp_storage+16];
	add.s32 	%r729, %r726, %r725;
	setp.eq.s32 	%p106, %r6, 2;
	selp.b32 	%r730, %r729, %r725, %p106;
	add.s32 	%r731, %r729, %r727;
	setp.eq.s32 	%p107, %r6, 3;
	selp.b32 	%r732, %r731, %r730, %p107;
	add.s32 	%r733, %r731, %r728;
	setp.eq.s32 	%p108, %r6, 4;
	selp.b32 	%r734, %r733, %r732, %p108;
	ld.shared.v4.u32 	{%r735, %r736, %r737, %r738}, [_ZZN3cub18CUB_300001_SM_10006detail4scan16DeviceScanKernelINS2_10policy_hubIiiijN4cuda3std3__44plusIvEEE10Policy1000EN6thrust24THRUST_300001_SM_1000_NS6detail15normal_iteratorINSD_10device_ptrIiEEEESI_NS0_13ScanTileStateIiLb1EEES9_NS0_8NullTypeEjiLb0ESL_EEvT0_T1_T2_iT3_T4_T5_E12temp_storage+32];
	add.s32 	%r739, %r733, %r735;
	setp.eq.s32 	%p109, %r6, 5;
	selp.b32 	%r740, %r739, %r734, %p109;
	add.s32 	%r741, %r739, %r736;
	setp.eq.s32 	%p110, %r6, 6;
	selp.b32 	%r742, %r741, %r740, %p110;
	add.s32 	%r743, %r741, %r737;
	setp.eq.s32 	%p111, %r6, 7;
	selp.b32 	%r744, %r743, %r742, %p111;
	add.s32 	%r745, %r743, %r738;
	setp.eq.s32 	%p112, %r6, 8;
	selp.b32 	%r746, %r745, %r744, %p112;
	ld.shared.v4.u32 	{%r747, %r748, %r749, %r750}, [_ZZN3cub18CUB_300001_SM_10006detail4scan16DeviceScanKernelINS2_10policy_hubIiiijN4cuda3std3__44plusIvEEE10Policy1000EN6thrust24THRUST_300001_SM_1000_NS6detail15normal_iteratorINSD_10device_ptrIiEEEESI_NS0_13ScanTileStateIiLb1EEES9_NS0_8NullTypeEjiLb0ESL_EEvT0_T1_T2_iT3_T4_T5_E12temp_storage+48];
	add.s32 	%r751, %r745, %r747;
	setp.eq.s32 	%p113, %r6, 9;
	selp.b32 	%r752, %r751, %r746, %p113;
	add.s32 	%r753, %r751, %r748;
	setp.eq.s32 	%p114, %r6, 10;
	selp.b32 	%r754, %r753, %r752, %p114;
	add.s32 	%r755, %r753, %r749;
	setp.eq.s32 	%p115, %r6, 11;
	selp.b32 	%r756, %r755, %r754, %p115;
	add.s32 	%r37, %r755, %r750;
	setp.gt.u32 	%p116, %r4, 31;
	setp.lt.u32 	%p117, %r4, 32;
	setp.eq.s32 	%p118, %r641, 0;
	selp.b32 	%r757, 0, %r724, %p118;
	add.s32 	%r1011, %r756, %r757;
	selp.b32 	%r39, %r724, %r1011, %p117;
	@%p116 bra 	$L__BB12_24;
	setp.ne.s32 	%p119, %r4, 0;
	mul.wide.s32 	%rd41, %r998, 8;
	add.s64 	%rd5, %rd1, %rd41;
	@%p119 bra 	$L__BB12_11;
	st.shared.u32 	[_ZZN3cub18CUB_300001_SM_10006detail4scan16DeviceScanKernelINS2_10policy_hubIiiijN4cuda3std3__44plusIvEEE10Policy1000EN6thrust24THRUST_300001_SM_1000_NS6detail15normal_iteratorINSD_10device_ptrIiEEEESI_NS0_13ScanTileStateIiLb1EEES9_NS0_8NullTypeEjiLb0ESL_EEvT0_T1_T2_iT3_T4_T5_E12temp_storage+12], %r37;
	add.s64 	%rd42, %rd5, 256;
	mov.b32 	%r758, 100;
	// begin inline asm
	st.relaxed.gpu.v2.u32 [%rd42], {%r758, %r37};
	// end inline asm
$L__BB12_11:
	not.b32 	%r764, %r4;
	add.s32 	%r1006, %r998, %r764;
	mov.b32 	%r760, 830;
	// begin inline asm
	nanosleep.u32 %r760;
	// end inline asm
	mul.wide.s32 	%rd44, %r1006, 8;
	add.s64 	%rd45, %rd1, %rd44;
	add.s64 	%rd43, %rd45, 256;
	// begin inline asm
	ld.relaxed.gpu.v2.u32 {%r1008, %r1000}, [%rd43];
	// end inline asm
	mov.b32 	%r1001, 952;
$L__BB12_12:
	setp.eq.s32 	%p120, %r1008, 99;
	mov.b32 	%r765, -1;
	vote.sync.any.pred 	%p121, %p120, %r765;
	not.pred 	%p122, %p121;
	@%p122 bra 	$L__BB12_14;
	mul.lo.s32 	%r860, %r998, 16807;
	and.b32  	%r998, %r860, 2147483647;
	add.s32 	%r861, %r1001, 1;
	rem.u32 	%r857, %r998, %r861;
	// begin inline asm
	nanosleep.u32 %r857;
	// end inline asm
	shr.u32 	%r1001, %r1001, 1;
	// begin inline asm
	ld.relaxed.gpu.v2.u32 {%r1008, %r1000}, [%rd43];
	// end inline asm
	bra.uni 	$L__BB12_12;
$L__BB12_14:
	setp.eq.s32 	%p123, %r1008, 101;
	mov.b32 	%r792, -1;
	vote.sync.ballot.b32 	%r794, %p123, %r792;
	// begin inline asm
	mov.u32 %r767, %lanemask_ge;
	// end inline asm
	and.b32  	%r795, %r794, %r767;
	or.b32  	%r796, %r795, -2147483648;
	add.s32 	%r797, %r796, -1;
	not.b32 	%r798, %r796;
	and.b32  	%r799, %r798, %r797;
	popc.b32 	%r771, %r799;
	mov.b32 	%r770, 1;
	// begin inline asm
	shfl.sync.down.b32 %r768, %r1000, %r770, %r771, %r792;
	// end inline asm
	setp.lt.s32 	%p125, %r641, %r771;
	selp.b32 	%r800, %r768, 0, %p125;
	add.s32 	%r774, %r800, %r1000;
	mov.b32 	%r775, 2;
	// begin inline asm
	shfl.sync.down.b32 %r773, %r774, %r775, %r771, %r792;
	// end inline asm
	add.s32 	%r54, %r641, 2;
	setp.gt.s32 	%p126, %r54, %r771;
	selp.b32 	%r801, 0, %r773, %p126;
	add.s32 	%r779, %r774, %r801;
	mov.b32 	%r780, 4;
	// begin inline asm
	shfl.sync.down.b32 %r778, %r779, %r780, %r771, %r792;
	// end inline asm
	add.s32 	%r55, %r641, 4;
	setp.gt.s32 	%p127, %r55, %r771;
	selp.b32 	%r802, 0, %r778, %p127;
	add.s32 	%r784, %r779, %r802;
	mov.b32 	%r785, 8;
	// begin inline asm
	shfl.sync.down.b32 %r783, %r784, %r785, %r771, %r792;
	// end inline asm
	add.s32 	%r56, %r641, 8;
	setp.gt.s32 	%p128, %r56, %r771;
	selp.b32 	%r803, 0, %r783, %p128;
	add.s32 	%r789, %r784, %r803;
	mov.b32 	%r790, 16;
	// begin inline asm
	shfl.sync.down.b32 %r788, %r789, %r790, %r771, %r792;
	// end inline asm
	add.s32 	%r57, %r641, 16;
	setp.gt.s32 	%p129, %r57, %r771;
	selp.b32 	%r804, 0, %r788, %p129;
	add.s32 	%r1005, %r789, %r804;
	add.s64 	%rd7, %rd1, 256;
	mov.b32 	%r1002, 952;
$L__BB12_15:
	setp.ne.s32 	%p130, %r1008, 101;
	mov.b32 	%r805, -1;
	vote.sync.all.pred 	%p131, %p130, %r805;
	not.pred 	%p132, %p131;
	@%p132 bra 	$L__BB12_20;
	shr.u32 	%r1002, %r1002, 1;
	mul.wide.s32 	%rd48, %r1006, 8;
	add.s64 	%rd49, %rd7, %rd48;
	add.s64 	%rd47, %rd49, -256;
	// begin inline asm
	ld.relaxed.gpu.v2.u32 {%r1008, %r1009}, [%rd47];
	// end inline asm
	mov.u32 	%r1010, %r1002;
$L__BB12_17:
	setp.eq.s32 	%p136, %r1008, 99;
	mov.b32 	%r813, -1;
	vote.sync.any.pred 	%p137, %p136, %r813;
	not.pred 	%p138, %p137;
	@%p138 bra 	$L__BB12_19;
	mul.lo.s32 	%r855, %r998, 16807;
	and.b32  	%r998, %r855, 2147483647;
	add.s32 	%r856, %r1010, 1;
	rem.u32 	%r852, %r998, %r856;
	// begin inline asm
	nanosleep.u32 %r852;
	// end inline asm
	shr.u32 	%r1010, %r1010, 1;
	// begin inline asm
	ld.relaxed.gpu.v2.u32 {%r1008, %r1009}, [%rd47];
	// end inline asm
	bra.uni 	$L__BB12_17;
$L__BB12_19:
	setp.eq.s32 	%p139, %r1008, 101;
	mov.b32 	%r839, -1;
	vote.sync.ballot.b32 	%r840, %p139, %r839;
	and.b32  	%r841, %r840, %r767;
	or.b32  	%r842, %r841, -2147483648;
	add.s32 	%r843, %r842, -1;
	not.b32 	%r844, %r842;
	and.b32  	%r845, %r844, %r843;
	popc.b32 	%r818, %r845;
	mov.b32 	%r817, 1;
	// begin inline asm
	shfl.sync.down.b32 %r815, %r1009, %r817, %r818, %r839;
	// end inline asm
	setp.lt.s32 	%p141, %r641, %r818;
	selp.b32 	%r846, %r815, 0, %p141;
	add.s32 	%r821, %r846, %r1009;
	mov.b32 	%r822, 2;
	// begin inline asm
	shfl.sync.down.b32 %r820, %r821, %r822, %r818, %r839;
	// end inline asm
	setp.gt.s32 	%p142, %r54, %r818;
	selp.b32 	%r847, 0, %r820, %p142;
	add.s32 	%r826, %r821, %r847;
	mov.b32 	%r827, 4;
	// begin inline asm
	shfl.sync.down.b32 %r825, %r826, %r827, %r818, %r839;
	// end inline asm
	setp.gt.s32 	%p143, %r55, %r818;
	selp.b32 	%r848, 0, %r825, %p143;
	add.s32 	%r831, %r826, %r848;
	mov.b32 	%r832, 8;
	// begin inline asm
	shfl.sync.down.b32 %r830, %r831, %r832, %r818, %r839;
	// end inline asm
	setp.gt.s32 	%p144, %r56, %r818;
	selp.b32 	%r849, 0, %r830, %p144;
	add.s32 	%r836, %r831, %r849;
	mov.b32 	%r837, 16;
	// begin inline asm
	shfl.sync.down.b32 %r835, %r836, %r837, %r818, %r839;
	// end inline asm
	setp.gt.s32 	%p145, %r57, %r818;
	selp.b32 	%r850, 0, %r835, %p145;
	add.s32 	%r851, %r850, %r1005;
	add.s32 	%r1005, %r851, %r836;
	add.s32 	%r1006, %r1006, -32;
	bra.uni 	$L__BB12_15;
$L__BB12_20:
	@%p119 bra 	$L__BB12_22;
	add.s32 	%r808, %r1005, %r37;
	add.s64 	%rd46, %rd5, 256;
	mov.b32 	%r807, 101;
	// begin inline asm
	st.relaxed.gpu.v2.u32 [%rd46], {%r807, %r808};
	// end inline asm
	st.shared.u32 	[_ZZN3cub18CUB_300001_SM_10006detail4scan16DeviceScanKernelINS2_10policy_hubIiiijN4cuda3std3__44plusIvEEE10Policy1000EN6thrust24THRUST_300001_SM_1000_NS6detail15normal_iteratorINSD_10device_ptrIiEEEESI_NS0_13ScanTileStateIiLb1EEES9_NS0_8NullTypeEjiLb0ESL_EEvT0_T1_T2_iT3_T4_T5_E12temp_storage+4], %r1005;
	st.shared.u32 	[_ZZN3cub18CUB_300001_SM_10006detail4scan16DeviceScanKernelINS2_10policy_hubIiiijN4cuda3std3__44plusIvEEE10Policy1000EN6thrust24THRUST_300001_SM_1000_NS6detail15normal_iteratorINSD_10device_ptrIiEEEESI_NS0_13ScanTileStateIiLb1EEES9_NS0_8NullTypeEjiLb0ESL_EEvT0_T1_T2_iT3_T4_T5_E12temp_storage+8], %r808;
$L__BB12_22:
	setp.ne.s32 	%p134, %r641, 0;
	mov.u32 	%r1011, %r39;
	@%p134 bra 	$L__BB12_24;
	st.shared.u32 	[_ZZN3cub18CUB_300001_SM_10006detail4scan16DeviceScanKernelINS2_10policy_hubIiiijN4cuda3std3__44plusIvEEE10Policy1000EN6thrust24THRUST_300001_SM_1000_NS6detail15normal_iteratorINSD_10device_ptrIiEEEESI_NS0_13ScanTileStateIiLb1EEES9_NS0_8NullTypeEjiLb0ESL_EEvT0_T1_T2_iT3_T4_T5_E12temp_storage+76], %r1005;
	mov.u32 	%r1011, %r1005;
$L__BB12_24:
	bar.sync 	0;
	setp.eq.s32 	%p135, %r4, 0;
	ld.shared.u32 	%r809, [_ZZN3cub18CUB_300001_SM_10006detail4scan16DeviceScanKernelINS2_10policy_hubIiiijN4cuda3std3__44plusIvEEE10Policy1000EN6thrust24THRUST_300001_SM_1000_NS6detail15normal_iteratorINSD_10device_ptrIiEEEESI_NS0_13ScanTileStateIiLb1EEES9_NS0_8NullTypeEjiLb0ESL_EEvT0_T1_T2_iT3_T4_T5_E12temp_storage+76];
	selp.b32 	%r810, 0, %r809, %p135;
	add.s32 	%r1012, %r810, %r1011;
$L__BB12_25:
	add.s32 	%r953, %r1012, %r9;
	add.s32 	%r954, %r10, %r953;
	add.s32 	%r955, %r11, %r954;
	add.s32 	%r956, %r12, %r955;
	add.s32 	%r957, %r13, %r956;
	add.s32 	%r958, %r14, %r957;
	add.s32 	%r959, %r15, %r958;
	add.s32 	%r960, %r16, %r959;
	add.s32 	%r961, %r17, %r960;
	add.s32 	%r962, %r18, %r961;
	add.s32 	%r963, %r19, %r962;
	add.s32 	%r964, %r20, %r963;
	add.s32 	%r965, %r21, %r964;
	add.s32 	%r966, %r22, %r965;
	add.s32 	%r967, %r23, %r966;
	add.s32 	%r968, %r24, %r967;
	add.s32 	%r969, %r25, %r968;
	add.s32 	%r970, %r26, %r969;
	add.s32 	%r971, %r27, %r970;
	add.s32 	%r972, %r28, %r971;
	add.s32 	%r973, %r29, %r972;
	add.s32 	%r974, %r30, %r973;
	bar.sync 	0;
	st.shared.v2.u32 	[%r8], {%r953, %r954};
	st.shared.v2.u32 	[%r8+8], {%r955, %r956};
	st.shared.v2.u32 	[%r8+16], {%r957, %r958};
	st.shared.v2.u32 	[%r8+24], {%r959, %r960};
	st.shared.v2.u32 	[%r8+32], {%r961, %r962};
	st.shared.v2.u32 	[%r8+40], {%r963, %r964};
	st.shared.v2.u32 	[%r8+48], {%r965, %r966};
	st.shared.v2.u32 	[%r8+56], {%r967, %r968};
	st.shared.v2.u32 	[%r8+64], {%r969, %r970};
	st.shared.v2.u32 	[%r8+72], {%r971, %r972};
	st.shared.v2.u32 	[%r8+80], {%r973, %r974};
	bar.warp.sync 	-1;
	ld.shared.u32 	%r975, [%r7];
	ld.shared.u32 	%r976, [%r7+128];
	ld.shared.u32 	%r977, [%r7+256];
	ld.shared.u32 	%r978, [%r7+384];
	ld.shared.u32 	%r979, [%r7+512];
	ld.shared.u32 	%r980, [%r7+640];
	ld.shared.u32 	%r981, [%r7+768];
	ld.shared.u32 	%r982, [%r7+896];
	ld.shared.u32 	%r983, [%r7+1024];
	ld.shared.u32 	%r984, [%r7+1152];
	ld.shared.u32 	%r985, [%r7+1280];
	ld.shared.u32 	%r986, [%r7+1408];
	ld.shared.u32 	%r987, [%r7+1536];
	ld.shared.u32 	%r988, [%r7+1664];
	ld.shared.u32 	%r989, [%r7+1792];
	ld.shared.u32 	%r990, [%r7+1920];
	ld.shared.u32 	%r991, [%r7+2048];
	ld.shared.u32 	%r992, [%r7+2176];
	ld.shared.u32 	%r993, [%r7+2304];
	ld.shared.u32 	%r994, [%r7+2432];
	ld.shared.u32 	%r995, [%r7+2560];
	ld.shared.u32 	%r996, [%r7+2688];
	add.s64 	%rd54, %rd3, %rd39;
	st.global.u32 	[%rd54], %r975;
	st.global.u32 	[%rd54+128], %r976;
	st.global.u32 	[%rd54+256], %r977;
	st.global.u32 	[%rd54+384], %r978;
	st.global.u32 	[%rd54+512], %r979;
	st.global.u32 	[%rd54+640], %r980;
	st.global.u32 	[%rd54+768], %r981;
	st.global.u32 	[%rd54+896], %r982;
	st.global.u32 	[%rd54+1024], %r983;
	st.global.u32 	[%rd54+1152], %r984;
	st.global.u32 	[%rd54+1280], %r985;
	st.global.u32 	[%rd54+1408], %r986;
	st.global.u32 	[%rd54+1536], %r987;
	st.global.u32 	[%rd54+1664], %r988;
	st.global.u32 	[%rd54+1792], %r989;
	st.global.u32 	[%rd54+1920], %r990;
	st.global.u32 	[%rd54+2048], %r991;
	st.global.u32 	[%rd54+2176], %r992;
	st.global.u32 	[%rd54+2304], %r993;
	st.global.u32 	[%rd54+2432], %r994;
	st.global.u32 	[%rd54+2560], %r995;
	st.global.u32 	[%rd54+2688], %r996;
	bra.uni 	$L__BB12_140;
$L__BB12_26:
	setp.eq.s32 	%p2, %r3, 0;
	@%p2 bra 	$L__BB12_140;
	mul.wide.u32 	%rd15, %r2, 4;
	add.s64 	%rd16, %rd2, %rd15;
	mov.u32 	%r82, %tid.x;
	ld.global.u32 	%r1034, [%rd16];
	and.b32  	%r236, %r82, 31;
	and.b32  	%r237, %r82, 992;
	mul.lo.s32 	%r238, %r237, 22;
	or.b32  	%r84, %r238, %r236;
	setp.ge.u32 	%p3, %r84, %r3;
	shl.b32 	%r239, %r84, 2;
	cvt.u64.u32 	%rd17, %r239;
	add.s64 	%rd9, %rd16, %rd17;
	mov.u32 	%r1013, %r1034;
	@%p3 bra 	$L__BB12_29;
	ld.global.u32 	%r1013, [%rd9];
$L__BB12_29:
	add.s32 	%r240, %r84, 32;
	setp.ge.u32 	%p4, %r240, %r3;
	mov.u32 	%r1014, %r1034;
	@%p4 bra 	$L__BB12_31;
	ld.global.u32 	%r1014, [%rd9+128];
$L__BB12_31:
	add.s32 	%r89, %r84, 64;
	setp.ge.u32 	%p5, %r89, %r3;
	mov.u32 	%r1015, %r1034;
	@%p5 bra 	$L__BB12_33;
	ld.global.u32 	%r1015, [%rd9+256];
$L__BB12_33:
	add.s32 	%r92, %r84, 96;
	setp.ge.u32 	%p6, %r92, %r3;
	mov.u32 	%r1016, %r1034;
	@%p6 bra 	$L__BB12_35;
	ld.global.u32 	%r1016, [%rd9+384];
$L__BB12_35:
	add.s32 	%r241, %r84, 128;
	setp.ge.u32 	%p7, %r241, %r3;
	mov.u32 	%r1017, %r1034;
	@%p7 bra 	$L__BB12_37;
	ld.global.u32 	%r1017, [%rd9+512];
$L__BB12_37:
	add.s32 	%r242, %r84, 160;
	setp.ge.u32 	%p8, %r242, %r3;
	mov.u32 	%r1018, %r1034;
	@%p8 bra 	$L__BB12_39;
	ld.global.u32 	%r1018, [%rd9+640];
$L__BB12_39:
	add.s32 	%r243, %r84, 192;
	setp.ge.u32 	%p9, %r243, %r3;
	mov.u32 	%r1019, %r1034;
	@%p9 bra 	$L__BB12_41;
	ld.global.u32 	%r1019, [%rd9+768];
$L__BB12_41:
	add.s32 	%r101, %r84, 224;
	setp.ge.u32 	%p10, %r101, %r3;
	mov.u32 	%r1020, %r1034;
	@%p10 bra 	$L__BB12_43;
	ld.global.u32 	%r1020, [%rd9+896];
$L__BB12_43:
	add.s32 	%r244, %r84, 256;
	setp.ge.u32 	%p11, %r244, %r3;
	mov.u32 	%r1021, %r1034;
	@%p11 bra 	$L__BB12_45;
	ld.global.u32 	%r1021, [%rd9+1024];
$L__BB12_45:
	add.s32 	%r245, %r84, 288;
	setp.ge.u32 	%p12, %r245, %r3;
	mov.u32 	%r1022, %r1034;
	@%p12 bra 	$L__BB12_47;
	ld.global.u32 	%r1022, [%rd9+1152];
$L__BB12_47:
	add.s32 	%r246, %r84, 320;
	setp.ge.u32 	%p13, %r246, %r3;
	mov.u32 	%r1023, %r1034;
	@%p13 bra 	$L__BB12_49;
	ld.global.u32 	%r1023, [%rd9+1280];
$L__BB12_49:
	add.s32 	%r110, %r84, 352;
	setp.ge.u32 	%p14, %r110, %r3;
	mov.u32 	%r1024, %r1034;
	@%p14 bra 	$L__BB12_51;
	ld.global.u32 	%r1024, [%rd9+1408];
$L__BB12_51:
	add.s32 	%r113, %r84, 384;
	setp.ge.u32 	%p15, %r113, %r3;
	mov.u32 	%r1025, %r1034;
	@%p15 bra 	$L__BB12_53;
	ld.global.u32 	%r1025, [%rd9+1536];
$L__BB12_53:
	add.s32 	%r116, %r84, 416;
	setp.ge.u32 	%p16, %r116, %r3;
	mov.u32 	%r1026, %r1034;
	@%p16 bra 	$L__BB12_55;
	ld.global.u32 	%r1026, [%rd9+1664];
$L__BB12_55:
	add.s32 	%r119, %r84, 448;
	setp.ge.u32 	%p17, %r119, %r3;
	mov.u32 	%r1027, %r1034;
	@%p17 bra 	$L__BB12_57;
	ld.global.u32 	%r1027, [%rd9+1792];
$L__BB12_57:
	add.s32 	%r247, %r84, 480;
	setp.ge.u32 	%p18, %r247, %r3;
	mov.u32 	%r1028, %r1034;
	@%p18 bra 	$L__BB12_59;
	ld.global.u32 	%r1028, [%rd9+1920];
$L__BB12_59:
	add.s32 	%r248, %r84, 512;
	setp.ge.u32 	%p19, %r248, %r3;
	mov.u32 	%r1029, %r1034;
	@%p19 bra 	$L__BB12_61;
	ld.global.u32 	%r1029, [%rd9+2048];
$L__BB12_61:
	add.s32 	%r126, %r84, 544;
	setp.ge.u32 	%p20, %r126, %r3;
	mov.u32 	%r1030, %r1034;
	@%p20 bra 	$L__BB12_63;
	ld.global.u32 	%r1030, [%rd9+2176];
$L__BB12_63:
	add.s32 	%r249, %r84, 576;
	setp.ge.u32 	%p21, %r249, %r3;
	mov.u32 	%r1031, %r1034;
	@%p21 bra 	$L__BB12_65;
	ld.global.u32 	%r1031, [%rd9+2304];
$L__BB12_65:
	add.s32 	%r131, %r84, 608;
	setp.ge.u32 	%p22, %r131, %r3;
	mov.u32 	%r1032, %r1034;
	@%p22 bra 	$L__BB12_67;
	ld.global.u32 	%r1032, [%rd9+2432];
$L__BB12_67:
	add.s32 	%r250, %r84, 640;
	setp.ge.u32 	%p23, %r250, %r3;
	mov.u32 	%r1033, %r1034;
	@%p23 bra 	$L__BB12_69;
	ld.global.u32 	%r1033, [%rd9+2560];
$L__BB12_69:
	add.s32 	%r251, %r84, 672;
	setp.ge.u32 	%p24, %r251, %r3;
	@%p24 bra 	$L__BB12_71;
	ld.global.u32 	%r1034, [%rd9+2688];
$L__BB12_71:
	// begin inline asm
	mov.u32 %r252, %laneid;
	// end inline asm
	shr.u32 	%r139, %r82, 5;
	mad.lo.s32 	%r253, %r139, 704, %r252;
	shl.b32 	%r254, %r253, 2;
	mov.u32 	%r255, _ZZN3cub18CUB_300001_SM_10006detail4scan16DeviceScanKernelINS2_10policy_hubIiiijN4cuda3std3__44plusIvEEE10Policy1000EN6thrust24THRUST_300001_SM_1000_NS6detail15normal_iteratorINSD_10device_ptrIiEEEESI_NS0_13ScanTileStateIiLb1EEES9_NS0_8NullTypeEjiLb0ESL_EEvT0_T1_T2_iT3_T4_T5_E12temp_storage;
	add.s32 	%r140, %r255, %r254;
	st.shared.u32 	[%r140], %r1013;
	st.shared.u32 	[%r140+128], %r1014;
	st.shared.u32 	[%r140+256], %r1015;
	st.shared.u32 	[%r140+384], %r1016;
	st.shared.u32 	[%r140+512], %r1017;
	st.shared.u32 	[%r140+640], %r1018;
	st.shared.u32 	[%r140+768], %r1019;
	st.shared.u32 	[%r140+896], %r1020;
	st.shared.u32 	[%r140+1024], %r1021;
	st.shared.u32 	[%r140+1152], %r1022;
	st.shared.u32 	[%r140+1280], %r1023;
	st.shared.u32 	[%r140+1408], %r1024;
	st.shared.u32 	[%r140+1536], %r1025;
	st.shared.u32 	[%r140+1664], %r1026;
	st.shared.u32 	[%r140+1792], %r1027;
	st.shared.u32 	[%r140+1920], %r1028;
	st.shared.u32 	[%r140+2048], %r1029;
	st.shared.u32 	[%r140+2176], %r1030;
	st.shared.u32 	[%r140+2304], %r1031;
	st.shared.u32 	[%r140+2432], %r1032;
	st.shared.u32 	[%r140+2560], %r1033;
	st.shared.u32 	[%r140+2688], %r1034;
	bar.warp.sync 	-1;
	mad.lo.s32 	%r141, %r252, 84, %r140;
	ld.shared.v2.u32 	{%r142, %r143}, [%r141];
	ld.shared.v2.u32 	{%r144, %r145}, [%r141+8];
	ld.shared.v2.u32 	{%r146, %r147}, [%r141+16];
	ld.shared.v2.u32 	{%r148, %r149}, [%r141+24];
	ld.shared.v2.u32 	{%r150, %r151}, [%r141+32];
	ld.shared.v2.u32 	{%r152, %r153}, [%r141+40];
	ld.shared.v2.u32 	{%r154, %r155}, [%r141+48];
	ld.shared.v2.u32 	{%r156, %r157}, [%r141+56];
	ld.shared.v2.u32 	{%r158, %r159}, [%r141+64];
	ld.shared.v2.u32 	{%r160, %r161}, [%r141+72];
	ld.shared.v2.u32 	{%r162, %r163}, [%r141+80];
	bar.sync 	0;
	setp.ne.s32 	%p25, %r998, 0;
	@%p25 bra 	$L__BB12_75;
	add.s32 	%r485, %r143, %r142;
	add.s32 	%r486, %r144, %r485;
	add.s32 	%r487, %r145, %r486;
	add.s32 	%r488, %r146, %r487;
	add.s32 	%r489, %r147, %r488;
	add.s32 	%r490, %r148, %r489;
	add.s32 	%r491, %r149, %r490;
	add.s32 	%r492, %r150, %r491;
	add.s32 	%r493, %r151, %r492;
	add.s32 	%r494, %r152, %r493;
	add.s32 	%r495, %r153, %r494;
	add.s32 	%r496, %r154, %r495;
	add.s32 	%r497, %r155, %r496;
	add.s32 	%r498, %r156, %r497;
	add.s32 	%r499, %r157, %r498;
	add.s32 	%r500, %r158, %r499;
	add.s32 	%r501, %r159, %r500;
	add.s32 	%r502, %r160, %r501;
	add.s32 	%r503, %r161, %r502;
	add.s32 	%r504, %r162, %r503;
	add.s32 	%r459, %r163, %r504;
	mov.b32 	%r457, 1;
	mov.b32 	%r482, 0;
	mov.b32 	%r484, -1;
	// begin inline asm
	{  .reg .s32 r0;  .reg .pred p;  shfl.sync.up.b32 r0|p, %r459, %r457, %r482, %r484;  @p add.s32 r0, r0, %r459;  mov.s32 %r455, r0;}
	// end inline asm
	mov.b32 	%r463, 2;
	// begin inline asm
	{  .reg .s32 r0;  .reg .pred p;  shfl.sync.up.b32 r0|p, %r455, %r463, %r482, %r484;  @p add.s32 r0, r0, %r455;  mov.s32 %r461, r0;}
	// end inline asm
	mov.b32 	%r469, 4;
	// begin inline asm
	{  .reg .s32 r0;  .reg .pred p;  shfl.sync.up.b32 r0|p, %r461, %r469, %r482, %r484;  @p add.s32 r0, r0, %r461;  mov.s32 %r467, r0;}
	// end inline asm
	mov.b32 	%r475, 8;
	// begin inline asm
	{  .reg .s32 r0;  .reg .pred p;  shfl.sync.up.b32 r0|p, %r467, %r475, %r482, %r484;  @p add.s32 r0, r0, %r467;  mov.s32 %r473, r0;}
	// end inline asm
	mov.b32 	%r481, 16;
	// begin inline asm
	{  .reg .s32 r0;  .reg .pred p;  shfl.sync.up.b32 r0|p, %r473, %r481, %r482, %r484;  @p add.s32 r0, r0, %r473;  mov.s32 %r479, r0;}
	// end inline asm
	setp.ne.s32 	%p67, %r252, 31;
	@%p67 bra 	$L__BB12_74;
	shl.b32 	%r505, %r139, 2;
	mov.u32 	%r506, _ZZN3cub18CUB_300001_SM_10006detail4scan16DeviceScanKernelINS2_10policy_hubIiiijN4cuda3std3__44plusIvEEE10Policy1000EN6thrust24THRUST_300001_SM_1000_NS6detail15normal_iteratorINSD_10device_ptrIiEEEESI_NS0_13ScanTileStateIiLb1EEES9_NS0_8NullTypeEjiLb0ESL_EEvT0_T1_T2_iT3_T4_T5_E12temp_storage;
	add.s32 	%r507, %r506, %r505;
	st.shared.u32 	[%r507+16], %r479;
$L__BB12_74:
	sub.s32 	%r508, %r479, %r459;
	bar.sync 	0;
	ld.shared.v4.u32 	{%r509, %r510, %r511, %r512}, [_ZZN3cub18CUB_300001_SM_10006detail4scan16DeviceScanKernelINS2_10policy_hubIiiijN4cuda3std3__44plusIvEEE10Policy1000EN6thrust24THRUST_300001_SM_1000_NS6detail15normal_iteratorINSD_10device_ptrIiEEEESI_NS0_13ScanTileStateIiLb1EEES9_NS0_8NullTypeEjiLb0ESL_EEvT0_T1_T2_iT3_T4_T5_E12temp_storage+16];
	add.s32 	%r513, %r510, %r509;
	setp.eq.s32 	%p68, %r139, 2;
	selp.b32 	%r514, %r513, %r509, %p68;
	add.s32 	%r515, %r513, %r511;
	setp.eq.s32 	%p69, %r139, 3;
	selp.b32 	%r516, %r515, %r514, %p69;
	add.s32 	%r517, %r515, %r512;
	setp.eq.s32 	%p70, %r139, 4;
	selp.b32 	%r518, %r517, %r516, %p70;
	ld.shared.v4.u32 	{%r519, %r520, %r521, %r522}, [_ZZN3cub18CUB_300001_SM_10006detail4scan16DeviceScanKernelINS2_10policy_hubIiiijN4cuda3std3__44plusIvEEE10Policy1000EN6thrust24THRUST_300001_SM_1000_NS6detail15normal_iteratorINSD_10device_ptrIiEEEESI_NS0_13ScanTileStateIiLb1EEES9_NS0_8NullTypeEjiLb0ESL_EEvT0_T1_T2_iT3_T4_T5_E12temp_storage+32];
	add.s32 	%r523, %r517, %r519;
	setp.eq.s32 	%p71, %r139, 5;
	selp.b32 	%r524, %r523, %r518, %p71;
	add.s32 	%r525, %r523, %r520;
	setp.eq.s32 	%p72, %r139, 6;
	selp.b32 	%r526, %r525, %r524, %p72;
	add.s32 	%r527, %r525, %r521;
	setp.eq.s32 	%p73, %r139, 7;
	selp.b32 	%r528, %r527, %r526, %p73;
	add.s32 	%r529, %r527, %r522;
	setp.eq.s32 	%p74, %r139, 8;
	selp.b32 	%r530, %r529, %r528, %p74;
	.pragma "used_bytes_mask 4095";
	ld.shared.v4.u32 	{%r531, %r532, %r533, %r534}, [_ZZN3cub18CUB_300001_SM_10006detail4scan16DeviceScanKernelINS2_10policy_hubIiiijN4cuda3std3__44plusIvEEE10Policy1000EN6thrust24THRUST_300001_SM_1000_NS6detail15normal_iteratorINSD_10device_ptrIiEEEESI_NS0_13ScanTileStateIiLb1EEES9_NS0_8NullTypeEjiLb0ESL_EEvT0_T1_T2_iT3_T4_T5_E12temp_storage+48];
	add.s32 	%r535, %r529, %r531;
	setp.eq.s32 	%p75, %r139, 9;
	selp.b32 	%r536, %r535, %r530, %p75;
	add.s32 	%r537, %r535, %r532;
	setp.eq.s32 	%p76, %r139, 10;
	selp.b32 	%r538, %r537, %r536, %p76;
	add.s32 	%r539, %r537, %r533;
	setp.eq.s32 	%p77, %r139, 11;
	selp.b32 	%r540, %r539, %r538, %p77;
	setp.lt.u32 	%p78, %r82, 32;
	setp.eq.s32 	%p79, %r252, 0;
	selp.b32 	%r541, 0, %r508, %p79;
	add.s32 	%r542, %r540, %r541;
	selp.b32 	%r543, %r508, %r542, %p78;
	setp.eq.s32 	%p80, %r82, 0;
	selp.b32 	%r1049, 0, %r543, %p80;
	bra.uni 	$L__BB12_94;
$L__BB12_75:
	add.s32 	%r286, %r143, %r142;
	add.s32 	%r287, %r144, %r286;
	add.s32 	%r288, %r145, %r287;
	add.s32 	%r289, %r146, %r288;
	add.s32 	%r290, %r147, %r289;
	add.s32 	%r291, %r148, %r290;
	add.s32 	%r292, %r149, %r291;
	add.s32 	%r293, %r150, %r292;
	add.s32 	%r294, %r151, %r293;
	add.s32 	%r295, %r152, %r294;
	add.s32 	%r296, %r153, %r295;
	add.s32 	%r297, %r154, %r296;
	add.s32 	%r298, %r155, %r297;
	add.s32 	%r299, %r156, %r298;
	add.s32 	%r300, %r157, %r299;
	add.s32 	%r301, %r158, %r300;
	add.s32 	%r302, %r159, %r301;
	add.s32 	%r303, %r160, %r302;
	add.s32 	%r304, %r161, %r303;
	add.s32 	%r305, %r162, %r304;
	add.s32 	%r260, %r163, %r305;
	mov.b32 	%r258, 1;
	mov.b32 	%r283, 0;
	mov.b32 	%r285, -1;
	// begin inline asm
	{  .reg .s32 r0;  .reg .pred p;  shfl.sync.up.b32 r0|p, %r260, %r258, %r283, %r285;  @p add.s32 r0, r0, %r260;  mov.s32 %r256, r0;}
	// end inline asm
	mov.b32 	%r264, 2;
	// begin inline asm
	{  .reg .s32 r0;  .reg .pred p;  shfl.sync.up.b32 r0|p, %r256, %r264, %r283, %r285;  @p add.s32 r0, r0, %r256;  mov.s32 %r262, r0;}
	// end inline asm
	mov.b32 	%r270, 4;
	// begin inline asm
	{  .reg .s32 r0;  .reg .pred p;  shfl.sync.up.b32 r0|p, %r262, %r270, %r283, %r285;  @p add.s32 r0, r0, %r262;  mov.s32 %r268, r0;}
	// end inline asm
	mov.b32 	%r276, 8;
	// begin inline asm
	{  .reg .s32 r0;  .reg .pred p;  shfl.sync.up.b32 r0|p, %r268, %r276, %r283, %r285;  @p add.s32 r0, r0, %r268;  mov.s32 %r274, r0;}
	// end inline asm
	mov.b32 	%r282, 16;
	// begin inline asm
	{  .reg .s32 r0;  .reg .pred p;  shfl.sync.up.b32 r0|p, %r274, %r282, %r283, %r285;  @p add.s32 r0, r0, %r274;  mov.s32 %r280, r0;}
	// end inline asm
	setp.ne.s32 	%p26, %r252, 31;
	@%p26 bra 	$L__BB12_77;
	shl.b32 	%r306, %r139, 2;
	mov.u32 	%r307, _ZZN3cub18CUB_300001_SM_10006detail4scan16DeviceScanKernelINS2_10policy_hubIiiijN4cuda3std3__44plusIvEEE10Policy1000EN6thrust24THRUST_300001_SM_1000_NS6detail15normal_iteratorINSD_10device_ptrIiEEEESI_NS0_13ScanTileStateIiLb1EEES9_NS0_8NullTypeEjiLb0ESL_EEvT0_T1_T2_iT3_T4_T5_E12temp_storage;
	add.s32 	%r308, %r307, %r306;
	st.shared.u32 	[%r308+16], %r280;
$L__BB12_77:
	sub.s32 	%r309, %r280, %r260;
	bar.sync 	0;
	ld.shared.v4.u32 	{%r310, %r311, %r312, %r313}, [_ZZN3cub18CUB_300001_SM_10006detail4scan16DeviceScanKernelINS2_10policy_hubIiiijN4cuda3std3__44plusIvEEE10Policy1000EN6thrust24THRUST_300001_SM_1000_NS6detail15normal_iteratorINSD_10device_ptrIiEEEESI_NS0_13ScanTileStateIiLb1EEES9_NS0_8NullTypeEjiLb0ESL_EEvT0_T1_T2_iT3_T4_T5_E12temp_storage+16];
	add.s32 	%r314, %r311, %r310;
	setp.eq.s32 	%p27, %r139, 2;
	selp.b32 	%r315, %r314, %r310, %p27;
	add.s32 	%r316, %r314, %r312;
	setp.eq.s32 	%p28, %r139, 3;
	selp.b32 	%r317, %r316, %r315, %p28;
	add.s32 	%r318, %r316, %r313;
	setp.eq.s32 	%p29, %r139, 4;
	selp.b32 	%r319, %r318, %r317, %p29;
	ld.shared.v4.u32 	{%r320, %r321, %r322, %r323}, [_ZZN3cub18CUB_300001_SM_10006detail4scan16DeviceScanKernelINS2_10policy_hubIiiijN4cuda3std3__44plusIvEEE10Policy1000EN6thrust24THRUST_300001_SM_1000_NS6detail15normal_iteratorINSD_10device_ptrIiEEEESI_NS0_13ScanTileStateIiLb1EEES9_NS0_8NullTypeEjiLb0ESL_EEvT0_T1_T2_iT3_T4_T5_E12temp_storage+32];
	add.s32 	%r324, %r318, %r320;
	setp.eq.s32 	%p30, %r139, 5;
	selp.b32 	%r325, %r324, %r319, %p30;
	add.s32 	%r326, %r324, %r321;
	setp.eq.s32 	%p31, %r139, 6;
	selp.b32 	%r327, %r326, %r325, %p31;
	add.s32 	%r328, %r326, %r322;
	setp.eq.s32 	%p32, %r139, 7;
	selp.b32 	%r329, %r328, %r327, %p32;
	add.s32 	%r330, %r328, %r323;
	setp.eq.s32 	%p33, %r139, 8;
	selp.b32 	%r331, %r330, %r329, %p33;
	ld.shared.v4.u32 	{%r332, %r333, %r334, %r335}, [_ZZN3cub18CUB_300001_SM_10006detail4scan16DeviceScanKernelINS2_10policy_hubIiiijN4cuda3std3__44plusIvEEE10Policy1000EN6thrust24THRUST_300001_SM_1000_NS6detail15normal_iteratorINSD_10device_ptrIiEEEESI_NS0_13ScanTileStateIiLb1EEES9_NS0_8NullTypeEjiLb0ESL_EEvT0_T1_T2_iT3_T4_T5_E12temp_storage+48];
	add.s32 	%r336, %r330, %r332;
	setp.eq.s32 	%p34, %r139, 9;
	selp.b32 	%r337, %r336, %r331, %p34;
	add.s32 	%r338, %r336, %r333;
	setp.eq.s32 	%p35, %r139, 10;
	selp.b32 	%r339, %r338, %r337, %p35;
	add.s32 	%r340, %r338, %r334;
	setp.eq.s32 	%p36, %r139, 11;
	selp.b32 	%r341, %r340, %r339, %p36;
	add.s32 	%r169, %r340, %r335;
	setp.gt.u32 	%p37, %r82, 31;
	setp.lt.u32 	%p38, %r82, 32;
	setp.eq.s32 	%p39, %r252, 0;
	selp.b32 	%r342, 0, %r309, %p39;
	add.s32 	%r1048, %r341, %r342;
	selp.b32 	%r171, %r309, %r1048, %p38;
	@%p37 bra 	$L__BB12_93;
	setp.ne.s32 	%p40, %r82, 0;
	mul.wide.s32 	%rd18, %r998, 8;
	add.s64 	%rd10, %rd1, %rd18;
	@%p40 bra 	$L__BB12_80;
	st.shared.u32 	[_ZZN3cub18CUB_300001_SM_10006detail4scan16DeviceScanKernelINS2_10policy_hubIiiijN4cuda3std3__44plusIvEEE10Policy1000EN6thrust24THRUST_300001_SM_1000_NS6detail15normal_iteratorINSD_10device_ptrIiEEEESI_NS0_13ScanTileStateIiLb1EEES9_NS0_8NullTypeEjiLb0ESL_EEvT0_T1_T2_iT3_T4_T5_E12temp_storage+12], %r169;
	add.s64 	%rd19, %rd10, 256;
	mov.b32 	%r343, 100;
	// begin inline asm
	st.relaxed.gpu.v2.u32 [%rd19], {%r343, %r169};
	// end inline asm
$L__BB12_80:
	not.b32 	%r349, %r82;
	add.s32 	%r1043, %r998, %r349;
	mov.b32 	%r345, 830;
	// begin inline asm
	nanosleep.u32 %r345;
	// end inline asm
	mul.wide.s32 	%rd21, %r1043, 8;
	add.s64 	%rd22, %rd1, %rd21;
	add.s64 	%rd20, %rd22, 256;
	// begin inline asm
	ld.relaxed.gpu.v2.u32 {%r1045, %r1037}, [%rd20];
	// end inline asm
	mov.b32 	%r1038, 952;
$L__BB12_81:
	setp.eq.s32 	%p41, %r1045, 99;
	mov.b32 	%r350, -1;
	vote.sync.any.pred 	%p42, %p41, %r350;
	not.pred 	%p43, %p42;
	@%p43 bra 	$L__BB12_83;
	mul.lo.s32 	%r453, %r998, 16807;
	and.b32  	%r998, %r453, 2147483647;
	add.s32 	%r454, %r1038, 1;
	rem.u32 	%r450, %r998, %r454;
	// begin inline asm
	nanosleep.u32 %r450;
	// end inline asm
	shr.u32 	%r1038, %r1038, 1;
	// begin inline asm
	ld.relaxed.gpu.v2.u32 {%r1045, %r1037}, [%rd20];
	// end inline asm
	bra.uni 	$L__BB12_81;
$L__BB12_83:
	setp.eq.s32 	%p44, %r1045, 101;
	mov.b32 	%r377, -1;
	vote.sync.ballot.b32 	%r379, %p44, %r377;
	// begin inline asm
	mov.u32 %r352, %lanemask_ge;
	// end inline asm
	and.b32  	%r380, %r379, %r352;
	or.b32  	%r381, %r380, -2147483648;
	add.s32 	%r382, %r381, -1;
	not.b32 	%r383, %r381;
	and.b32  	%r384, %r383, %r382;
	popc.b32 	%r356, %r384;
	mov.b32 	%r355, 1;
	// begin inline asm
	shfl.sync.down.b32 %r353, %r1037, %r355, %r356, %r377;
	// end inline asm
	setp.lt.s32 	%p46, %r252, %r356;
	selp.b32 	%r385, %r353, 0, %p46;
	add.s32 	%r359, %r385, %r1037;
	mov.b32 	%r360, 2;
	// begin inline asm
	shfl.sync.down.b32 %r358, %r359, %r360, %r356, %r377;
	// end inline asm
	add.s32 	%r386, %r252, 2;
	setp.gt.s32 	%p47, %r386, %r356;
	selp.b32 	%r387, 0, %r358, %p47;
	add.s32 	%r364, %r359, %r387;
	mov.b32 	%r365, 4;
	// begin inline asm
	shfl.sync.down.b32 %r363, %r364, %r365, %r356, %r377;
	// end inline asm
	add.s32 	%r388, %r252, 4;
	setp.gt.s32 	%p48, %r388, %r356;
	selp.b32 	%r389, 0, %r363, %p48;
	add.s32 	%r369, %r364, %r389;
	mov.b32 	%r370, 8;
	// begin inline asm
	shfl.sync.down.b32 %r368, %r369, %r370, %r356, %r377;
	// end inline asm
	add.s32 	%r390, %r252, 8;
	setp.gt.s32 	%p49, %r390, %r356;
	selp.b32 	%r391, 0, %r368, %p49;
	add.s32 	%r374, %r369, %r391;
	mov.b32 	%r375, 16;
	// begin inline asm
	shfl.sync.down.b32 %r373, %r374, %r375, %r356, %r377;
	// end inline asm
	add.s32 	%r392, %r252, 16;
	setp.gt.s32 	%p50, %r392, %r356;
	selp.b32 	%r393, 0, %r373, %p50;
	add.s32 	%r1041, %r374, %r393;
	add.s64 	%rd11, %rd1, 256;
	mov.b32 	%r1039, 952;
$L__BB12_84:
	setp.ne.s32 	%p51, %r1045, 101;
	mov.b32 	%r394, -1;
	vote.sync.all.pred 	%p52, %p51, %r394;
	not.pred 	%p53, %p52;
	@%p53 bra 	$L__BB12_89;
	shr.u32 	%r1039, %r1039, 1;
	mul.wide.s32 	%rd25, %r1043, 8;
	add.s64 	%rd26, %rd11, %rd25;
	add.s64 	%rd24, %rd26, -256;
	// begin inline asm
	ld.relaxed.gpu.v2.u32 {%r1045, %r1046}, [%rd24];
	// end inline asm
	mov.u32 	%r1047, %r1039;
$L__BB12_86:
	setp.eq.s32 	%p57, %r1045, 99;
	mov.b32 	%r402, -1;
	vote.sync.any.pred 	%p58, %p57, %r402;
	not.pred 	%p59, %p58;
	@%p59 bra 	$L__BB12_88;
	mul.lo.s32 	%r448, %r998, 16807;
	and.b32  	%r998, %r448, 2147483647;
	add.s32 	%r449, %r1047, 1;
	rem.u32 	%r445, %r998, %r449;
	// begin inline asm
	nanosleep.u32 %r445;
	// end inline asm
	shr.u32 	%r1047, %r1047, 1;
	// begin inline asm
	ld.relaxed.gpu.v2.u32 {%r1045, %r1046}, [%rd24];
	// end inline asm
	bra.uni 	$L__BB12_86;
$L__BB12_88:
	setp.eq.s32 	%p60, %r1045, 101;
	mov.b32 	%r428, -1;
	vote.sync.ballot.b32 	%r429, %p60, %r428;
	and.b32  	%r430, %r429, %r352;
	or.b32  	%r431, %r430, -2147483648;
	add.s32 	%r432, %r431, -1;
	not.b32 	%r433, %r431;
	and.b32  	%r434, %r433, %r432;
	popc.b32 	%r407, %r434;
	mov.b32 	%r406, 1;
	// begin inline asm
	shfl.sync.down.b32 %r404, %r1046, %r406, %r407, %r428;
	// end inline asm
	setp.lt.s32 	%p62, %r252, %r407;
	selp.b32 	%r435, %r404, 0, %p62;
	add.s32 	%r410, %r435, %r1046;
	mov.b32 	%r411, 2;
	// begin inline asm
	shfl.sync.down.b32 %r409, %r410, %r411, %r407, %r428;
	// end inline asm
	add.s32 	%r436, %r252, 2;
	setp.gt.s32 	%p63, %r436, %r407;
	selp.b32 	%r437, 0, %r409, %p63;
	add.s32 	%r415, %r410, %r437;
	mov.b32 	%r416, 4;
	// begin inline asm
	shfl.sync.down.b32 %r414, %r415, %r416, %r407, %r428;
	// end inline asm
	add.s32 	%r438, %r252, 4;
	setp.gt.s32 	%p64, %r438, %r407;
	selp.b32 	%r439, 0, %r414, %p64;
	add.s32 	%r420, %r415, %r439;
	mov.b32 	%r421, 8;
	// begin inline asm
	shfl.sync.down.b32 %r419, %r420, %r421, %r407, %r428;
	// end inline asm
	add.s32 	%r440, %r252, 8;
	setp.gt.s32 	%p65, %r440, %r407;
	selp.b32 	%r441, 0, %r419, %p65;
	add.s32 	%r425, %r420, %r441;
	mov.b32 	%r426, 16;
	// begin inline asm
	shfl.sync.down.b32 %r424, %r425, %r426, %r407, %r428;
	// end inline asm
	add.s32 	%r442, %r252, 16;
	setp.gt.s32 	%p66, %r442, %r407;
	selp.b32 	%r443, 0, %r424, %p66;
	add.s32 	%r444, %r443, %r1041;
	add.s32 	%r1041, %r444, %r425;
	add.s32 	%r1043, %r1043, -32;
	bra.uni 	$L__BB12_84;
$L__BB12_89:
	@%p40 bra 	$L__BB12_91;
	add.s32 	%r397, %r1041, %r169;
	add.s64 	%rd23, %rd10, 256;
	mov.b32 	%r396, 101;
	// begin inline asm
	st.relaxed.gpu.v2.u32 [%rd23], {%r396, %r397};
	// end inline asm
	st.shared.u32 	[_ZZN3cub18CUB_300001_SM_10006detail4scan16DeviceScanKernelINS2_10policy_hubIiiijN4cuda3std3__44plusIvEEE10Policy1000EN6thrust24THRUST_300001_SM_1000_NS6detail15normal_iteratorINSD_10device_ptrIiEEEESI_NS0_13ScanTileStateIiLb1EEES9_NS0_8NullTypeEjiLb0ESL_EEvT0_T1_T2_iT3_T4_T5_E12temp_storage+4], %r1041;
	st.shared.u32 	[_ZZN3cub18CUB_300001_SM_10006detail4scan16DeviceScanKernelINS2_10policy_hubIiiijN4cuda3std3__44plusIvEEE10Policy1000EN6thrust24THRUST_300001_SM_1000_NS6detail15normal_iteratorINSD_10device_ptrIiEEEESI_NS0_13ScanTileStateIiLb1EEES9_NS0_8NullTypeEjiLb0ESL_EEvT0_T1_T2_iT3_T4_T5_E12temp_storage+8], %r397;
$L__BB12_91:
	setp.ne.s32 	%p55, %r252, 0;
	mov.u32 	%r1048, %r171;
	@%p55 bra 	$L__BB12_93;
	st.shared.u32 	[_ZZN3cub18CUB_300001_SM_10006detail4scan16DeviceScanKernelINS2_10policy_hubIiiijN4cuda3std3__44plusIvEEE10Policy1000EN6thrust24THRUST_300001_SM_1000_NS6detail15normal_iteratorINSD_10device_ptrIiEEEESI_NS0_13ScanTileStateIiLb1EEES9_NS0_8NullTypeEjiLb0ESL_EEvT0_T1_T2_iT3_T4_T5_E12temp_storage+76], %r1041;
	mov.u32 	%r1048, %r1041;
$L__BB12_93:
	bar.sync 	0;
	setp.eq.s32 	%p56, %r82, 0;
	ld.shared.u32 	%r398, [_ZZN3cub18CUB_300001_SM_10006detail4scan16DeviceScanKernelINS2_10policy_hubIiiijN4cuda3std3__44plusIvEEE10Policy1000EN6thrust24THRUST_300001_SM_1000_NS6detail15normal_iteratorINSD_10device_ptrIiEEEESI_NS0_13ScanTileStateIiLb1EEES9_NS0_8NullTypeEjiLb0ESL_EEvT0_T1_T2_iT3_T4_T5_E12temp_storage+76];
	selp.b32 	%r399, 0, %r398, %p56;
	add.s32 	%r1049, %r399, %r1048;
$L__BB12_94:
	add.s32 	%r544, %r1049, %r142;
	add.s32 	%r545, %r143, %r544;
	add.s32 	%r546, %r144, %r545;
	add.s32 	%r547, %r145, %r546;
	add.s32 	%r548, %r146, %r547;
	add.s32 	%r549, %r147, %r548;
	add.s32 	%r550, %r148, %r549;
	add.s32 	%r551, %r149, %r550;
	add.s32 	%r552, %r150, %r551;
	add.s32 	%r553, %r151, %r552;
	add.s32 	%r554, %r152, %r553;
	add.s32 	%r555, %r153, %r554;
	add.s32 	%r556, %r154, %r555;
	add.s32 	%r557, %r155, %r556;
	add.s32 	%r558, %r156, %r557;
	add.s32 	%r559, %r157, %r558;
	add.s32 	%r560, %r158, %r559;
	add.s32 	%r561, %r159, %r560;
	add.s32 	%r562, %r160, %r561;
	add.s32 	%r563, %r161, %r562;
	add.s32 	%r564, %r162, %r563;
	add.s32 	%r565, %r163, %r564;
	bar.sync 	0;
	st.shared.v2.u32 	[%r141], {%r544, %r545};
	st.shared.v2.u32 	[%r141+8], {%r546, %r547};
	st.shared.v2.u32 	[%r141+16], {%r548, %r549};
	st.shared.v2.u32 	[%r141+24], {%r550, %r551};
	st.shared.v2.u32 	[%r141+32], {%r552, %r553};
	st.shared.v2.u32 	[%r141+40], {%r554, %r555};
	st.shared.v2.u32 	[%r141+48], {%r556, %r557};
	st.shared.v2.u32 	[%r141+56], {%r558, %r559};
	st.shared.v2.u32 	[%r141+64], {%r560, %r561};
	st.shared.v2.u32 	[%r141+72], {%r562, %r563};
	st.shared.v2.u32 	[%r141+80], {%r564, %r565};
	bar.warp.sync 	-1;
	ld.shared.u32 	%r210, [%r140];
	ld.shared.u32 	%r211, [%r140+128];
	ld.shared.u32 	%r212, [%r140+256];
	ld.shared.u32 	%r213, [%r140+384];
	ld.shared.u32 	%r214, [%r140+512];
	ld.shared.u32 	%r215, [%r140+640];
	ld.shared.u32 	%r216, [%r140+768];
	ld.shared.u32 	%r217, [%r140+896];
	ld.shared.u32 	%r218, [%r140+1024];
	ld.shared.u32 	%r219, [%r140+1152];
	ld.shared.u32 	%r220, [%r140+1280];
	ld.shared.u32 	%r221, [%r140+1408];
	ld.shared.u32 	%r222, [%r140+1536];
	ld.shared.u32 	%r223, [%r140+1664];
	ld.shared.u32 	%r224, [%r140+1792];
	ld.shared.u32 	%r225, [%r140+1920];
	ld.shared.u32 	%r226, [%r140+2048];
	ld.shared.u32 	%r227, [%r140+2176];
	ld.shared.u32 	%r228, [%r140+2304];
	ld.shared.u32 	%r229, [%r140+2432];
	ld.shared.u32 	%r230, [%r140+2560];
	ld.shared.u32 	%r231, [%r140+2688];
	setp.ne.s32 	%p81, %r82, 0;
	@%p81 bra 	$L__BB12_96;
	st.volatile.shared.u32 	[_ZZN3cub18CUB_300001_SM_10006detail4scan16DeviceScanKernelINS2_10policy_hubIiiijN4cuda3std3__44plusIvEEE10Policy1000EN6thrust24THRUST_300001_SM_1000_NS6detail15normal_iteratorINSD_10device_ptrIiEEEESI_NS0_13ScanTileStateIiLb1EEES9_NS0_8NullTypeEjiLb0ESL_EEvT0_T1_T2_iT3_T4_T5_E12temp_storage+33792], %r3;
$L__BB12_96:
	ld.param.u32 	%r997, [_ZN3cub18CUB_300001_SM_10006detail4scan16DeviceScanKernelINS2_10policy_hubIiiijN4cuda3std3__44plusIvEEE10Policy1000EN6thrust24THRUST_300001_SM_1000_NS6detail15normal_iteratorINSD_10device_ptrIiEEEESI_NS0_13ScanTileStateIiLb1EEES9_NS0_8NullTypeEjiLb0ESL_EEvT0_T1_T2_iT3_T4_T5__param_3];
	bar.sync 	0;
	ld.volatile.shared.u32 	%r232, [_ZZN3cub18CUB_300001_SM_10006detail4scan16DeviceScanKernelINS2_10policy_hubIiiijN4cuda3std3__44plusIvEEE10Policy1000EN6thrust24THRUST_300001_SM_1000_NS6detail15normal_iteratorINSD_10device_ptrIiEEEESI_NS0_13ScanTileStateIiLb1EEES9_NS0_8NullTypeEjiLb0ESL_EEvT0_T1_T2_iT3_T4_T5_E12temp_storage+33792];
	cvt.u64.u32 	%rd33, %r84;
	mov.u32 	%r566, %ctaid.x;
	add.s32 	%r567, %r997, %r566;
	mul.lo.s32 	%r568, %r567, 8448;
	cvt.u64.u32 	%rd34, %r568;
	add.s64 	%rd35, %rd33, %rd34;
	setp.ge.s32 	%p82, %r84, %r232;
	shl.b64 	%rd36, %rd35, 2;
	add.s64 	%rd12, %rd3, %rd36;
	@%p82 bra 	$L__BB12_98;
	st.global.u32 	[%rd12], %r210;
$L__BB12_98:
	mov.u32 	%r569, %tid.x;
	and.b32  	%r570, %r569, 992;
	mul.lo.s32 	%r571, %r570, 22;
	and.b32  	%r572, %r569, 31;
	or.b32  	%r573, %r571, %r572;
	or.b32  	%r574, %r573, 32;
	setp.ge.s32 	%p83, %r574, %r232;
	@%p83 bra 	$L__BB12_100;
	st.global.u32 	[%rd12+128], %r211;
$L__BB12_100:
	setp.ge.s32 	%p84, %r89, %r232;
	@%p84 bra 	$L__BB12_102;
	st.global.u32 	[%rd12+256], %r212;
$L__BB12_102:
	setp.ge.s32 	%p85, %r92, %r232;
	@%p85 bra 	$L__BB12_104;
	st.global.u32 	[%rd12+384], %r213;
$L__BB12_104:
	add.s32 	%r580, %r573, 128;
	setp.ge.s32 	%p86, %r580, %r232;
	@%p86 bra 	$L__BB12_106;
	st.global.u32 	[%rd12+512], %r214;
$L__BB12_106:
	add.s32 	%r586, %r573, 160;
	setp.ge.s32 	%p87, %r586, %r232;
	@%p87 bra 	$L__BB12_108;
	st.global.u32 	[%rd12+640], %r215;
$L__BB12_108:
	add.s32 	%r592, %r573, 192;
	setp.ge.s32 	%p88, %r592, %r232;
	@%p88 bra 	$L__BB12_110;
	st.global.u32 	[%rd12+768], %r216;
$L__BB12_110:
	setp.ge.s32 	%p89, %r101, %r232;
	@%p89 bra 	$L__BB12_112;
	st.global.u32 	[%rd12+896], %r217;
$L__BB12_112:
	add.s32 	%r598, %r573, 256;
	setp.ge.s32 	%p90, %r598, %r232;
	@%p90 bra 	$L__BB12_114;
	st.global.u32 	[%rd12+1024], %r218;
$L__BB12_114:
	add.s32 	%r604, %r573, 288;
	setp.ge.s32 	%p91, %r604, %r232;
	@%p91 bra 	$L__BB12_116;
	st.global.u32 	[%rd12+1152], %r219;
$L__BB12_116:
	add.s32 	%r610, %r573, 320;
	setp.ge.s32 	%p92, %r610, %r232;
	@%p92 bra 	$L__BB12_118;
	st.global.u32 	[%rd12+1280], %r220;
$L__BB12_118:
	setp.ge.s32 	%p93, %r110, %r232;
	@%p93 bra 	$L__BB12_120;
	st.global.u32 	[%rd12+1408], %r221;
$L__BB12_120:
	setp.ge.s32 	%p94, %r113, %r232;
	@%p94 bra 	$L__BB12_122;
	st.global.u32 	[%rd12+1536], %r222;
$L__BB12_122:
	setp.ge.s32 	%p95, %r116, %r232;
	@%p95 bra 	$L__BB12_124;
	st.global.u32 	[%rd12+1664], %r223;
$L__BB12_124:
	setp.ge.s32 	%p96, %r119, %r232;
	@%p96 bra 	$L__BB12_126;
	st.global.u32 	[%rd12+1792], %r224;
$L__BB12_126:
	add.s32 	%r616, %r573, 480;
	setp.ge.s32 	%p97, %r616, %r232;
	@%p97 bra 	$L__BB12_128;
	st.global.u32 	[%rd12+1920], %r225;
$L__BB12_128:
	add.s32 	%r622, %r573, 512;
	setp.ge.s32 	%p98, %r622, %r232;
	@%p98 bra 	$L__BB12_130;
	st.global.u32 	[%rd12+2048], %r226;
$L__BB12_130:
	setp.ge.s32 	%p99, %r126, %r232;
	@%p99 bra 	$L__BB12_132;
	st.global.u32 	[%rd12+2176], %r227;
$L__BB12_132:
	add.s32 	%r628, %r573, 576;
	setp.ge.s32 	%p100, %r628, %r232;
	@%p100 bra 	$L__BB12_134;
	st.global.u32 	[%rd12+2304], %r228;
$L__BB12_134:
	setp.ge.s32 	%p101, %r131, %r232;
	@%p101 bra 	$L__BB12_136;
	st.global.u32 	[%rd12+2432], %r229;
$L__BB12_136:
	add.s32 	%r634, %r573, 640;
	setp.ge.s32 	%p102, %r634, %r232;
	@%p102 bra 	$L__BB12_138;
	st.global.u32 	[%rd12+2560], %r230;
$L__BB12_138:
	add.s32 	%r640, %r573, 672;
	setp.ge.s32 	%p103, %r640, %r232;
	@%p103 bra 	$L__BB12_140;
	st.global.u32 	[%rd12+2688], %r231;
$L__BB12_140:
	ret;

}
	// .globl	_ZN3cub18CUB_300001_SM_10006detail4scan16DeviceScanKernelINS2_10policy_hubIiiimN4cuda3std3__44plusIvEEE10Policy1000EN6thrust24THRUST_300001_SM_1000_NS6detail15normal_iteratorINSD_10device_ptrIiEEEESI_NS0_13ScanTileStateIiLb1EEES9_NS0_8NullTypeEmiLb0ESL_EEvT0_T1_T2_iT3_T4_T5_
.visible .entry _ZN3cub18CUB_300001_SM_10006detail4scan16DeviceScanKernelINS2_10policy_hubIiiimN4cuda3std3__44plusIvEEE10Policy1000EN6thrust24THRUST_300001_SM_1000_NS6detail15normal_iteratorINSD_10device_ptrIiEEEESI_NS0_13ScanTileStateIiLb1EEES9_NS0_8NullTypeEmiLb0ESL_EEvT0_T1_T2_iT3_T4_T5_(
	.param .align 8 .b8 _ZN3cub18CUB_300001_SM_10006detail4scan16DeviceScanKernelINS2_10policy_hubIiiimN4cuda3std3__44plusIvEEE10Policy1000EN6thrust24THRUST_300001_SM_1000_NS6detail15normal_iteratorINSD_10device_ptrIiEEEESI_NS0_13ScanTileStateIiLb1EEES9_NS0_8NullTypeEmiLb0ESL_EEvT0_T1_T2_iT3_T4_T5__param_0[8],
	.param .align 8 .b8 _ZN3cub18CUB_300001_SM_10006detail4scan16DeviceScanKernelINS2_10policy_hubIiiimN4cuda3std3__44plusIvEEE10Policy1000EN6thrust24THRUST_300001_SM_1000_NS6detail15normal_iteratorINSD_10device_ptrIiEEEESI_NS0_13ScanTileStateIiLb1EEES9_NS0_8NullTypeEmiLb0ESL_EEvT0_T1_T2_iT3_T4_T5__param_1[8],
	.param .align 8 .b8 _ZN3cub18CUB_300001_SM_10006detail4scan16DeviceScanKernelINS2_10policy_hubIiiimN4cuda3std3__44plusIvEEE10Policy1000EN6thrust24THRUST_300001_SM_1000_NS6detail15normal_iteratorINSD_10device_ptrIiEEEESI_NS0_13ScanTileStateIiLb1EEES9_NS0_8NullTypeEmiLb0ESL_EEvT0_T1_T2_iT3_T4_T5__param_2[8],
	.param .u32 _ZN3cub18CUB_300001_SM_10006detail4scan16DeviceScanKernelINS2_10policy_hubIiiimN4cuda3std3__44plusIvEEE10Policy1000EN6thrust24THRUST_300001_SM_1000_NS6detail15normal_iteratorINSD_10device_ptrIiEEEESI_NS0_13ScanTileStateIiLb1EEES9_NS0_8NullTypeEmiLb0ESL_EEvT0_T1_T2_iT3_T4_T5__param_3,
	.param .align 1 .b8 _ZN3cub18CUB_300001_SM_10006detail4scan16DeviceScanKernelINS2_10policy_hubIiiimN4cuda3std3__44plusIvEEE10Policy1000EN6thrust24THRUST_300001_SM_1000_NS6detail15normal_iteratorINSD_10device_ptrIiEEEESI_NS0_13ScanTileStateIiLb1EEES9_NS0_8NullTypeEmiLb0ESL_EEvT0_T1_T2_iT3_T4_T5__param_4[1],
	.param .align 1 .b8 _ZN3cub18CUB_300001_SM_10006detail4scan16DeviceScanKernelINS2_10policy_hubIiiimN4cuda3std3__44plusIvEEE10Policy1000EN6thrust24THRUST_300001_SM_1000_NS6detail15normal_iteratorINSD_10device_ptrIiEEEESI_NS0_13ScanTileStateIiLb1EEES9_NS0_8NullTypeEmiLb0ESL_EEvT0_T1_T2_iT3_T4_T5__param_5[1],
	.param .u64 _ZN3cub18CUB_300001_SM_10006detail4scan16DeviceScanKernelINS2_10policy_hubIiiimN4cuda3std3__44plusIvEEE10Policy1000EN6thrust24THRUST_300001_SM_1000_NS6detail15normal_iteratorINSD_10device_ptrIiEEEESI_NS0_13ScanTileStateIiLb1EEES9_NS0_8NullTypeEmiLb0ESL_EEvT0_T1_T2_iT3_T4_T5__param_6
)
.maxntid 416
{
	.reg .pred 	%p<158>;
	.reg .b32 	%r<1009>;
	.reg .b64 	%rd<55>;
	// demoted variable
	.shared .align 16 .b8 _ZZN3cub18CUB_300001_SM_10006detail4scan16DeviceScanKernelINS2_10policy_hubIiiimN4cuda3std3__44plusIvEEE10Policy1000EN6thrust24THRUST_300001_SM_1000_NS6detail15normal_iteratorINSD_10device_ptrIiEEEESI_NS0_13ScanTileStateIiLb1EEES9_NS0_8NullTypeEmiLb0ESL_EEvT0_T1_T2_iT3_T4_T5_E12temp_storage[31632];
	ld.param.u64 	%rd1, [_ZN3cub18CUB_300001_SM_10006detail4scan16DeviceScanKernelINS2_10policy_hubIiiimN4cuda3std3__44plusIvEEE10Policy1000EN6thrust24THRUST_300001_SM_1000_NS6detail15normal_iteratorINSD_10device_ptrIiEEEESI_NS0_13ScanTileStateIiLb1EEES9_NS0_8NullTypeEmiLb0ESL_EEvT0_T1_T2_iT3_T4_T5__param_2];
	ld.param.u64 	%rd16, [_ZN3cub18CUB_300001_SM_10006detail4scan16DeviceScanKernelINS2_10policy_hubIiiimN4cuda3std3__44plusIvEEE10Policy1000EN6thrust24THRUST_300001_SM_1000_NS6detail15normal_iteratorINSD_10device_ptrIiEEEESI_NS0_13ScanTileStateIiLb1EEES9_NS0_8NullTypeEmiLb0ESL_EEvT0_T1_T2_iT3_T4_T5__param_1];
	ld.param.u64 	%rd17, [_ZN3cub18CUB_300001_SM_10006detail4scan16DeviceScanKernelINS2_10policy_hubIiiimN4cuda3std3__44plusIvEEE10Policy1000EN6thrust24THRUST_300001_SM_1000_NS6detail15normal_iteratorINSD_10device_ptrIiEEEESI_NS0_13ScanTileStateIiLb1EEES9_NS0_8NullTypeEmiLb0ESL_EEvT0_T1_T2_iT3_T4_T5__param_0];
	ld.param.u32 	%r200, [_ZN3cub18CUB_300001_SM_10006detail4scan16DeviceScanKernelINS2_10policy_hubIiiimN4cuda3std3__44plusIvEEE10Policy1000EN6thrust24THRUST_300001_SM_1000_NS6detail15normal_iteratorINSD_10device_ptrIiEEEESI_NS0_13ScanTileStateIiLb1EEES9_NS0_8NullTypeEmiLb0ESL_EEvT0_T1_T2_iT3_T4_T5__param_3];
	ld.param.u64 	%rd18, [_ZN3cub18CUB_300001_SM_10006detail4scan16DeviceScanKernelINS2_10policy_hubIiiimN4cuda3std3__44plusIvEEE10Policy1000EN6thrust24THRUST_300001_SM_1000_NS6detail15normal_iteratorINSD_10device_ptrIiEEEESI_NS0_13ScanTileStateIiLb1EEES9_NS0_8NullTypeEmiLb0ESL_EEvT0_T1_T2_iT3_T4_T5__param_6];
	cvta.to.global.u64 	%rd2, %rd17;
	cvta.to.global.u64 	%rd3, %rd16;
	mov.u32 	%r201, %ctaid.x;
	add.s32 	%r1, %r200, %r201;
	mul.wide.s32 	%rd4, %r1, 7904;
	sub.s64 	%rd5, %rd18, %rd4;
	setp.lt.u64 	%p1, %rd5, 7905;
	@%p1 bra 	$L__BB13_26;
	mov.u32 	%r2, %tid.x;
	and.b32  	%r625, %r2, 31;
	and.b32  	%r626, %r2, 992;
	mul.lo.s32 	%r627, %r626, 19;
	or.b32  	%r628, %r627, %r625;
	cvt.u64.u32 	%rd38, %r628;
	add.s64 	%rd6, %rd4, %rd38;
	shl.b64 	%rd39, %rd6, 2;
	add.s64 	%rd40, %rd2, %rd39;
	ld.global.u32 	%r629, [%rd40];
	ld.global.u32 	%r630, [%rd40+128];
	ld.global.u32 	%r631, [%rd40+256];
	ld.global.u32 	%r632, [%rd40+384];
	ld.global.u32 	%r633, [%rd40+512];
	ld.global.u32 	%r634, [%rd40+640];
	ld.global.u32 	%r635, [%rd40+768];
	ld.global.u32 	%r636, [%rd40+896];
	ld.global.u32 	%r637, [%rd40+1024];
	ld.global.u32 	%r638, [%rd40+1152];
	ld.global.u32 	%r639, [%rd40+1280];
	ld.global.u32 	%r640, [%rd40+1408];
	ld.global.u32 	%r641, [%rd40+1536];
	ld.global.u32 	%r642, [%rd40+1664];
	ld.global.u32 	%r643, [%rd40+1792];
	ld.global.u32 	%r644, [%rd40+1920];
	ld.global.u32 	%r645, [%rd40+2048];
	ld.global.u32 	%r646, [%rd40+2176];
	ld.global.u32 	%r647, [%rd40+2304];
	// begin inline asm
	mov.u32 %r624, %laneid;
	// end inline asm
	shr.u32 	%r4, %r2, 5;
	mad.lo.s32 	%r648, %r4, 608, %r624;
	shl.b32 	%r649, %r648, 2;
	mov.u32 	%r650, _ZZN3cub18CUB_300001_SM_10006detail4scan16DeviceScanKernelINS2_10policy_hubIiiimN4cuda3std3__44plusIvEEE10Policy1000EN6thrust24THRUST_300001_SM_1000_NS6detail15normal_iteratorINSD_10device_ptrIiEEEESI_NS0_13ScanTileStateIiLb1EEES9_NS0_8NullTypeEmiLb0ESL_EEvT0_T1_T2_iT3_T4_T5_E12temp_storage;
	add.s32 	%r5, %r650, %r649;
	st.shared.u32 	[%r5], %r629;
	st.shared.u32 	[%r5+128], %r630;
	st.shared.u32 	[%r5+256], %r631;
	st.shared.u32 	[%r5+384], %r632;
	st.shared.u32 	[%r5+512], %r633;
	st.shared.u32 	[%r5+640], %r634;
	st.shared.u32 	[%r5+768], %r635;
	st.shared.u32 	[%r5+896], %r636;
	st.shared.u32 	[%r5+1024], %r637;
	st.shared.u32 	[%r5+1152], %r638;
	st.shared.u32 	[%r5+1280], %r639;
	st.shared.u32 	[%r5+1408], %r640;
	st.shared.u32 	[%r5+1536], %r641;
	st.shared.u32 	[%r5+1664], %r642;
	st.shared.u32 	[%r5+1792], %r643;
	st.shared.u32 	[%r5+1920], %r644;
	st.shared.u32 	[%r5+2048], %r645;
	st.shared.u32 	[%r5+2176], %r646;
	st.shared.u32 	[%r5+2304], %r647;
	bar.warp.sync 	-1;
	mad.lo.s32 	%r6, %r624, 72, %r5;
	ld.shared.u32 	%r7, [%r6];
	ld.shared.u32 	%r8, [%r6+4];
	ld.shared.u32 	%r9, [%r6+8];
	ld.shared.u32 	%r10, [%r6+12];
	ld.shared.u32 	%r11, [%r6+16];
	ld.shared.u32 	%r12, [%r6+20];
	ld.shared.u32 	%r13, [%r6+24];
	ld.shared.u32 	%r14, [%r6+28];
	ld.shared.u32 	%r15, [%r6+32];
	ld.shared.u32 	%r16, [%r6+36];
	ld.shared.u32 	%r17, [%r6+40];
	ld.shared.u32 	%r18, [%r6+44];
	ld.shared.u32 	%r19, [%r6+48];
	ld.shared.u32 	%r20, [%r6+52];
	ld.shared.u32 	%r21, [%r6+56];
	ld.shared.u32 	%r22, [%r6+60];
	ld.shared.u32 	%r23, [%r6+64];
	ld.shared.u32 	%r24, [%r6+68];
	ld.shared.u32 	%r25, [%r6+72];
	bar.sync 	0;
	setp.ne.s32 	%p100, %r1, 0;
	@%p100 bra 	$L__BB13_6;
	add.s32 	%r868, %r8, %r7;
	add.s32 	%r869, %r9, %r868;
	add.s32 	%r870, %r10, %r869;
	add.s32 	%r871, %r11, %r870;
	add.s32 	%r872, %r12, %r871;
	add.s32 	%r873, %r13, %r872;
	add.s32 	%r874, %r14, %r873;
	add.s32 	%r875, %r15, %r874;
	add.s32 	%r876, %r16, %r875;
	add.s32 	%r877, %r17, %r876;
	add.s32 	%r878, %r18, %r877;
	add.s32 	%r879, %r19, %r878;
	add.s32 	%r880, %r20, %r879;
	add.s32 	%r881, %r21, %r880;
	add.s32 	%r882, %r22, %r881;
	add.s32 	%r883, %r23, %r882;
	add.s32 	%r884, %r24, %r883;
	add.s32 	%r842, %r25, %r884;
	mov.b32 	%r840, 1;
	mov.b32 	%r865, 0;
	mov.b32 	%r867, -1;
	// begin inline asm
	{  .reg .s32 r0;  .reg .pred p;  shfl.sync.up.b32 r0|p, %r842, %r840, %r865, %r867;  @p add.s32 r0, r0, %r842;  mov.s32 %r838, r0;}
	// end inline asm
	mov.b32 	%r846, 2;
	// begin inline asm
	{  .reg .s32 r0;  .reg .pred p;  shfl.sync.up.b32 r0|p, %r838, %r846, %r865, %r867;  @p add.s32 r0, r0, %r838;  mov.s32 %r844, r0;}
	// end inline asm
	mov.b32 	%r852, 4;
	// begin inline asm
	{  .reg .s32 r0;  .reg .pred p;  shfl.sync.up.b32 r0|p, %r844, %r852, %r865, %r867;  @p add.s32 r0, r0, %r844;  mov.s32 %r850, r0;}
	// end inline asm
	mov.b32 	%r858, 8;
	// begin inline asm
	{  .reg .s32 r0;  .reg .pred p;  shfl.sync.up.b32 r0|p, %r850, %r858, %r865, %r867;  @p add.s32 r0, r0, %r850;  mov.s32 %r856, r0;}
	// end inline asm
	mov.b32 	%r864, 16;
	// begin inline asm
	{  .reg .s32 r0;  .reg .pred p;  shfl.sync.up.b32 r0|p, %r856, %r864, %r865, %r867;  @p add.s32 r0, r0, %r856;  mov.s32 %r862, r0;}
	// end inline asm
	setp.ne.s32 	%p143, %r624, 31;
	@%p143 bra 	$L__BB13_4;
	shl.b32 	%r885, %r4, 2;
	mov.u32 	%r886, _ZZN3cub18CUB_300001_SM_10006detail4scan16DeviceScanKernelINS2_10policy_hubIiiimN4cuda3std3__44plusIvEEE10Policy1000EN6thrust24THRUST_300001_SM_1000_NS6detail15normal_iteratorINSD_10device_ptrIiEEEESI_NS0_13ScanTileStateIiLb1EEES9_NS0_8NullTypeEmiLb0ESL_EEvT0_T1_T2_iT3_T4_T5_E12temp_storage;
	add.s32 	%r887, %r886, %r885;
	st.shared.u32 	[%r887+16], %r862;
$L__BB13_4:
	sub.s32 	%r888, %r862, %r842;
	bar.sync 	0;
	ld.shared.v4.u32 	{%r889, %r890, %r891, %r892}, [_ZZN3cub18CUB_300001_SM_10006detail4scan16DeviceScanKernelINS2_10policy_hubIiiimN4cuda3std3__44plusIvEEE10Policy1000EN6thrust24THRUST_300001_SM_1000_NS6detail15normal_iteratorINSD_10device_ptrIiEEEESI_NS0_13ScanTileStateIiLb1EEES9_NS0_8NullTypeEmiLb0ESL_EEvT0_T1_T2_iT3_T4_T5_E12temp_storage+16];
	add.s32 	%r893, %r890, %r889;
	setp.eq.s32 	%p144, %r4, 2;
	selp.b32 	%r894, %r893, %r889, %p144;
	add.s32 	%r895, %r893, %r891;
	setp.eq.s32 	%p145, %r4, 3;
	selp.b32 	%r896, %r895, %r894, %p145;
	add.s32 	%r897, %r895, %r892;
	setp.eq.s32 	%p146, %r4, 4;
	selp.b32 	%r898, %r897, %r896, %p146;
	ld.shared.v4.u32 	{%r899, %r900, %r901, %r902}, [_ZZN3cub18CUB_300001_SM_10006detail4scan16DeviceScanKernelINS2_10policy_hubIiiimN4cuda3std3__44plusIvEEE10Policy1000EN6thrust24THRUST_300001_SM_1000_NS6detail15normal_iteratorINSD_10device_ptrIiEEEESI_NS0_13ScanTileStateIiLb1EEES9_NS0_8NullTypeEmiLb0ESL_EEvT0_T1_T2_iT3_T4_T5_E12temp_storage+32];
	add.s32 	%r903, %r897, %r899;
	setp.eq.s32 	%p147, %r4, 5;
	selp.b32 	%r904, %r903, %r898, %p147;
	add.s32 	%r905, %r903, %r900;
	setp.eq.s32 	%p148, %r4, 6;
	selp.b32 	%r906, %r905, %r904, %p148;
	add.s32 	%r907, %r905, %r901;
	setp.eq.s32 	%p149, %r4, 7;
	selp.b32 	%r908, %r907, %r906, %p149;
	add.s32 	%r909, %r907, %r902;
	setp.eq.s32 	%p150, %r4, 8;
	selp.b32 	%r910, %r909, %r908, %p150;
	ld.shared.v4.u32 	{%r911, %r912, %r913, %r914}, [_ZZN3cub18CUB_300001_SM_10006detail4scan16DeviceScanKernelINS2_10policy_hubIiiimN4cuda3std3__44plusIvEEE10Policy1000EN6thrust24THRUST_300001_SM_1000_NS6detail15normal_iteratorINSD_10device_ptrIiEEEESI_NS0_13ScanTileStateIiLb1EEES9_NS0_8NullTypeEmiLb0ESL_EEvT0_T1_T2_iT3_T4_T5_E12temp_storage+48];
	add.s32 	%r915, %r909, %r911;
	setp.eq.s32 	%p151, %r4, 9;
	selp.b32 	%r916, %r915, %r910, %p151;
	add.s32 	%r917, %r915, %r912;
	setp.eq.s32 	%p152, %r4, 10;
	selp.b32 	%r918, %r917, %r916, %p152;
	add.s32 	%r919, %r917, %r913;
	setp.eq.s32 	%p153, %r4, 11;
	selp.b32 	%r920, %r919, %r918, %p153;
	add.s32 	%r28, %r919, %r914;
	setp.eq.s32 	%p154, %r4, 12;
	selp.b32 	%r921, %r28, %r920, %p154;
	setp.lt.u32 	%p155, %r2, 32;
	setp.eq.s32 	%p156, %r624, 0;
	selp.b32 	%r922, 0, %r888, %p156;
	add.s32 	%r923, %r921, %r922;
	selp.b32 	%r977, %r888, %r923, %p155;
	setp.ne.s32 	%p157, %r2, 0;
	@%p157 bra 	$L__BB13_25;
	ld.shared.u32 	%r927, [_ZZN3cub18CUB_300001_SM_10006detail4scan16DeviceScanKernelINS2_10policy_hubIiiimN4cuda3std3__44plusIvEEE10Policy1000EN6thrust24THRUST_300001_SM_1000_NS6detail15normal_iteratorINSD_10device_ptrIiEEEESI_NS0_13ScanTileStateIiLb1EEES9_NS0_8NullTypeEmiLb0ESL_EEvT0_T1_T2_iT3_T4_T5_E12temp_storage+64];
	add.s64 	%rd52, %rd1, 256;
	add.s32 	%r925, %r28, %r927;
	mov.b32 	%r924, 101;
	// begin inline asm
	st.relaxed.gpu.v2.u32 [%rd52], {%r924, %r925};
	// end inline asm
	mov.b32 	%r977, 0;
	bra.uni 	$L__BB13_25;
$L__BB13_6:
	add.s32 	%r681, %r8, %r7;
	add.s32 	%r682, %r9, %r681;
	add.s32 	%r683, %r10, %r682;
	add.s32 	%r684, %r11, %r683;
	add.s32 	%r685, %r12, %r684;
	add.s32 	%r686, %r13, %r685;
	add.s32 	%r687, %r14, %r686;
	add.s32 	%r688, %r15, %r687;
	add.s32 	%r689, %r16, %r688;
	add.s32 	%r690, %r17, %r689;
	add.s32 	%r691, %r18, %r690;
	add.s32 	%r692, %r19, %r691;
	add.s32 	%r693, %r20, %r692;
	add.s32 	%r694, %r21, %r693;
	add.s32 	%r695, %r22, %r694;
	add.s32 	%r696, %r23, %r695;
	add.s32 	%r697, %r24, %r696;
	add.s32 	%r655, %r25, %r697;
	mov.b32 	%r653, 1;
	mov.b32 	%r678, 0;
	mov.b32 	%r680, -1;
	// begin inline asm
	{  .reg .s32 r0;  .reg .pred p;  shfl.sync.up.b32 r0|p, %r655, %r653, %r678, %r680;  @p add.s32 r0, r0, %r655;  mov.s32 %r651, r0;}
	// end inline asm
	mov.b32 	%r659, 2;
	// begin inline asm
	{  .reg .s32 r0;  .reg .pred p;  shfl.sync.up.b32 r0|p, %r651, %r659, %r678, %r680;  @p add.s32 r0, r0, %r651;  mov.s32 %r657, r0;}
	// end inline asm
	mov.b32 	%r665, 4;
	// begin inline asm
	{  .reg .s32 r0;  .reg .pred p;  shfl.sync.up.b32 r0|p, %r657, %r665, %r678, %r680;  @p add.s32 r0, r0, %r657;  mov.s32 %r663, r0;}
	// end inline asm
	mov.b32 	%r671, 8;
	// begin inline asm
	{  .reg .s32 r0;  .reg .pred p;  shfl.sync.up.b32 r0|p, %r663, %r671, %r678, %r680;  @p add.s32 r0, r0, %r663;  mov.s32 %r669, r0;}
	// end inline asm
	mov.b32 	%r677, 16;
	// begin inline asm
	{  .reg .s32 r0;  .reg .pred p;  shfl.sync.up.b32 r0|p, %r669, %r677, %r678, %r680;  @p add.s32 r0, r0, %r669;  mov.s32 %r675, r0;}
	// end inline asm
	setp.ne.s32 	%p101, %r624, 31;
	@%p101 bra 	$L__BB13_8;
	shl.b32 	%r698, %r4, 2;
	mov.u32 	%r699, _ZZN3cub18CUB_300001_SM_10006detail4scan16DeviceScanKernelINS2_10policy_hubIiiimN4cuda3std3__44plusIvEEE10Policy1000EN6thrust24THRUST_300001_SM_1000_NS6detail15normal_iteratorINSD_10device_ptrIiEEEESI_NS0_13ScanTileStateIiLb1EEES9_NS0_8NullTypeEmiLb0ESL_EEvT0_T1_T2_iT3_T4_T5_E12temp_storage;
	add.s32 	%r700, %r699, %r698;
	st.shared.u32 	[%r700+16], %r675;
$L__BB13_8:
	sub.s32 	%r701, %r675, %r655;
	bar.sync 	0;
	ld.shared.v4.u32 	{%r702, %r703, %r704, %r705}, [_ZZN3cub18CUB_300001_SM_10006detail4scan16DeviceScanKernelINS2_10policy_hubIiiimN4cuda3std3__44plusIvEEE10Policy1000EN6thrust24THRUST_300001_SM_1000_NS6detail15normal_iteratorINSD_10device_ptrIiEEEESI_NS0_13ScanTileStateIiLb1EEES9_NS0_8NullTypeEmiLb0ESL_EEvT0_T1_T2_iT3_T4_T5_E12temp_storage+16];
	add.s32 	%r706, %r703, %r702;
	setp.eq.s32 	%p102, %r4, 2;
	selp.b32 	%r707, %r706, %r702, %p102;
	add.s32 	%r708, %r706, %r704;
	setp.eq.s32 	%p103, %r4, 3;
	selp.b32 	%r709, %r708, %r707, %p103;
	add.s32 	%r710, %r708, %r705;
	setp.eq.s32 	%p104, %r4, 4;
	selp.b32 	%r711, %r710, %r709, %p104;
	ld.shared.v4.u32 	{%r712, %r713, %r714, %r715}, [_ZZN3cub18CUB_300001_SM_10006detail4scan16DeviceScanKernelINS2_10policy_hubIiiimN4cuda3std3__44plusIvEEE10Policy1000EN6thrust24THRUST_300001_SM_1000_NS6detail15normal_iteratorINSD_10device_ptrIiEEEESI_NS0_13ScanTileStateIiLb1EEES9_NS0_8NullTypeEmiLb0ESL_EEvT0_T1_T2_iT3_T4_T5_E12temp_storage+32];
	add.s32 	%r716, %r710, %r712;
	setp.eq.s32 	%p105, %r4, 5;
	selp.b32 	%r717, %r716, %r711, %p105;
	add.s32 	%r718, %r716, %r713;
	setp.eq.s32 	%p106, %r4, 6;
	selp.b32 	%r719, %r718, %r717, %p106;
	add.s32 	%r720, %r718, %r714;
	setp.eq.s32 	%p107, %r4, 7;
	selp.b32 	%r721, %r720, %r719, %p107;
	add.s32 	%r722, %r720, %r715;
	setp.eq.s32 	%p108, %r4, 8;
	selp.b32 	%r723, %r722, %r721, %p108;
	ld.shared.v4.u32 	{%r724, %r725, %r726, %r727}, [_ZZN3cub18CUB_300001_SM_10006detail4scan16DeviceScanKernelINS2_10policy_hubIiiimN4cuda3std3__44plusIvEEE10Policy1000EN6thrust24THRUST_300001_SM_1000_NS6detail15normal_iteratorINSD_10device_ptrIiEEEESI_NS0_13ScanTileStateIiLb1EEES9_NS0_8NullTypeEmiLb0ESL_EEvT0_T1_T2_iT3_T4_T5_E12temp_storage+48];
	add.s32 	%r728, %r722, %r724;
	setp.eq.s32 	%p109, %r4, 9;
	selp.b32 	%r729, %r728, %r723, %p109;
	add.s32 	%r730, %r728, %r725;
	setp.eq.s32 	%p110, %r4, 10;
	selp.b32 	%r731, %r730, %r729, %p110;
	add.s32 	%r732, %r730, %r726;
	setp.eq.s32 	%p111, %r4, 11;
	selp.b32 	%r733, %r732, %r731, %p111;
	add.s32 	%r734, %r732, %r727;
	setp.eq.s32 	%p112, %r4, 12;
	selp.b32 	%r735, %r734, %r733, %p112;
	ld.shared.u32 	%r736, [_ZZN3cub18CUB_300001_SM_10006detail4scan16DeviceScanKernelINS2_10policy_hubIiiimN4cuda3std3__44plusIvEEE10Policy1000EN6thrust24THRUST_300001_SM_1000_NS6detail15normal_iteratorINSD_10device_ptrIiEEEESI_NS0_13ScanTileStateIiLb1EEES9_NS0_8NullTypeEmiLb0ESL_EEvT0_T1_T2_iT3_T4_T5_E12temp_storage+64];
	add.s32 	%r32, %r734, %r736;
	setp.gt.u32 	%p113, %r2, 31;
	setp.lt.u32 	%p114, %r2, 32;
	setp.eq.s32 	%p115, %r624, 0;
	selp.b32 	%r737, 0, %r701, %p115;
	add.s32 	%r976, %r735, %r737;
	selp.b32 	%r34, %r701, %r976, %p114;
	@%p113 bra 	$L__BB13_24;
	setp.ne.s32 	%p116, %r2, 0;
	mul.wide.s32 	%rd41, %r1, 8;
	add.s64 	%rd7, %rd1, %rd41;
	@%p116 bra 	$L__BB13_11;
	st.shared.u32 	[_ZZN3cub18CUB_300001_SM_10006detail4scan16DeviceScanKernelINS2_10policy_hubIiiimN4cuda3std3__44plusIvEEE10Policy1000EN6thrust24THRUST_300001_SM_1000_NS6detail15normal_iteratorINSD_10device_ptrIiEEEESI_NS0_13ScanTileStateIiLb1EEES9_NS0_8NullTypeEmiLb0ESL_EEvT0_T1_T2_iT3_T4_T5_E12temp_storage+12], %r32;
	add.s64 	%rd42, %rd7, 256;
	mov.b32 	%r738, 100;
	// begin inline asm
	st.relaxed.gpu.v2.u32 [%rd42], {%r738, %r32};
	// end inline asm
$L__BB13_11:
	not.b32 	%r744, %r2;
	add.s32 	%r972, %r1, %r744;
	mov.b32 	%r740, 550;
	// begin inline asm
	nanosleep.u32 %r740;
	// end inline asm
	mul.wide.s32 	%rd44, %r972, 8;
	add.s64 	%rd45, %rd1, %rd44;
	add.s64 	%rd43, %rd45, 256;
	// begin inline asm
	ld.relaxed.gpu.v2.u32 {%r973, %r967}, [%rd43];
	// end inline asm
	mov.b32 	%r968, 478;
$L__BB13_12:
	setp.eq.s32 	%p117, %r973, 99;
	mov.b32 	%r745, -1;
	vote.sync.any.pred 	%p118, %p117, %r745;
	not.pred 	%p119, %p118;
	@%p119 bra 	$L__BB13_14;
	// begin inline asm
	nanosleep.u32 %r968;
	// end inline asm
	shr.u32 	%r968, %r968, 1;
	// begin inline asm
	ld.relaxed.gpu.v2.u32 {%r973, %r967}, [%rd43];
	// end inline asm
	bra.uni 	$L__BB13_12;
$L__BB13_14:
	setp.eq.s32 	%p120, %r973, 101;
	mov.b32 	%r772, -1;
	vote.sync.ballot.b32 	%r774, %p120, %r772;
	// begin inline asm
	mov.u32 %r747, %lanemask_ge;
	// end inline asm
	and.b32  	%r775, %r774, %r747;
	or.b32  	%r776, %r775, -2147483648;
	add.s32 	%r777, %r776, -1;
	not.b32 	%r778, %r776;
	and.b32  	%r779, %r778, %r777;
	popc.b32 	%r751, %r779;
	mov.b32 	%r750, 1;
	// begin inline asm
	shfl.sync.down.b32 %r748, %r967, %r750, %r751, %r772;
	// end inline asm
	setp.lt.s32 	%p122, %r624, %r751;
	selp.b32 	%r780, %r748, 0, %p122;
	add.s32 	%r754, %r780, %r967;
	mov.b32 	%r755, 2;
	// begin inline asm
	shfl.sync.down.b32 %r753, %r754, %r755, %r751, %r772;
	// end inline asm
	add.s32 	%r47, %r624, 2;
	setp.gt.s32 	%p123, %r47, %r751;
	selp.b32 	%r781, 0, %r753, %p123;
	add.s32 	%r759, %r754, %r781;
	mov.b32 	%r760, 4;
	// begin inline asm
	shfl.sync.down.b32 %r758, %r759, %r760, %r751, %r772;
	// end inline asm
	add.s32 	%r48, %r624, 4;
	setp.gt.s32 	%p124, %r48, %r751;
	selp.b32 	%r782, 0, %r758, %p124;
	add.s32 	%r764, %r759, %r782;
	mov.b32 	%r765, 8;
	// begin inline asm
	shfl.sync.down.b32 %r763, %r764, %r765, %r751, %r772;
	// end inline asm
	add.s32 	%r49, %r624, 8;
	setp.gt.s32 	%p125, %r49, %r751;
	selp.b32 	%r783, 0, %r763, %p125;
	add.s32 	%r769, %r764, %r783;
	mov.b32 	%r770, 16;
	// begin inline asm
	shfl.sync.down.b32 %r768, %r769, %r770, %r751, %r772;
	// end inline asm
	add.s32 	%r50, %r624, 16;
	setp.gt.s32 	%p126, %r50, %r751;
	selp.b32 	%r784, 0, %r768, %p126;
	add.s32 	%r971, %r769, %r784;
	add.s64 	%rd9, %rd1, 256;
	mov.b32 	%r969, 478;
$L__BB13_15:
	setp.ne.s32 	%p127, %r973, 101;
	mov.b32 	%r785, -1;
	vote.sync.all.pred 	%p128, %p127, %r785;
	not.pred 	%p129, %p128;
	@%p129 bra 	$L__BB13_20;
	shr.u32 	%r969, %r969, 1;
	mul.wide.s32 	%rd48, %r972, 8;
	add.s64 	%rd49, %rd9, %rd48;
	add.s64 	%rd47, %rd49, -256;
	// begin inline asm
	ld.relaxed.gpu.v2.u32 {%r973, %r974}, [%rd47];
	// end inline asm
	mov.u32 	%r975, %r969;
$L__BB13_17:
	setp.eq.s32 	%p133, %r973, 99;
	mov.b32 	%r793, -1;
	vote.sync.any.pred 	%p134, %p133, %r793;
	not.pred 	%p135, %p134;
	@%p135 bra 	$L__BB13_19;
	// begin inline asm
	nanosleep.u32 %r975;
	// end inline asm
	shr.u32 	%r975, %r975, 1;
	// begin inline asm
	ld.relaxed.gpu.v2.u32 {%r973, %r974}, [%rd47];
	// end inline asm
	bra.uni 	$L__BB13_17;
$L__BB13_19:
	setp.eq.s32 	%p136, %r973, 101;
	mov.b32 	%r819, -1;
	vote.sync.ballot.b32 	%r820, %p136, %r819;
	and.b32  	%r821, %r820, %r747;
	or.b32  	%r822, %r821, -2147483648;
	add.s32 	%r823, %r822, -1;
	not.b32 	%r824, %r822;
	and.b32  	%r825, %r824, %r823;
	popc.b32 	%r798, %r825;
	mov.b32 	%r797, 1;
	// begin inline asm
	shfl.sync.down.b32 %r795, %r974, %r797, %r798, %r819;
	// end inline asm
	setp.lt.s32 	%p138, %r624, %r798;
	selp.b32 	%r826, %r795, 0, %p138;
	add.s32 	%r801, %r826, %r974;
	mov.b32 	%r802, 2;
	// begin inline asm
	shfl.sync.down.b32 %r800, %r801, %r802, %r798, %r819;
	// end inline asm
	setp.gt.s32 	%p139, %r47, %r798;
	selp.b32 	%r827, 0, %r800, %p139;
	add.s32 	%r806, %r801, %r827;
	mov.b32 	%r807, 4;
	// begin inline asm
	shfl.sync.down.b32 %r805, %r806, %r807, %r798, %r819;
	// end inline asm
	setp.gt.s32 	%p140, %r48, %r798;
	selp.b32 	%r828, 0, %r805, %p140;
	add.s32 	%r811, %r806, %r828;
	mov.b32 	%r812, 8;
	// begin inline asm
	shfl.sync.down.b32 %r810, %r811, %r812, %r798, %r819;
	// end inline asm
	setp.gt.s32 	%p141, %r49, %r798;
	selp.b32 	%r829, 0, %r810, %p141;
	add.s32 	%r816, %r811, %r829;
	mov.b32 	%r817, 16;
	// begin inline asm
	shfl.sync.down.b32 %r815, %r816, %r817, %r798, %r819;
	// end inline asm
	setp.gt.s32 	%p142, %r50, %r798;
	selp.b32 	%r830, 0, %r815, %p142;
	add.s32 	%r831, %r830, %r971;
	add.s32 	%r971, %r831, %r816;
	add.s32 	%r972, %r972, -32;
	bra.uni 	$L__BB13_15;
$L__BB13_20:
	@%p116 bra 	$L__BB13_22;
	add.s32 	%r788, %r971, %r32;
	add.s64 	%rd46, %rd7, 256;
	mov.b32 	%r787, 101;
	// begin inline asm
	st.relaxed.gpu.v2.u32 [%rd46], {%r787, %r788};
	// end inline asm
	st.shared.u32 	[_ZZN3cub18CUB_300001_SM_10006detail4scan16DeviceScanKernelINS2_10policy_hubIiiimN4cuda3std3__44plusIvEEE10Policy1000EN6thrust24THRUST_300001_SM_1000_NS6detail15normal_iteratorINSD_10device_ptrIiEEEESI_NS0_13ScanTileStateIiLb1EEES9_NS0_8NullTypeEmiLb0ESL_EEvT0_T1_T2_iT3_T4_T5_E12temp_storage+4], %r971;
	st.shared.u32 	[_ZZN3cub18CUB_300001_SM_10006detail4scan16DeviceScanKernelINS2_10policy_hubIiiimN4cuda3std3__44plusIvEEE10Policy1000EN6thrust24THRUST_300001_SM_1000_NS6detail15normal_iteratorINSD_10device_ptrIiEEEESI_NS0_13ScanTileStateIiLb1EEES9_NS0_8NullTypeEmiLb0ESL_EEvT0_T1_T2_iT3_T4_T5_E12temp_storage+8], %r788;
$L__BB13_22:
	setp.ne.s32 	%p131, %r624, 0;
	mov.u32 	%r976, %r34;
	@%p131 bra 	$L__BB13_24;
	st.shared.u32 	[_ZZN3cub18CUB_300001_SM_10006detail4scan16DeviceScanKernelINS2_10policy_hubIiiimN4cuda3std3__44plusIvEEE10Policy1000EN6thrust24THRUST_300001_SM_1000_NS6detail15normal_iteratorINSD_10device_ptrIiEEEESI_NS0_13ScanTileStateIiLb1EEES9_NS0_8NullTypeEmiLb0ESL_EEvT0_T1_T2_iT3_T4_T5_E12temp_storage+84], %r971;
	mov.u32 	%r976, %r971;
$L__BB13_24:
	bar.sync 	0;
	setp.eq.s32 	%p132, %r2, 0;
	ld.shared.u32 	%r789, [_ZZN3cub18CUB_300001_SM_10006detail4scan16DeviceScanKernelINS2_10policy_hubIiiimN4cuda3std3__44plusIvEEE10Policy1000EN6thrust24THRUST_300001_SM_1000_NS6detail15normal_iteratorINSD_10device_ptrIiEEEESI_NS0_13ScanTileStateIiLb1EEES9_NS0_8NullTypeEmiLb0ESL_EEvT0_T1_T2_iT3_T4_T5_E12temp_storage+84];
	selp.b32 	%r790, 0, %r789, %p132;
	add.s32 	%r977, %r790, %r976;
$L__BB13_25:
	add.s32 	%r928, %r977, %r7;
	add.s32 	%r929, %r8, %r928;
	add.s32 	%r930, %r9, %r929;
	add.s32 	%r931, %r10, %r930;
	add.s32 	%r932, %r11, %r931;
	add.s32 	%r933, %r12, %r932;
	add.s32 	%r934, %r13, %r933;
	add.s32 	%r935, %r14, %r934;
	add.s32 	%r936, %r15, %r935;
	add.s32 	%r937, %r16, %r936;
	add.s32 	%r938, %r17, %r937;
	add.s32 	%r939, %r18, %r938;
	add.s32 	%r940, %r19, %r939;
	add.s32 	%r941, %r20, %r940;
	add.s32 	%r942, %r21, %r941;
	add.s32 	%r943, %r22, %r942;
	add.s32 	%r944, %r23, %r943;
	add.s32 	%r945, %r24, %r944;
	add.s32 	%r946, %r25, %r945;
	bar.sync 	0;
	st.shared.u32 	[%r6], %r928;
	st.shared.u32 	[%r6+4], %r929;
	st.shared.u32 	[%r6+8], %r930;
	st.shared.u32 	[%r6+12], %r931;
	st.shared.u32 	[%r6+16], %r932;
	st.shared.u32 	[%r6+20], %r933;
	st.shared.u32 	[%r6+24], %r934;
	st.shared.u32 	[%r6+28], %r935;
	st.shared.u32 	[%r6+32], %r936;
	st.shared.u32 	[%r6+36], %r937;
	st.shared.u32 	[%r6+40], %r938;
	st.shared.u32 	[%r6+44], %r939;
	st.shared.u32 	[%r6+48], %r940;
	st.shared.u32 	[%r6+52], %r941;
	st.shared.u32 	[%r6+56], %r942;
	st.shared.u32 	[%r6+60], %r943;
	st.shared.u32 	[%r6+64], %r944;
	st.shared.u32 	[%r6+68], %r945;
	st.shared.u32 	[%r6+72], %r946;
	bar.warp.sync 	-1;
	ld.shared.u32 	%r947, [%r5];
	ld.shared.u32 	%r948, [%r5+128];
	ld.shared.u32 	%r949, [%r5+256];
	ld.shared.u32 	%r950, [%r5+384];
	ld.shared.u32 	%r951, [%r5+512];
	ld.shared.u32 	%r952, [%r5+640];
	ld.shared.u32 	%r953, [%r5+768];
	ld.shared.u32 	%r954, [%r5+896];
	ld.shared.u32 	%r955, [%r5+1024];
	ld.shared.u32 	%r956, [%r5+1152];
	ld.shared.u32 	%r957, [%r5+1280];
	ld.shared.u32 	%r958, [%r5+1408];
	ld.shared.u32 	%r959, [%r5+1536];
	ld.shared.u32 	%r960, [%r5+1664];
	ld.shared.u32 	%r961, [%r5+1792];
	ld.shared.u32 	%r962, [%r5+1920];
	ld.shared.u32 	%r963, [%r5+2048];
	ld.shared.u32 	%r964, [%r5+2176];
	ld.shared.u32 	%r965, [%r5+2304];
	add.s64 	%rd54, %rd3, %rd39;
	st.global.u32 	[%rd54], %r947;
	st.global.u32 	[%rd54+128], %r948;
	st.global.u32 	[%rd54+256], %r949;
	st.global.u32 	[%rd54+384], %r950;
	st.global.u32 	[%rd54+512], %r951;
	st.global.u32 	[%rd54+640], %r952;
	st.global.u32 	[%rd54+768], %r953;
	st.global.u32 	[%rd54+896], %r954;
	st.global.u32 	[%rd54+1024], %r955;
	st.global.u32 	[%rd54+1152], %r956;
	st.global.u32 	[%rd54+1280], %r957;
	st.global.u32 	[%rd54+1408], %r958;
	st.global.u32 	[%rd54+1536], %r959;
	st.global.u32 	[%rd54+1664], %r960;
	st.global.u32 	[%rd54+1792], %r961;
	st.global.u32 	[%rd54+1920], %r962;
	st.global.u32 	[%rd54+2048], %r963;
	st.global.u32 	[%rd54+2176], %r964;
	st.global.u32 	[%rd54+2304], %r965;
	bra.uni 	$L__BB13_128;
$L__BB13_26:
	setp.eq.s64 	%p2, %rd5, 0;
	@%p2 bra 	$L__BB13_128;
	cvt.u32.u64 	%r72, %rd5;
	shl.b64 	%rd19, %rd4, 2;
	add.s64 	%rd20, %rd2, %rd19;
	mov.u32 	%r73, %tid.x;
	ld.global.u32 	%r996, [%rd20];
	and.b32  	%r202, %r73, 31;
	and.b32  	%r203, %r73, 992;
	mul.lo.s32 	%r204, %r203, 19;
	or.b32  	%r75, %r204, %r202;
	setp.ge.u32 	%p3, %r75, %r72;
	shl.b32 	%r205, %r75, 2;
	cvt.u64.u32 	%rd21, %r205;
	add.s64 	%rd11, %rd20, %rd21;
	mov.u32 	%r978, %r996;
	@%p3 bra 	$L__BB13_29;
	ld.global.u32 	%r978, [%rd11];
$L__BB13_29:
	add.s32 	%r206, %r75, 32;
	setp.ge.u32 	%p4, %r206, %r72;
	mov.u32 	%r979, %r996;
	@%p4 bra 	$L__BB13_31;
	ld.global.u32 	%r979, [%rd11+128];
$L__BB13_31:
	add.s32 	%r207, %r75, 64;
	setp.ge.u32 	%p5, %r207, %r72;
	mov.u32 	%r980, %r996;
	@%p5 bra 	$L__BB13_33;
	ld.global.u32 	%r980, [%rd11+256];
$L__BB13_33:
	add.s32 	%r208, %r75, 96;
	setp.ge.u32 	%p6, %r208, %r72;
	mov.u32 	%r981, %r996;
	@%p6 bra 	$L__BB13_35;
	ld.global.u32 	%r981, [%rd11+384];
$L__BB13_35:
	add.s32 	%r209, %r75, 128;
	setp.ge.u32 	%p7, %r209, %r72;
	mov.u32 	%r982, %r996;
	@%p7 bra 	$L__BB13_37;
	ld.global.u32 	%r982, [%rd11+512];
$L__BB13_37:
	add.s32 	%r210, %r75, 160;
	setp.ge.u32 	%p8, %r210, %r72;
	mov.u32 	%r983, %r996;
	@%p8 bra 	$L__BB13_39;
	ld.global.u32 	%r983, [%rd11+640];
$L__BB13_39:
	add.s32 	%r211, %r75, 192;
	setp.ge.u32 	%p9, %r211, %r72;
	mov.u32 	%r984, %r996;
	@%p9 bra 	$L__BB13_41;
	ld.global.u32 	%r984, [%rd11+768];
$L__BB13_41:
	add.s32 	%r212, %r75, 224;
	setp.ge.u32 	%p10, %r212, %r72;
	mov.u32 	%r985, %r996;
	@%p10 bra 	$L__BB13_43;
	ld.global.u32 	%r985, [%rd11+896];
$L__BB13_43:
	add.s32 	%r92, %r75, 256;
	setp.ge.u32 	%p11, %r92, %r72;
	mov.u32 	%r986, %r996;
	@%p11 bra 	$L__BB13_45;
	ld.global.u32 	%r986, [%rd11+1024];
$L__BB13_45:
	add.s32 	%r213, %r75, 288;
	setp.ge.u32 	%p12, %r213, %r72;
	mov.u32 	%r987, %r996;
	@%p12 bra 	$L__BB13_47;
	ld.global.u32 	%r987, [%rd11+1152];
$L__BB13_47:
	add.s32 	%r214, %r75, 320;
	setp.ge.u32 	%p13, %r214, %r72;
	mov.u32 	%r988, %r996;
	@%p13 bra 	$L__BB13_49;
	ld.global.u32 	%r988, [%rd11+1280];
$L__BB13_49:
	add.s32 	%r215, %r75, 352;
	setp.ge.u32 	%p14, %r215, %r72;
	mov.u32 	%r989, %r996;
	@%p14 bra 	$L__BB13_51;
	ld.global.u32 	%r989, [%rd11+1408];
$L__BB13_51:
	add.s32 	%r216, %r75, 384;
	setp.ge.u32 	%p15, %r216, %r72;
	mov.u32 	%r990, %r996;
	@%p15 bra 	$L__BB13_53;
	ld.global.u32 	%r990, [%rd11+1536];
$L__BB13_53:
	add.s32 	%r217, %r75, 416;
	setp.ge.u32 	%p16, %r217, %r72;
	mov.u32 	%r991, %r996;
	@%p16 bra 	$L__BB13_55;
	ld.global.u32 	%r991, [%rd11+1664];
$L__BB13_55:
	add.s32 	%r218, %r75, 448;
	setp.ge.u32 	%p17, %r218, %r72;
	mov.u32 	%r992, %r996;
	@%p17 bra 	$L__BB13_57;
	ld.global.u32 	%r992, [%rd11+1792];
$L__BB13_57:
	add.s32 	%r219, %r75, 480;
	setp.ge.u32 	%p18, %r219, %r72;
	mov.u32 	%r993, %r996;
	@%p18 bra 	$L__BB13_59;
	ld.global.u32 	%r993, [%rd11+1920];
$L__BB13_59:
	add.s32 	%r220, %r75, 512;
	setp.ge.u32 	%p19, %r220, %r72;
	mov.u32 	%r994, %r996;
	@%p19 bra 	$L__BB13_61;
	ld.global.u32 	%r994, [%rd11+2048];
$L__BB13_61:
	add.s32 	%r221, %r75, 544;
	setp.ge.u32 	%p20, %r221, %r72;
	mov.u32 	%r995, %r996;
	@%p20 bra 	$L__BB13_63;
	ld.global.u32 	%r995, [%rd11+2176];
$L__BB13_63:
	add.s32 	%r113, %r75, 576;
	setp.ge.u32 	%p21, %r113, %r72;
	@%p21 bra 	$L__BB13_65;
	ld.global.u32 	%r996, [%rd11+2304];
$L__BB13_65:
	// begin inline asm
	mov.u32 %r222, %laneid;
	// end inline asm
	shr.u32 	%r117, %r73, 5;
	mad.lo.s32 	%r223, %r117, 608, %r222;
	shl.b32 	%r224, %r223, 2;
	mov.u32 	%r225, _ZZN3cub18CUB_300001_SM_10006detail4scan16DeviceScanKernelINS2_10policy_hubIiiimN4cuda3std3__44plusIvEEE10Policy1000EN6thrust24THRUST_300001_SM_1000_NS6detail15normal_iteratorINSD_10device_ptrIiEEEESI_NS0_13ScanTileStateIiLb1EEES9_NS0_8NullTypeEmiLb0ESL_EEvT0_T1_T2_iT3_T4_T5_E12temp_storage;
	add.s32 	%r118, %r225, %r224;
	st.shared.u32 	[%r118], %r978;
	st.shared.u32 	[%r118+128], %r979;
	st.shared.u32 	[%r118+256], %r980;
	st.shared.u32 	[%r118+384], %r981;
	st.shared.u32 	[%r118+512], %r982;
	st.shared.u32 	[%r118+640], %r983;
	st.shared.u32 	[%r118+768], %r984;
	st.shared.u32 	[%r118+896], %r985;
	st.shared.u32 	[%r118+1024], %r986;
	st.shared.u32 	[%r118+1152], %r987;
	st.shared.u32 	[%r118+1280], %r988;
	st.shared.u32 	[%r118+1408], %r989;
	st.shared.u32 	[%r118+1536], %r990;
	st.shared.u32 	[%r118+1664], %r991;
	st.shared.u32 	[%r118+1792], %r992;
	st.shared.u32 	[%r118+1920], %r993;
	st.shared.u32 	[%r118+2048], %r994;
	st.shared.u32 	[%r118+2176], %r995;
	st.shared.u32 	[%r118+2304], %r996;
	bar.warp.sync 	-1;
	mad.lo.s32 	%r119, %r222, 72, %r118;
	ld.shared.u32 	%r120, [%r119];
	ld.shared.u32 	%r121, [%r119+4];
	ld.shared.u32 	%r122, [%r119+8];
	ld.shared.u32 	%r123, [%r119+12];
	ld.shared.u32 	%r124, [%r119+16];
	ld.shared.u32 	%r125, [%r119+20];
	ld.shared.u32 	%r126, [%r119+24];
	ld.shared.u32 	%r127, [%r119+28];
	ld.shared.u32 	%r128, [%r119+32];
	ld.shared.u32 	%r129, [%r119+36];
	ld.shared.u32 	%r130, [%r119+40];
	ld.shared.u32 	%r131, [%r119+44];
	ld.shared.u32 	%r132, [%r119+48];
	ld.shared.u32 	%r133, [%r119+52];
	ld.shared.u32 	%r134, [%r119+56];
	ld.shared.u32 	%r135, [%r119+60];
	ld.shared.u32 	%r136, [%r119+64];
	ld.shared.u32 	%r137, [%r119+68];
	ld.shared.u32 	%r138, [%r119+72];
	bar.sync 	0;
	setp.ne.s32 	%p22, %r1, 0;
	@%p22 bra 	$L__BB13_69;
	add.s32 	%r451, %r121, %r120;
	add.s32 	%r452, %r122, %r451;
	add.s32 	%r453, %r123, %r452;
	add.s32 	%r454, %r124, %r453;
	add.s32 	%r455, %r125, %r454;
	add.s32 	%r456, %r126, %r455;
	add.s32 	%r457, %r127, %r456;
	add.s32 	%r458, %r128, %r457;
	add.s32 	%r459, %r129, %r458;
	add.s32 	%r460, %r130, %r459;
	add.s32 	%r461, %r131, %r460;
	add.s32 	%r462, %r132, %r461;
	add.s32 	%r463, %r133, %r462;
	add.s32 	%r464, %r134, %r463;
	add.s32 	%r465, %r135, %r464;
	add.s32 	%r466, %r136, %r465;
	add.s32 	%r467, %r137, %r466;
	add.s32 	%r425, %r138, %r467;
	mov.b32 	%r423, 1;
	mov.b32 	%r448, 0;
	mov.b32 	%r450, -1;
	// begin inline asm
	{  .reg .s32 r0;  .reg .pred p;  shfl.sync.up.b32 r0|p, %r425, %r423, %r448, %r450;  @p add.s32 r0, r0, %r425;  mov.s32 %r421, r0;}
	// end inline asm
	mov.b32 	%r429, 2;
	// begin inline asm
	{  .reg .s32 r0;  .reg .pred p;  shfl.sync.up.b32 r0|p, %r421, %r429, %r448, %r450;  @p add.s32 r0, r0, %r421;  mov.s32 %r427, r0;}
	// end inline asm
	mov.b32 	%r435, 4;
	// begin inline asm
	{  .reg .s32 r0;  .reg .pred p;  shfl.sync.up.b32 r0|p, %r427, %r435, %r448, %r450;  @p add.s32 r0, r0, %r427;  mov.s32 %r433, r0;}
	// end inline asm
	mov.b32 	%r441, 8;
	// begin inline asm
	{  .reg .s32 r0;  .reg .pred p;  shfl.sync.up.b32 r0|p, %r433, %r441, %r448, %r450;  @p add.s32 r0, r0, %r433;  mov.s32 %r439, r0;}
	// end inline asm
	mov.b32 	%r447, 16;
	// begin inline asm
	{  .reg .s32 r0;  .reg .pred p;  shfl.sync.up.b32 r0|p, %r439, %r447, %r448, %r450;  @p add.s32 r0, r0, %r439;  mov.s32 %r445, r0;}
	// end inline asm
	setp.ne.s32 	%p65, %r222, 31;
	@%p65 bra 	$L__BB13_68;
	shl.b32 	%r468, %r117, 2;
	mov.u32 	%r469, _ZZN3cub18CUB_300001_SM_10006detail4scan16DeviceScanKernelINS2_10policy_hubIiiimN4cuda3std3__44plusIvEEE10Policy1000EN6thrust24THRUST_300001_SM_1000_NS6detail15normal_iteratorINSD_10device_ptrIiEEEESI_NS0_13ScanTileStateIiLb1EEES9_NS0_8NullTypeEmiLb0ESL_EEvT0_T1_T2_iT3_T4_T5_E12temp_storage;
	add.s32 	%r470, %r469, %r468;
	st.shared.u32 	[%r470+16], %r445;
$L__BB13_68:
	sub.s32 	%r471, %r445, %r425;
	bar.sync 	0;
	ld.shared.v4.u32 	{%r472, %r473, %r474, %r475}, [_ZZN3cub18CUB_300001_SM_10006detail4scan16DeviceScanKernelINS2_10policy_hubIiiimN4cuda3std3__44plusIvEEE10Policy1000EN6thrust24THRUST_300001_SM_1000_NS6detail15normal_iteratorINSD_10device_ptrIiEEEESI_NS0_13ScanTileStateIiLb1EEES9_NS0_8NullTypeEmiLb0ESL_EEvT0_T1_T2_iT3_T4_T5_E12temp_storage+16];
	add.s32 	%r476, %r473, %r472;
	setp.eq.s32 	%p66, %r117, 2;
	selp.b32 	%r477, %r476, %r472, %p66;
	add.s32 	%r478, %r476, %r474;
	setp.eq.s32 	%p67, %r117, 3;
	selp.b32 	%r479, %r478, %r477, %p67;
	add.s32 	%r480, %r478, %r475;
	setp.eq.s32 	%p68, %r117, 4;
	selp.b32 	%r481, %r480, %r479, %p68;
	ld.shared.v4.u32 	{%r482, %r483, %r484, %r485}, [_ZZN3cub18CUB_300001_SM_10006detail4scan16DeviceScanKernelINS2_10policy_hubIiiimN4cuda3std3__44plusIvEEE10Policy1000EN6thrust24THRUST_300001_SM_1000_NS6detail15normal_iteratorINSD_10device_ptrIiEEEESI_NS0_13ScanTileStateIiLb1EEES9_NS0_8NullTypeEmiLb0ESL_EEvT0_T1_T2_iT3_T4_T5_E12temp_storage+32];
	add.s32 	%r486, %r480, %r482;
	setp.eq.s32 	%p69, %r117, 5;
	selp.b32 	%r487, %r486, %r481, %p69;
	add.s32 	%r488, %r486, %r483;
	setp.eq.s32 	%p70, %r117, 6;
	selp.b32 	%r489, %r488, %r487, %p70;
	add.s32 	%r490, %r488, %r484;
	setp.eq.s32 	%p71, %r117, 7;
	selp.b32 	%r491, %r490, %r489, %p71;
	add.s32 	%r492, %r490, %r485;
	setp.eq.s32 	%p72, %r117, 8;
	selp.b32 	%r493, %r492, %r491, %p72;
	ld.shared.v4.u32 	{%r494, %r495, %r496, %r497}, [_ZZN3cub18CUB_300001_SM_10006detail4scan16DeviceScanKernelINS2_10policy_hubIiiimN4cuda3std3__44plusIvEEE10Policy1000EN6thrust24THRUST_300001_SM_1000_NS6detail15normal_iteratorINSD_10device_ptrIiEEEESI_NS0_13ScanTileStateIiLb1EEES9_NS0_8NullTypeEmiLb0ESL_EEvT0_T1_T2_iT3_T4_T5_E12temp_storage+48];
	add.s32 	%r498, %r492, %r494;
	setp.eq.s32 	%p73, %r117, 9;
	selp.b32 	%r499, %r498, %r493, %p73;
	add.s32 	%r500, %r498, %r495;
	setp.eq.s32 	%p74, %r117, 10;
	selp.b32 	%r501, %r500, %r499, %p74;
	add.s32 	%r502, %r500, %r496;
	setp.eq.s32 	%p75, %r117, 11;
	selp.b32 	%r503, %r502, %r501, %p75;
	add.s32 	%r504, %r502, %r497;
	setp.eq.s32 	%p76, %r117, 12;
	selp.b32 	%r505, %r504, %r503, %p76;
	setp.lt.u32 	%p77, %r73, 32;
	setp.eq.s32 	%p78, %r222, 0;
	selp.b32 	%r506, 0, %r471, %p78;
	add.s32 	%r507, %r505, %r506;
	selp.b32 	%r508, %r471, %r507, %p77;
	setp.eq.s32 	%p79, %r73, 0;
	selp.b32 	%r1008, 0, %r508, %p79;
	bra.uni 	$L__BB13_88;
$L__BB13_69:
	add.s32 	%r256, %r121, %r120;
	add.s32 	%r257, %r122, %r256;
	add.s32 	%r258, %r123, %r257;
	add.s32 	%r259, %r124, %r258;
	add.s32 	%r260, %r125, %r259;
	add.s32 	%r261, %r126, %r260;
	add.s32 	%r262, %r127, %r261;
	add.s32 	%r263, %r128, %r262;
	add.s32 	%r264, %r129, %r263;
	add.s32 	%r265, %r130, %r264;
	add.s32 	%r266, %r131, %r265;
	add.s32 	%r267, %r132, %r266;
	add.s32 	%r268, %r133, %r267;
	add.s32 	%r269, %r134, %r268;
	add.s32 	%r270, %r135, %r269;
	add.s32 	%r271, %r136, %r270;
	add.s32 	%r272, %r137, %r271;
	add.s32 	%r230, %r138, %r272;
	mov.b32 	%r228, 1;
	mov.b32 	%r253, 0;
	mov.b32 	%r255, -1;
	// begin inline asm
	{  .reg .s32 r0;  .reg .pred p;  shfl.sync.up.b32 r0|p, %r230, %r228, %r253, %r255;  @p add.s32 r0, r0, %r230;  mov.s32 %r226, r0;}
	// end inline asm
	mov.b32 	%r234, 2;
	// begin inline asm
	{  .reg .s32 r0;  .reg .pred p;  shfl.sync.up.b32 r0|p, %r226, %r234, %r253, %r255;  @p add.s32 r0, r0, %r226;  mov.s32 %r232, r0;}
	// end inline asm
	mov.b32 	%r240, 4;
	// begin inline asm
	{  .reg .s32 r0;  .reg .pred p;  shfl.sync.up.b32 r0|p, %r232, %r240, %r253, %r255;  @p add.s32 r0, r0, %r232;  mov.s32 %r238, r0;}
	// end inline asm
	mov.b32 	%r246, 8;
	// begin inline asm
	{  .reg .s32 r0;  .reg .pred p;  shfl.sync.up.b32 r0|p, %r238, %r246, %r253, %r255;  @p add.s32 r0, r0, %r238;  mov.s32 %r244, r0;}
	// end inline asm
	mov.b32 	%r252, 16;
	// begin inline asm
	{  .reg .s32 r0;  .reg .pred p;  shfl.sync.up.b32 r0|p, %r244, %r252, %r253, %r255;  @p add.s32 r0, r0, %r244;  mov.s32 %r250, r0;}
	// end inline asm
	setp.ne.s32 	%p23, %r222, 31;
	@%p23 bra 	$L__BB13_71;
	shl.b32 	%r273, %r117, 2;
	mov.u32 	%r274, _ZZN3cub18CUB_300001_SM_10006detail4scan16DeviceScanKernelINS2_10policy_hubIiiimN4cuda3std3__44plusIvEEE10Policy1000EN6thrust24THRUST_300001_SM_1000_NS6detail15normal_iteratorINSD_10device_ptrIiEEEESI_NS0_13ScanTileStateIiLb1EEES9_NS0_8NullTypeEmiLb0ESL_EEvT0_T1_T2_iT3_T4_T5_E12temp_storage;
	add.s32 	%r275, %r274, %r273;
	st.shared.u32 	[%r275+16], %r250;
$L__BB13_71:
	sub.s32 	%r276, %r250, %r230;
	bar.sync 	0;
	ld.shared.v4.u32 	{%r277, %r278, %r279, %r280}, [_ZZN3cub18CUB_300001_SM_10006detail4scan16DeviceScanKernelINS2_10policy_hubIiiimN4cuda3std3__44plusIvEEE10Policy1000EN6thrust24THRUST_300001_SM_1000_NS6detail15normal_iteratorINSD_10device_ptrIiEEEESI_NS0_13ScanTileStateIiLb1EEES9_NS0_8NullTypeEmiLb0ESL_EEvT0_T1_T2_iT3_T4_T5_E12temp_storage+16];
	add.s32 	%r281, %r278, %r277;
	setp.eq.s32 	%p24, %r117, 2;
	selp.b32 	%r282, %r281, %r277, %p24;
	add.s32 	%r283, %r281, %r279;
	setp.eq.s32 	%p25, %r117, 3;
	selp.b32 	%r284, %r283, %r282, %p25;
	add.s32 	%r285, %r283, %r280;
	setp.eq.s32 	%p26, %r117, 4;
	selp.b32 	%r286, %r285, %r284, %p26;
	ld.shared.v4.u32 	{%r287, %r288, %r289, %r290}, [_ZZN3cub18CUB_300001_SM_10006detail4scan16DeviceScanKernelINS2_10policy_hubIiiimN4cuda3std3__44plusIvEEE10Policy1000EN6thrust24THRUST_300001_SM_1000_NS6detail15normal_iteratorINSD_10device_ptrIiEEEESI_NS0_13ScanTileStateIiLb1EEES9_NS0_8NullTypeEmiLb0ESL_EEvT0_T1_T2_iT3_T4_T5_E12temp_storage+32];
	add.s32 	%r291, %r285, %r287;
	setp.eq.s32 	%p27, %r117, 5;
	selp.b32 	%r292, %r291, %r286, %p27;
	add.s32 	%r293, %r291, %r288;
	setp.eq.s32 	%p28, %r117, 6;
	selp.b32 	%r294, %r293, %r292, %p28;
	add.s32 	%r295, %r293, %r289;
	setp.eq.s32 	%p29, %r117, 7;
	selp.b32 	%r296, %r295, %r294, %p29;
	add.s32 	%r297, %r295, %r290;
	setp.eq.s32 	%p30, %r117, 8;
	selp.b32 	%r298, %r297, %r296, %p30;
	ld.shared.v4.u32 	{%r299, %r300, %r301, %r302}, [_ZZN3cub18CUB_300001_SM_10006detail4scan16DeviceScanKernelINS2_10policy_hubIiiimN4cuda3std3__44plusIvEEE10Policy1000EN6thrust24THRUST_300001_SM_1000_NS6detail15normal_iteratorINSD_10device_ptrIiEEEESI_NS0_13ScanTileStateIiLb1EEES9_NS0_8NullTypeEmiLb0ESL_EEvT0_T1_T2_iT3_T4_T5_E12temp_storage+48];
	add.s32 	%r303, %r297, %r299;
	setp.eq.s32 	%p31, %r117, 9;
	selp.b32 	%r304, %r303, %r298, %p31;
	add.s32 	%r305, %r303, %r300;
	setp.eq.s32 	%p32, %r117, 10;
	selp.b32 	%r306, %r305, %r304, %p32;
	add.s32 	%r307, %r305, %r301;
	setp.eq.s32 	%p33, %r117, 11;
	selp.b32 	%r308, %r307, %r306, %p33;
	add.s32 	%r309, %r307, %r302;
	setp.eq.s32 	%p34, %r117, 12;
	selp.b32 	%r310, %r309, %r308, %p34;
	ld.shared.u32 	%r311, [_ZZN3cub18CUB_300001_SM_10006detail4scan16DeviceScanKernelINS2_10policy_hubIiiimN4cuda3std3__44plusIvEEE10Policy1000EN6thrust24THRUST_300001_SM_1000_NS6detail15normal_iteratorINSD_10device_ptrIiEEEESI_NS0_13ScanTileStateIiLb1EEES9_NS0_8NullTypeEmiLb0ESL_EEvT0_T1_T2_iT3_T4_T5_E12temp_storage+64];
	add.s32 	%r144, %r309, %r311;
	setp.gt.u32 	%p35, %r73, 31;
	setp.lt.u32 	%p36, %r73, 32;
	setp.eq.s32 	%p37, %r222, 0;
	selp.b32 	%r312, 0, %r276, %p37;
	add.s32 	%r1007, %r310, %r312;
	selp.b32 	%r146, %r276, %r1007, %p36;
	@%p35 bra 	$L__BB13_87;
	setp.ne.s32 	%p38, %r73, 0;
	mul.wide.s32 	%rd22, %r1, 8;
	add.s64 	%rd12, %rd1, %rd22;
	@%p38 bra 	$L__BB13_74;
	st.shared.u32 	[_ZZN3cub18CUB_300001_SM_10006detail4scan16DeviceScanKernelINS2_10policy_hubIiiimN4cuda3std3__44plusIvEEE10Policy1000EN6thrust24THRUST_300001_SM_1000_NS6detail15normal_iteratorINSD_10device_ptrIiEEEESI_NS0_13ScanTileStateIiLb1EEES9_NS0_8NullTypeEmiLb0ESL_EEvT0_T1_T2_iT3_T4_T5_E12temp_storage+12], %r144;
	add.s64 	%rd23, %rd12, 256;
	mov.b32 	%r313, 100;
	// begin inline asm
	st.relaxed.gpu.v2.u32 [%rd23], {%r313, %r144};
	// end inline asm
$L__BB13_74:
	not.b32 	%r319, %r73;
	add.s32 	%r1003, %r1, %r319;
	mov.b32 	%r315, 550;
	// begin inline asm
	nanosleep.u32 %r315;
	// end inline asm
	mul.wide.s32 	%rd25, %r1003, 8;
	add.s64 	%rd26, %rd1, %rd25;
	add.s64 	%rd24, %rd26, 256;
	// begin inline asm
	ld.relaxed.gpu.v2.u32 {%r1004, %r998}, [%rd24];
	// end inline asm
	mov.b32 	%r999, 478;
$L__BB13_75:
	setp.eq.s32 	%p39, %r1004, 99;
	mov.b32 	%r320, -1;
	vote.sync.any.pred 	%p40, %p39, %r320;
	not.pred 	%p41, %p40;
	@%p41 bra 	$L__BB13_77;
	// begin inline asm
	nanosleep.u32 %r999;
	// end inline asm
	shr.u32 	%r999, %r999, 1;
	// begin inline asm
	ld.relaxed.gpu.v2.u32 {%r1004, %r998}, [%rd24];
	// end inline asm
	bra.uni 	$L__BB13_75;
$L__BB13_77:
	setp.eq.s32 	%p42, %r1004, 101;
	mov.b32 	%r347, -1;
	vote.sync.ballot.b32 	%r349, %p42, %r347;
	// begin inline asm
	mov.u32 %r322, %lanemask_ge;
	// end inline asm
	and.b32  	%r350, %r349, %r322;
	or.b32  	%r351, %r350, -2147483648;
	add.s32 	%r352, %r351, -1;
	not.b32 	%r353, %r351;
	and.b32  	%r354, %r353, %r352;
	popc.b32 	%r326, %r354;
	mov.b32 	%r325, 1;
	// begin inline asm
	shfl.sync.down.b32 %r323, %r998, %r325, %r326, %r347;
	// end inline asm
	setp.lt.s32 	%p44, %r222, %r326;
	selp.b32 	%r355, %r323, 0, %p44;
	add.s32 	%r329, %r355, %r998;
	mov.b32 	%r330, 2;
	// begin inline asm
	shfl.sync.down.b32 %r328, %r329, %r330, %r326, %r347;
	// end inline asm
	add.s32 	%r356, %r222, 2;
	setp.gt.s32 	%p45, %r356, %r326;
	selp.b32 	%r357, 0, %r328, %p45;
	add.s32 	%r334, %r329, %r357;
	mov.b32 	%r335, 4;
	// begin inline asm
	shfl.sync.down.b32 %r333, %r334, %r335, %r326, %r347;
	// end inline asm
	add.s32 	%r358, %r222, 4;
	setp.gt.s32 	%p46, %r358, %r326;
	selp.b32 	%r359, 0, %r333, %p46;
	add.s32 	%r339, %r334, %r359;
	mov.b32 	%r340, 8;
	// begin inline asm
	shfl.sync.down.b32 %r338, %r339, %r340, %r326, %r347;
	// end inline asm
	add.s32 	%r360, %r222, 8;
	setp.gt.s32 	%p47, %r360, %r326;
	selp.b32 	%r361, 0, %r338, %p47;
	add.s32 	%r344, %r339, %r361;
	mov.b32 	%r345, 16;
	// begin inline asm
	shfl.sync.down.b32 %r343, %r344, %r345, %r326, %r347;
	// end inline asm
	add.s32 	%r362, %r222, 16;
	setp.gt.s32 	%p48, %r362, %r326;
	selp.b32 	%r363, 0, %r343, %p48;
	add.s32 	%r1000, %r344, %r363;
	add.s64 	%rd13, %rd1, 256;
	mov.b32 	%r1001, 478;
$L__BB13_78:
	setp.ne.s32 	%p49, %r1004, 101;
	mov.b32 	%r364, -1;
	vote.sync.all.pred 	%p50, %p49, %r364;
	not.pred 	%p51, %p50;
	@%p51 bra 	$L__BB13_83;
	shr.u32 	%r1001, %r1001, 1;
	mul.wide.s32 	%rd29, %r1003, 8;
	add.s64 	%rd30, %rd13, %rd29;
	add.s64 	%rd28, %rd30, -256;
	// begin inline asm
	ld.relaxed.gpu.v2.u32 {%r1004, %r1005}, [%rd28];
	// end inline asm
	mov.u32 	%r1006, %r1001;
$L__BB13_80:
	setp.eq.s32 	%p55, %r1004, 99;
	mov.b32 	%r372, -1;
	vote.sync.any.pred 	%p56, %p55, %r372;
	not.pred 	%p57, %p56;
	@%p57 bra 	$L__BB13_82;
	// begin inline asm
	nanosleep.u32 %r1006;
	// end inline asm
	shr.u32 	%r1006, %r1006, 1;
	// begin inline asm
	ld.relaxed.gpu.v2.u32 {%r1004, %r1005}, [%rd28];
	// end inline asm
	bra.uni 	$L__BB13_80;
$L__BB13_82:
	setp.eq.s32 	%p58, %r1004, 101;
	mov.b32 	%r398, -1;
	vote.sync.ballot.b32 	%r399, %p58, %r398;
	and.b32  	%r400, %r399, %r322;
	or.b32  	%r401, %r400, -2147483648;
	add.s32 	%r402, %r401, -1;
	not.b32 	%r403, %r401;
	and.b32  	%r404, %r403, %r402;
	popc.b32 	%r377, %r404;
	mov.b32 	%r376, 1;
	// begin inline asm
	shfl.sync.down.b32 %r374, %r1005, %r376, %r377, %r398;
	// end inline asm
	setp.lt.s32 	%p60, %r222, %r377;
	selp.b32 	%r405, %r374, 0, %p60;
	add.s32 	%r380, %r405, %r1005;
	mov.b32 	%r381, 2;
	// begin inline asm
	shfl.sync.down.b32 %r379, %r380, %r381, %r377, %r398;
	// end inline asm
	add.s32 	%r406, %r222, 2;
	setp.gt.s32 	%p61, %r406, %r377;
	selp.b32 	%r407, 0, %r379, %p61;
	add.s32 	%r385, %r380, %r407;
	mov.b32 	%r386, 4;
	// begin inline asm
	shfl.sync.down.b32 %r384, %r385, %r386, %r377, %r398;
	// end inline asm
	add.s32 	%r408, %r222, 4;
	setp.gt.s32 	%p62, %r408, %r377;
	selp.b32 	%r409, 0, %r384, %p62;
	add.s32 	%r390, %r385, %r409;
	mov.b32 	%r391, 8;
	// begin inline asm
	shfl.sync.down.b32 %r389, %r390, %r391, %r377, %r398;
	// end inline asm
	add.s32 	%r410, %r222, 8;
	setp.gt.s32 	%p63, %r410, %r377;
	selp.b32 	%r411, 0, %r389, %p63;
	add.s32 	%r395, %r390, %r411;
	mov.b32 	%r396, 16;
	// begin inline asm
	shfl.sync.down.b32 %r394, %r395, %r396, %r377, %r398;
	// end inline asm
	add.s32 	%r412, %r222, 16;
	setp.gt.s32 	%p64, %r412, %r377;
	selp.b32 	%r413, 0, %r394, %p64;
	add.s32 	%r414, %r413, %r1000;
	add.s32 	%r1000, %r414, %r395;
	add.s32 	%r1003, %r1003, -32;
	bra.uni 	$L__BB13_78;
$L__BB13_83:
	@%p38 bra 	$L__BB13_85;
	add.s32 	%r367, %r1000, %r144;
	add.s64 	%rd27, %rd12, 256;
	mov.b32 	%r366, 101;
	// begin inline asm
	st.relaxed.gpu.v2.u32 [%rd27], {%r366, %r367};
	// end inline asm
	st.shared.u32 	[_ZZN3cub18CUB_300001_SM_10006detail4scan16DeviceScanKernelINS2_10policy_hubIiiimN4cuda3std3__44plusIvEEE10Policy1000EN6thrust24THRUST_300001_SM_1000_NS6detail15normal_iteratorINSD_10device_ptrIiEEEESI_NS0_13ScanTileStateIiLb1EEES9_NS0_8NullTypeEmiLb0ESL_EEvT0_T1_T2_iT3_T4_T5_E12temp_storage+4], %r1000;
	st.shared.u32 	[_ZZN3cub18CUB_300001_SM_10006detail4scan16DeviceScanKernelINS2_10policy_hubIiiimN4cuda3std3__44plusIvEEE10Policy1000EN6thrust24THRUST_300001_SM_1000_NS6detail15normal_iteratorINSD_10device_ptrIiEEEESI_NS0_13ScanTileStateIiLb1EEES9_NS0_8NullTypeEmiLb0ESL_EEvT0_T1_T2_iT3_T4_T5_E12temp_storage+8], %r367;
$L__BB13_85:
	setp.ne.s32 	%p53, %r222, 0;
	mov.u32 	%r1007, %r146;
	@%p53 bra 	$L__BB13_87;
	st.shared.u32 	[_ZZN3cub18CUB_300001_SM_10006detail4scan16DeviceScanKernelINS2_10policy_hubIiiimN4cuda3std3__44plusIvEEE10Policy1000EN6thrust24THRUST_300001_SM_1000_NS6detail15normal_iteratorINSD_10device_ptrIiEEEESI_NS0_13ScanTileStateIiLb1EEES9_NS0_8NullTypeEmiLb0ESL_EEvT0_T1_T2_iT3_T4_T5_E12temp_storage+84], %r1000;
	mov.u32 	%r1007, %r1000;
$L__BB13_87:
	bar.sync 	0;
	setp.eq.s32 	%p54, %r73, 0;
	ld.shared.u32 	%r368, [_ZZN3cub18CUB_300001_SM_10006detail4scan16DeviceScanKernelINS2_10policy_hubIiiimN4cuda3std3__44plusIvEEE10Policy1000EN6thrust24THRUST_300001_SM_1000_NS6detail15normal_iteratorINSD_10device_ptrIiEEEESI_NS0_13ScanTileStateIiLb1EEES9_NS0_8NullTypeEmiLb0ESL_EEvT0_T1_T2_iT3_T4_T5_E12temp_storage+84];
	selp.b32 	%r369, 0, %r368, %p54;
	add.s32 	%r1008, %r369, %r1007;
$L__BB13_88:
	add.s32 	%r509, %r1008, %r120;
	add.s32 	%r510, %r121, %r509;
	add.s32 	%r511, %r122, %r510;
	add.s32 	%r512, %r123, %r511;
	add.s32 	%r513, %r124, %r512;
	add.s32 	%r514, %r125, %r513;
	add.s32 	%r515, %r126, %r514;
	add.s32 	%r516, %r127, %r515;
	add.s32 	%r517, %r128, %r516;
	add.s32 	%r518, %r129, %r517;
	add.s32 	%r519, %r130, %r518;
	add.s32 	%r520, %r131, %r519;
	add.s32 	%r521, %r132, %r520;
	add.s32 	%r522, %r133, %r521;
	add.s32 	%r523, %r134, %r522;
	add.s32 	%r524, %r135, %r523;
	add.s32 	%r525, %r136, %r524;
	add.s32 	%r526, %r137, %r525;
	add.s32 	%r527, %r138, %r526;
	bar.sync 	0;
	st.shared.u32 	[%r119], %r509;
	st.shared.u32 	[%r119+4], %r510;
	st.shared.u32 	[%r119+8], %r511;
	st.shared.u32 	[%r119+12], %r512;
	st.shared.u32 	[%r119+16], %r513;
	st.shared.u32 	[%r119+20], %r514;
	st.shared.u32 	[%r119+24], %r515;
	st.shared.u32 	[%r119+28], %r516;
	st.shared.u32 	[%r119+32], %r517;
	st.shared.u32 	[%r119+36], %r518;
	st.shared.u32 	[%r119+40], %r519;
	st.shared.u32 	[%r119+44], %r520;
	st.shared.u32 	[%r119+48], %r521;
	st.shared.u32 	[%r119+52], %r522;
	st.shared.u32 	[%r119+56], %r523;
	st.shared.u32 	[%r119+60], %r524;
	st.shared.u32 	[%r119+64], %r525;
	st.shared.u32 	[%r119+68], %r526;
	st.shared.u32 	[%r119+72], %r527;
	bar.warp.sync 	-1;
	ld.shared.u32 	%r180, [%r118];
	ld.shared.u32 	%r181, [%r118+128];
	ld.shared.u32 	%r182, [%r118+256];
	ld.shared.u32 	%r183, [%r118+384];
	ld.shared.u32 	%r184, [%r118+512];
	ld.shared.u32 	%r185, [%r118+640];
	ld.shared.u32 	%r186, [%r118+768];
	ld.shared.u32 	%r187, [%r118+896];
	ld.shared.u32 	%r188, [%r118+1024];
	ld.shared.u32 	%r189, [%r118+1152];
	ld.shared.u32 	%r190, [%r118+1280];
	ld.shared.u32 	%r191, [%r118+1408];
	ld.shared.u32 	%r192, [%r118+1536];
	ld.shared.u32 	%r193, [%r118+1664];
	ld.shared.u32 	%r194, [%r118+1792];
	ld.shared.u32 	%r195, [%r118+1920];
	ld.shared.u32 	%r196, [%r118+2048];
	ld.shared.u32 	%r197, [%r118+2176];
	ld.shared.u32 	%r198, [%r118+2304];
	setp.ne.s32 	%p80, %r73, 0;
	@%p80 bra 	$L__BB13_90;
	st.volatile.shared.u32 	[_ZZN3cub18CUB_300001_SM_10006detail4scan16DeviceScanKernelINS2_10policy_hubIiiimN4cuda3std3__44plusIvEEE10Policy1000EN6thrust24THRUST_300001_SM_1000_NS6detail15normal_iteratorINSD_10device_ptrIiEEEESI_NS0_13ScanTileStateIiLb1EEES9_NS0_8NullTypeEmiLb0ESL_EEvT0_T1_T2_iT3_T4_T5_E12temp_storage+31616], %r72;
$L__BB13_90:
	bar.sync 	0;
	ld.volatile.shared.u32 	%r199, [_ZZN3cub18CUB_300001_SM_10006detail4scan16DeviceScanKernelINS2_10policy_hubIiiimN4cuda3std3__44plusIvEEE10Policy1000EN6thrust24THRUST_300001_SM_1000_NS6detail15normal_iteratorINSD_10device_ptrIiEEEESI_NS0_13ScanTileStateIiLb1EEES9_NS0_8NullTypeEmiLb0ESL_EEvT0_T1_T2_iT3_T4_T5_E12temp_storage+31616];
	cvt.u64.u32 	%rd35, %r75;
	add.s64 	%rd36, %rd4, %rd35;
	setp.ge.s32 	%p81, %r75, %r199;
	shl.b64 	%rd37, %rd36, 2;
	add.s64 	%rd15, %rd3, %rd37;
	@%p81 bra 	$L__BB13_92;
	st.global.u32 	[%rd15], %r180;
$L__BB13_92:
	mov.u32 	%r528, %tid.x;
	and.b32  	%r529, %r528, 992;
	mul.lo.s32 	%r530, %r529, 19;
	and.b32  	%r531, %r528, 31;
	or.b32  	%r532, %r530, %r531;
	add.s32 	%r533, %r532, 32;
	setp.ge.s32 	%p82, %r533, %r199;
	@%p82 bra 	$L__BB13_94;
	st.global.u32 	[%rd15+128], %r181;
$L__BB13_94:
	add.s32 	%r539, %r532, 64;
	setp.ge.s32 	%p83, %r539, %r199;
	@%p83 bra 	$L__BB13_96;
	st.global.u32 	[%rd15+256], %r182;
$L__BB13_96:
	add.s32 	%r545, %r532, 96;
	setp.ge.s32 	%p84, %r545, %r199;
	@%p84 bra 	$L__BB13_98;
	st.global.u32 	[%rd15+384], %r183;
$L__BB13_98:
	add.s32 	%r551, %r532, 128;
	setp.ge.s32 	%p85, %r551, %r199;
	@%p85 bra 	$L__BB13_100;
	st.global.u32 	[%rd15+512], %r184;
$L__BB13_100:
	add.s32 	%r557, %r532, 160;
	setp.ge.s32 	%p86, %r557, %r199;
	@%p86 bra 	$L__BB13_102;
	st.global.u32 	[%rd15+640], %r185;
$L__BB13_102:
	add.s32 	%r563, %r532, 192;
	setp.ge.s32 	%p87, %r563, %r199;
	@%p87 bra 	$L__BB13_104;
	st.global.u32 	[%rd15+768], %r186;
$L__BB13_104:
	add.s32 	%r569, %r532, 224;
	setp.ge.s32 	%p88, %r569, %r199;
	@%p88 bra 	$L__BB13_106;
	st.global.u32 	[%rd15+896], %r187;
$L__BB13_106:
	setp.ge.s32 	%p89, %r92, %r199;
	@%p89 bra 	$L__BB13_108;
	st.global.u32 	[%rd15+1024], %r188;
$L__BB13_108:
	add.s32 	%r575, %r532, 288;
	setp.ge.s32 	%p90, %r575, %r199;
	@%p90 bra 	$L__BB13_110;
	st.global.u32 	[%rd15+1152], %r189;
$L__BB13_110:
	add.s32 	%r581, %r532, 320;
	setp.ge.s32 	%p91, %r581, %r199;
	@%p91 bra 	$L__BB13_112;
	st.global.u32 	[%rd15+1280], %r190;
$L__BB13_112:
	add.s32 	%r587, %r532, 352;
	setp.ge.s32 	%p92, %r587, %r199;
	@%p92 bra 	$L__BB13_114;
	st.global.u32 	[%rd15+1408], %r191;
$L__BB13_114:
	add.s32 	%r593, %r532, 384;
	setp.ge.s32 	%p93, %r593, %r199;
	@%p93 bra 	$L__BB13_116;
	st.global.u32 	[%rd15+1536], %r192;
$L__BB13_116:
	add.s32 	%r599, %r532, 416;
	setp.ge.s32 	%p94, %r599, %r199;
	@%p94 bra 	$L__BB13_118;
	st.global.u32 	[%rd15+1664], %r193;
$L__BB13_118:
	add.s32 	%r605, %r532, 448;
	setp.ge.s32 	%p95, %r605, %r199;
	@%p95 bra 	$L__BB13_120;
	st.global.u32 	[%rd15+1792], %r194;
$L__BB13_120:
	add.s32 	%r611, %r532, 480;
	setp.ge.s32 	%p96, %r611, %r199;
	@%p96 bra 	$L__BB13_122;
	st.global.u32 	[%rd15+1920], %r195;
$L__BB13_122:
	add.s32 	%r617, %r532, 512;
	setp.ge.s32 	%p97, %r617, %r199;
	@%p97 bra 	$L__BB13_124;
	st.global.u32 	[%rd15+2048], %r196;
$L__BB13_124:
	add.s32 	%r623, %r532, 544;
	setp.ge.s32 	%p98, %r623, %r199;
	@%p98 bra 	$L__BB13_126;
	st.global.u32 	[%rd15+2176], %r197;
$L__BB13_126:
	setp.ge.s32 	%p99, %r113, %r199;
	@%p99 bra 	$L__BB13_128;
	st.global.u32 	[%rd15+2304], %r198;
$L__BB13_128:
	ret;

}
	// .globl	_ZN3cub18CUB_300001_SM_10006detail10merge_sort30DeviceMergeSortBlockSortKernelINS2_10policy_hubIN6thrust24THRUST_300001_SM_1000_NS12zip_iteratorIN4cuda3std3__45tupleIJNS6_6detail15normal_iteratorINS6_10device_ptrIfEEEESG_NSD_INSE_IiEEEEEEEEEE9Policy600ESK_PNS0_8NullTypeESK_SO_j13xyl_predicateNSB_IJffiEEESN_EEvbT0_T1_T2_T3_T4_PT6_PT7_T5_NS1_7vsmem_tE
.visible .entry _ZN3cub18CUB_300001_SM_10006detail10merge_sort30DeviceMergeSortBlockSortKernelINS2_10policy_hubIN6thrust24THRUST_300001_SM_1000_NS12zip_iteratorIN4cuda3std3__45tupleIJNS6_6detail15normal_iteratorINS6_10device_ptrIfEEEESG_NSD_INSE_IiEEEEEEEEEE9Policy600ESK_PNS0_8NullTypeESK_SO_j13xyl_predicateNSB_IJffiEEESN_EEvbT0_T1_T2_T3_T4_PT6_PT7_T5_NS1_7vsmem_tE(
	.param .u8 _ZN3cub18CUB_300001_SM_10006detail10merge_sort30DeviceMergeSortBlockSortKernelINS2_10policy_hubIN6thrust24THRUST_300001_SM_1000_NS12zip_iteratorIN4cuda3std3__45tupleIJNS6_6detail15normal_iteratorINS6_10device_ptrIfEEEESG_NSD_INSE_IiEEEEEEEEEE9Policy600ESK_PNS0_8NullTypeESK_SO_j13xyl_predicateNSB_IJffiEEESN_EEvbT0_T1_T2_T3_T4_PT6_PT7_T5_NS1_7vsmem_tE_param_0,
	.param .align 8 .b8 _ZN3cub18CUB_300001_SM_10006detail10merge_sort30DeviceMergeSortBlockSortKernelINS2_10policy_hubIN6thrust24THRUST_300001_SM_1000_NS12zip_iteratorIN4cuda3std3__45tupleIJNS6_6detail15normal_iteratorINS6_10device_ptrIfEEEESG_NSD_INSE_IiEEEEEEEEEE9Policy600ESK_PNS0_8NullTypeESK_SO_j13xyl_predicateNSB_IJffiEEESN_EEvbT0_T1_T2_T3_T4_PT6_PT7_T5_NS1_7vsmem_tE_param_1[24],
	.param .u64 .ptr .align 1 _ZN3cub18CUB_300001_SM_10006detail10merge_sort30DeviceMergeSortBlockSortKernelINS2_10policy_hubIN6thrust24THRUST_300001_SM_1000_NS12zip_iteratorIN4cuda3std3__45tupleIJNS6_6detail15normal_iteratorINS6_10device_ptrIfEEEESG_NSD_INSE_IiEEEEEEEEEE9Policy600ESK_PNS0_8NullTypeESK_SO_j13xyl_predicateNSB_IJffiEEESN_EEvbT0_T1_T2_T3_T4_PT6_PT7_T5_NS1_7vsmem_tE_param_2,
	.param .align 8 .b8 _ZN3cub18CUB_300001_SM_10006detail10merge_sort30DeviceMergeSortBlockSortKernelINS2_10policy_hubIN6thrust24THRUST_300001_SM_1000_NS12zip_iteratorIN4cuda3std3__45tupleIJNS6_6detail15normal_iteratorINS6_10device_ptrIfEEEESG_NSD_INSE_IiEEEEEEEEEE9Policy600ESK_PNS0_8NullTypeESK_SO_j13xyl_predicateNSB_IJffiEEESN_EEvbT0_T1_T2_T3_T4_PT6_PT7_T5_NS1_7vsmem_tE_param_3[24],
	.param .u64 .ptr .align 1 _ZN3cub18CUB_300001_SM_10006detail10merge_sort30DeviceMergeSortBlockSortKernelINS2_10policy_hubIN6thrust24THRUST_300001_SM_1000_NS12zip_iteratorIN4cuda3std3__45tupleIJNS6_6detail15normal_iteratorINS6_10device_ptrIfEEEESG_NSD_INSE_IiEEEEEEEEEE9Policy600ESK_PNS0_8NullTypeESK_SO_j13xyl_predicateNSB_IJffiEEESN_EEvbT0_T1_T2_T3_T4_PT6_PT7_T5_NS1_7vsmem_tE_param_4,
	.param .u32 _ZN3cub18CUB_300001_SM_10006detail10merge_sort30DeviceMergeSortBlockSortKernelINS2_10policy_hubIN6thrust24THRUST_300001_SM_1000_NS12zip_iteratorIN4cuda3std3__45tupleIJNS6_6detail15normal_iteratorINS6_10device_ptrIfEEEESG_NSD_INSE_IiEEEEEEEEEE9Policy600ESK_PNS0_8NullTypeESK_SO_j13xyl_predicateNSB_IJffiEEESN_EEvbT0_T1_T2_T3_T4_PT6_PT7_T5_NS1_7vsmem_tE_param_5,
	.param .u64 .ptr .align 1 _ZN3cub18CUB_300001_SM_10006detail10merge_sort30DeviceMergeSortBlockSortKernelINS2_10policy_hubIN6thrust24THRUST_300001_SM_1000_NS12zip_iteratorIN4cuda3std3__45tupleIJNS6_6detail15normal_iteratorINS6_10device_ptrIfEEEESG_NSD_INSE_IiEEEEEEEEEE9Policy600ESK_PNS0_8NullTypeESK_SO_j13xyl_predicateNSB_IJffiEEESN_EEvbT0_T1_T2_T3_T4_PT6_PT7_T5_NS1_7vsmem_tE_param_6,
	.param .u64 .ptr .align 1 _ZN3cub18CUB_300001_SM_10006detail10merge_sort30DeviceMergeSortBlockSortKernelINS2_10policy_hubIN6thrust24THRUST_300001_SM_1000_NS12zip_iteratorIN4cuda3std3__45tupleIJNS6_6detail15normal_iteratorINS6_10device_ptrIfEEEESG_NSD_INSE_IiEEEEEEEEEE9Policy600ESK_PNS0_8NullTypeESK_SO_j13xyl_predicateNSB_IJffiEEESN_EEvbT0_T1_T2_T3_T4_PT6_PT7_T5_NS1_7vsmem_tE_param_7,
	.param .align 1 .b8 _ZN3cub18CUB_300001_SM_10006detail10merge_sort30DeviceMergeSortBlockSortKernelINS2_10policy_hubIN6thrust24THRUST_300001_SM_1000_NS12zip_iteratorIN4cuda3std3__45tupleIJNS6_6detail15normal_iteratorINS6_10device_ptrIfEEEESG_NSD_INSE_IiEEEEEEEEEE9Policy600ESK_PNS0_8NullTypeESK_SO_j13xyl_predicateNSB_IJffiEEESN_EEvbT0_T1_T2_T3_T4_PT6_PT7_T5_NS1_7vsmem_tE_param_8[1],
	.param .align 8 .b8 _ZN3cub18CUB_300001_SM_10006detail10merge_sort30DeviceMergeSortBlockSortKernelINS2_10policy_hubIN6thrust24THRUST_300001_SM_1000_NS12zip_iteratorIN4cuda3std3__45tupleIJNS6_6detail15normal_iteratorINS6_10device_ptrIfEEEESG_NSD_INSE_IiEEEEEEEEEE9Policy600ESK_PNS0_8NullTypeESK_SO_j13xyl_predicateNSB_IJffiEEESN_EEvbT0_T1_T2_T3_T4_PT6_PT7_T5_NS1_7vsmem_tE_param_9[8]
)
.maxntid 256
{
	.reg .pred 	%p<281>;
	.reg .b16 	%rs<2>;
	.reg .b32 	%r<445>;
	.reg .b32 	%f<473>;
	.reg .b64 	%rd<50>;
	// demoted variable
	.shared .align 16 .b8 _ZZN3cub18CUB_300001_SM_10006detail10merge_sort30DeviceMergeSortBlockSortKernelINS2_10policy_hubIN6thrust24THRUST_300001_SM_1000_NS12zip_iteratorIN4cuda3std3__45tupleIJNS6_6detail15normal_iteratorINS6_10device_ptrIfEEEESG_NSD_INSE_IiEEEEEEEEEE9Policy600ESK_PNS0_8NullTypeESK_SO_j13xyl_predicateNSB_IJffiEEESN_EEvbT0_T1_T2_T3_T4_PT6_PT7_T5_NS1_7vsmem_tEE19static_temp_storage[15376];
	ld.param.s8 	%rs1, [_ZN3cub18CUB_300001_SM_10006detail10merge_sort30DeviceMergeSortBlockSortKernelINS2_10policy_hubIN6thrust24THRUST_300001_SM_1000_NS12zip_iteratorIN4cuda3std3__45tupleIJNS6_6detail15normal_iteratorINS6_10device_ptrIfEEEESG_NSD_INSE_IiEEEEEEEEEE9Policy600ESK_PNS0_8NullTypeESK_SO_j13xyl_predicateNSB_IJffiEEESN_EEvbT0_T1_T2_T3_T4_PT6_PT7_T5_NS1_7vsmem_tE_param_0];
	ld.param.u64 	%rd20, [_ZN3cub18CUB_300001_SM_10006detail10merge_sort30DeviceMergeSortBlockSortKernelINS2_10policy_hubIN6thrust24THRUST_300001_SM_1000_NS12zip_iteratorIN4cuda3std3__45tupleIJNS6_6detail15normal_iteratorINS6_10device_ptrIfEEEESG_NSD_INSE_IiEEEEEEEEEE9Policy600ESK_PNS0_8NullTypeESK_SO_j13xyl_predicateNSB_IJffiEEESN_EEvbT0_T1_T2_T3_T4_PT6_PT7_T5_NS1_7vsmem_tE_param_3+16];
	ld.param.u64 	%rd19, [_ZN3cub18CUB_300001_SM_10006detail10merge_sort30DeviceMergeSortBlockSortKernelINS2_10policy_hubIN6thrust24THRUST_300001_SM_1000_NS12zip_iteratorIN4cuda3std3__45tupleIJNS6_6detail15normal_iteratorINS6_10device_ptrIfEEEESG_NSD_INSE_IiEEEEEEEEEE9Policy600ESK_PNS0_8NullTypeESK_SO_j13xyl_predicateNSB_IJffiEEESN_EEvbT0_T1_T2_T3_T4_PT6_PT7_T5_NS1_7vsmem_tE_param_3+8];
	ld.param.u64 	%rd18, [_ZN3cub18CUB_300001_SM_10006detail10merge_sort30DeviceMergeSortBlockSortKernelINS2_10policy_hubIN6thrust24THRUST_300001_SM_1000_NS12zip_iteratorIN4cuda3std3__45tupleIJNS6_6detail15normal_iteratorINS6_10device_ptrIfEEEESG_NSD_INSE_IiEEEEEEEEEE9Policy600ESK_PNS0_8NullTypeESK_SO_j13xyl_predicateNSB_IJffiEEESN_EEvbT0_T1_T2_T3_T4_PT6_PT7_T5_NS1_7vsmem_tE_param_3];
	ld.param.u64 	%rd21, [_ZN3cub18CUB_300001_SM_10006detail10merge_sort30DeviceMergeSortBlockSortKernelINS2_10policy_hubIN6thrust24THRUST_300001_SM_1000_NS12zip_iteratorIN4cuda3std3__45tupleIJNS6_6detail15normal_iteratorINS6_10device_ptrIfEEEESG_NSD_INSE_IiEEEEEEEEEE9Policy600ESK_PNS0_8NullTypeESK_SO_j13xyl_predicateNSB_IJffiEEESN_EEvbT0_T1_T2_T3_T4_PT6_PT7_T5_NS1_7vsmem_tE_param_1+16];
	ld.param.u64 	%rd22, [_ZN3cub18CUB_300001_SM_10006detail10merge_sort30DeviceMergeSortBlockSortKernelINS2_10policy_hubIN6thrust24THRUST_300001_SM_1000_NS12zip_iteratorIN4cuda3std3__45tupleIJNS6_6detail15normal_iteratorINS6_10device_ptrIfEEEESG_NSD_INSE_IiEEEEEEEEEE9Policy600ESK_PNS0_8NullTypeESK_SO_j13xyl_predicateNSB_IJffiEEESN_EEvbT0_T1_T2_T3_T4_PT6_PT7_T5_NS1_7vsmem_tE_param_1+8];
	ld.param.u64 	%rd23, [_ZN3cub18CUB_300001_SM_10006detail10merge_sort30DeviceMergeSortBlockSortKernelINS2_10policy_hubIN6thrust24THRUST_300001_SM_1000_NS12zip_iteratorIN4cuda3std3__45tupleIJNS6_6detail15normal_iteratorINS6_10device_ptrIfEEEESG_NSD_INSE_IiEEEEEEEEEE9Policy600ESK_PNS0_8NullTypeESK_SO_j13xyl_predicateNSB_IJffiEEESN_EEvbT0_T1_T2_T3_T4_PT6_PT7_T5_NS1_7vsmem_tE_param_1];
	ld.param.u32 	%r221, [_ZN3cub18CUB_300001_SM_10006detail10merge_sort30DeviceMergeSortBlockSortKernelINS2_10policy_hubIN6thrust24THRUST_300001_SM_1000_NS12zip_iteratorIN4cuda3std3__45tupleIJNS6_6detail15normal_iteratorINS6_10device_ptrIfEEEESG_NSD_INSE_IiEEEEEEEEEE9Policy600ESK_PNS0_8NullTypeESK_SO_j13xyl_predicateNSB_IJffiEEESN_EEvbT0_T1_T2_T3_T4_PT6_PT7_T5_NS1_7vsmem_tE_param_5];
	ld.param.u64 	%rd24, [_ZN3cub18CUB_300001_SM_10006detail10merge_sort30DeviceMergeSortBlockSortKernelINS2_10policy_hubIN6thrust24THRUST_300001_SM_1000_NS12zip_iteratorIN4cuda3std3__45tupleIJNS6_6detail15normal_iteratorINS6_10device_ptrIfEEEESG_NSD_INSE_IiEEEEEEEEEE9Policy600ESK_PNS0_8NullTypeESK_SO_j13xyl_predicateNSB_IJffiEEESN_EEvbT0_T1_T2_T3_T4_PT6_PT7_T5_NS1_7vsmem_tE_param_6];
	cvta.to.global.u64 	%rd1, %rd24;
	cvta.to.global.u64 	%rd2, %rd23;
	cvta.to.global.u64 	%rd3, %rd22;
	cvta.to.global.u64 	%rd4, %rd21;
	cvta.to.global.u64 	%rd5, %rd18;
	cvta.to.global.u64 	%rd6, %rd19;
	cvta.to.global.u64 	%rd7, %rd20;
	mov.u32 	%r222, %ctaid.x;
	mov.u32 	%r223, %nctaid.x;
	mul.lo.s32 	%r1, %r222, 1280;
	add.s32 	%r224, %r223, -1;
	setp.ge.u32 	%p49, %r222, %r224;
	@%p49 bra 	$L__BB14_121;
	// begin inline asm
	griddepcontrol.wait;
	// end inline asm
	cvt.u64.u32 	%rd36, %r1;
	mov.u32 	%r2, %tid.x;
	and.b32  	%r3, %r2, 31;
	and.b32  	%r290, %r2, 992;
	mul.lo.s32 	%r4, %r290, 5;
	or.b32  	%r291, %r4, %r3;
	cvt.u64.u32 	%rd37, %r291;
	add.s64 	%rd8, %rd37, %rd36;
	shl.b64 	%rd38, %rd8, 2;
	add.s64 	%rd39, %rd2, %rd38;
	add.s64 	%rd40, %rd3, %rd38;
	add.s64 	%rd41, %rd4, %rd38;
	ld.global.f32 	%f281, [%rd39];
	ld.global.f32 	%f282, [%rd40];
	ld.global.u32 	%r292, [%rd41];
	ld.global.f32 	%f283, [%rd39+128];
	ld.global.f32 	%f284, [%rd40+128];
	ld.global.u32 	%r293, [%rd41+128];
	ld.global.f32 	%f285, [%rd39+256];
	ld.global.f32 	%f286, [%rd40+256];
	ld.global.u32 	%r294, [%rd41+256];
	ld.global.f32 	%f287, [%rd39+384];
	ld.global.f32 	%f288, [%rd40+384];
	ld.global.u32 	%r295, [%rd41+384];
	ld.global.f32 	%f289, [%rd39+512];
	ld.global.f32 	%f290, [%rd40+512];
	ld.global.u32 	%r296, [%rd41+512];
	// begin inline asm
	mov.u32 %r289, %laneid;
	// end inline asm
	shr.u32 	%r297, %r2, 5;
	mad.lo.s32 	%r298, %r297, 160, %r289;
	mov.u32 	%r299, _ZZN3cub18CUB_300001_SM_10006detail10merge_sort30DeviceMergeSortBlockSortKernelINS2_10policy_hubIN6thrust24THRUST_300001_SM_1000_NS12zip_iteratorIN4cuda3std3__45tupleIJNS6_6detail15normal_iteratorINS6_10device_ptrIfEEEESG_NSD_INSE_IiEEEEEEEEEE9Policy600ESK_PNS0_8NullTypeESK_SO_j13xyl_predicateNSB_IJffiEEESN_EEvbT0_T1_T2_T3_T4_PT6_PT7_T5_NS1_7vsmem_tEE19static_temp_storage;
	mad.lo.s32 	%r5, %r298, 12, %r299;
	st.shared.f32 	[%r5], %f281;
	st.shared.f32 	[%r5+4], %f282;
	st.shared.u32 	[%r5+8], %r292;
	st.shared.f32 	[%r5+384], %f283;
	st.shared.f32 	[%r5+388], %f284;
	st.shared.u32 	[%r5+392], %r293;
	st.shared.f32 	[%r5+768], %f285;
	st.shared.f32 	[%r5+772], %f286;
	st.shared.u32 	[%r5+776], %r294;
	st.shared.f32 	[%r5+1152], %f287;
	st.shared.f32 	[%r5+1156], %f288;
	st.shared.u32 	[%r5+1160], %r295;
	st.shared.f32 	[%r5+1536], %f289;
	st.shared.f32 	[%r5+1540], %f290;
	st.shared.u32 	[%r5+1544], %r296;
	bar.warp.sync 	-1;
	mad.lo.s32 	%r6, %r289, 48, %r5;
	ld.shared.f32 	%f348, [%r6];
	ld.shared.f32 	%f347, [%r6+4];
	ld.shared.u32 	%r374, [%r6+8];
	ld.shared.f32 	%f3, [%r6+12];
	ld.shared.f32 	%f4, [%r6+16];
	ld.shared.u32 	%r8, [%r6+20];
	ld.shared.f32 	%f320, [%r6+24];
	ld.shared.f32 	%f319, [%r6+28];
	ld.shared.u32 	%r360, [%r6+32];
	ld.shared.f32 	%f7, [%r6+36];
	ld.shared.f32 	%f8, [%r6+40];
	ld.shared.u32 	%r10, [%r6+44];
	ld.shared.f32 	%f9, [%r6+48];
	ld.shared.f32 	%f10, [%r6+52];
	ld.shared.u32 	%r11, [%r6+56];
	bar.sync 	0;
	// begin inline asm
	griddepcontrol.launch_dependents;
	// end inline asm
	setp.ne.s32 	%p178, %r8, %r374;
	@%p178 bra 	$L__BB14_5;
	setp.neu.f32 	%p180, %f4, %f347;
	@%p180 bra 	$L__BB14_4;
	setp.gtu.f32 	%p182, %f3, %f348;
	mov.u32 	%r362, %r374;
	mov.f32 	%f323, %f4;
	mov.f32 	%f324, %f3;
	@%p182 bra 	$L__BB14_7;
	bra.uni 	$L__BB14_6;
$L__BB14_4:
	setp.lt.f32 	%p181, %f4, %f347;
	mov.u32 	%r362, %r374;
	mov.f32 	%f323, %f4;
	mov.f32 	%f324, %f3;
	@%p181 bra 	$L__BB14_6;
	bra.uni 	$L__BB14_7;
$L__BB14_5:
	setp.ge.s32 	%p179, %r8, %r374;
	mov.u32 	%r362, %r8;
	mov.f32 	%f323, %f4;
	mov.f32 	%f324, %f3;
	@%p179 bra 	$L__BB14_7;
$L__BB14_6:
	mov.u32 	%r362, %r374;
	mov.f32 	%f323, %f347;
	mov.f32 	%f324, %f348;
	mov.u32 	%r374, %r8;
	mov.f32 	%f347, %f4;
	mov.f32 	%f348, %f3;
$L__BB14_7:
	setp.eq.s32 	%p183, %r10, %r360;
	@%p183 bra 	$L__BB14_9;
	setp.lt.s32 	%p184, %r10, %r360;
	mov.u32 	%r359, %r10;
	mov.f32 	%f327, %f8;
	mov.f32 	%f328, %f7;
	@%p184 bra 	$L__BB14_12;
	bra.uni 	$L__BB14_13;
$L__BB14_9:
	setp.eq.f32 	%p185, %f8, %f319;
	@%p185 bra 	$L__BB14_11;
	setp.lt.f32 	%p186, %f8, %f319;
	mov.u32 	%r359, %r360;
	mov.f32 	%f327, %f8;
	mov.f32 	%f328, %f7;
	@%p186 bra 	$L__BB14_12;
	bra.uni 	$L__BB14_13;
$L__BB14_11:
	setp.gtu.f32 	%p187, %f7, %f320;
	mov.u32 	%r359, %r360;
	mov.f32 	%f327, %f8;
	mov.f32 	%f328, %f7;
	@%p187 bra 	$L__BB14_13;
$L__BB14_12:
	mov.u32 	%r359, %r360;
	mov.f32 	%f327, %f319;
	mov.f32 	%f328, %f320;
	mov.u32 	%r360, %r10;
	mov.f32 	%f319, %f8;
	mov.f32 	%f320, %f7;
$L__BB14_13:
	setp.eq.s32 	%p188, %r360, %r362;
	@%p188 bra 	$L__BB14_15;
	setp.lt.s32 	%p189, %r360, %r362;
	mov.u32 	%r368, %r360;
	mov.f32 	%f335, %f319;
	mov.f32 	%f336, %f320;
	@%p189 bra 	$L__BB14_18;
	bra.uni 	$L__BB14_19;
$L__BB14_15:
	setp.eq.f32 	%p190, %f319, %f323;
	@%p190 bra 	$L__BB14_17;
	setp.lt.f32 	%p191, %f319, %f323;
	mov.u32 	%r368, %r362;
	mov.f32 	%f335, %f319;
	mov.f32 	%f336, %f320;
	@%p191 bra 	$L__BB14_18;
	bra.uni 	$L__BB14_19;
$L__BB14_17:
	setp.gtu.f32 	%p192, %f320, %f324;
	mov.u32 	%r368, %r362;
	mov.f32 	%f335, %f319;
	mov.f32 	%f336, %f320;
	@%p192 bra 	$L__BB14_19;
$L__BB14_18:
	mov.u32 	%r368, %r362;
	mov.f32 	%f335, %f323;
	mov.f32 	%f336, %f324;
	mov.u32 	%r362, %r360;
	mov.f32 	%f323, %f319;
	mov.f32 	%f324, %f320;
$L__BB14_19:
	setp.eq.s32 	%p193, %r11, %r359;
	@%p193 bra 	$L__BB14_21;
	setp.lt.s32 	%p194, %r11, %r359;
	mov.u32 	%r363, %r11;
	mov.f32 	%f325, %f10;
	mov.f32 	%f326, %f9;
	mov.u32 	%r364, %r359;
	@%p194 bra 	$L__BB14_24;
	bra.uni 	$L__BB14_25;
$L__BB14_21:
	setp.eq.f32 	%p195, %f10, %f327;
	@%p195 bra 	$L__BB14_23;
	setp.lt.f32 	%p196, %f10, %f327;
	mov.u32 	%r363, %r11;
	mov.f32 	%f325, %f10;
	mov.f32 	%f326, %f9;
	mov.u32 	%r364, %r11;
	@%p196 bra 	$L__BB14_24;
	bra.uni 	$L__BB14_25;
$L__BB14_23:
	setp.gtu.f32 	%p197, %f9, %f328;
	mov.u32 	%r363, %r11;
	mov.f32 	%f325, %f10;
	mov.f32 	%f326, %f9;
	mov.u32 	%r364, %r11;
	@%p197 bra 	$L__BB14_25;
$L__BB14_24:
	mov.u32 	%r363, %r359;
	mov.f32 	%f325, %f327;
	mov.f32 	%f326, %f328;
	mov.u32 	%r364, %r11;
	mov.f32 	%f327, %f10;
	mov.f32 	%f328, %f9;
$L__BB14_25:
	setp.eq.s32 	%p198, %r362, %r374;
	@%p198 bra 	$L__BB14_27;
	setp.lt.s32 	%p199, %r362, %r374;
	mov.u32 	%r370, %r362;
	mov.f32 	%f339, %f323;
	mov.f32 	%f340, %f324;
	@%p199 bra 	$L__BB14_30;
	bra.uni 	$L__BB14_31;
$L__BB14_27:
	setp.eq.f32 	%p200, %f323, %f347;
	@%p200 bra 	$L__BB14_29;
	setp.lt.f32 	%p201, %f323, %f347;
	mov.u32 	%r370, %r374;
	mov.f32 	%f339, %f323;
	mov.f32 	%f340, %f324;
	@%p201 bra 	$L__BB14_30;
	bra.uni 	$L__BB14_31;
$L__BB14_29:
	setp.gtu.f32 	%p202, %f324, %f348;
	mov.u32 	%r370, %r374;
	mov.f32 	%f339, %f323;
	mov.f32 	%f340, %f324;
	@%p202 bra 	$L__BB14_31;
$L__BB14_30:
	mov.u32 	%r370, %r374;
	mov.f32 	%f339, %f347;
	mov.f32 	%f340, %f348;
	mov.u32 	%r374, %r362;
	mov.f32 	%f347, %f323;
	mov.f32 	%f348, %f324;
$L__BB14_31:
	setp.eq.s32 	%p203, %r364, %r368;
	@%p203 bra 	$L__BB14_33;
	setp.lt.s32 	%p204, %r364, %r368;
	mov.u32 	%r367, %r364;
	mov.f32 	%f343, %f327;
	mov.f32 	%f344, %f328;
	@%p204 bra 	$L__BB14_36;
	bra.uni 	$L__BB14_37;
$L__BB14_33:
	setp.eq.f32 	%p205, %f327, %f335;
	@%p205 bra 	$L__BB14_35;
	setp.lt.f32 	%p206, %f327, %f335;
	mov.u32 	%r367, %r368;
	mov.f32 	%f343, %f327;
	mov.f32 	%f344, %f328;
	@%p206 bra 	$L__BB14_36;
	bra.uni 	$L__BB14_37;
$L__BB14_35:
	setp.gtu.f32 	%p207, %f328, %f336;
	mov.u32 	%r367, %r368;
	mov.f32 	%f343, %f327;
	mov.f32 	%f344, %f328;
	@%p207 bra 	$L__BB14_37;
$L__BB14_36:
	mov.u32 	%r367, %r368;
	mov.f32 	%f343, %f335;
	mov.f32 	%f344, %f336;
	mov.u32 	%r368, %r364;
	mov.f32 	%f335, %f327;
	mov.f32 	%f336, %f328;
$L__BB14_37:
	setp.eq.s32 	%p208, %r368, %r370;
	@%p208 bra 	$L__BB14_39;
	setp.lt.s32 	%p209, %r368, %r370;
	mov.u32 	%r376, %r368;
	mov.f32 	%f351, %f335;
	mov.f32 	%f352, %f336;
	@%p209 bra 	$L__BB14_42;
	bra.uni 	$L__BB14_43;
$L__BB14_39:
	setp.eq.f32 	%p210, %f335, %f339;
	@%p210 bra 	$L__BB14_41;
	setp.lt.f32 	%p211, %f335, %f339;
	mov.u32 	%r376, %r370;
	mov.f32 	%f351, %f335;
	mov.f32 	%f352, %f336;
	@%p211 bra 	$L__BB14_42;
	bra.uni 	$L__BB14_43;
$L__BB14_41:
	setp.gtu.f32 	%p212, %f336, %f340;
	mov.u32 	%r376, %r370;
	mov.f32 	%f351, %f335;
	mov.f32 	%f352, %f336;
	@%p212 bra 	$L__BB14_43;
$L__BB14_42:
	mov.u32 	%r376, %r370;
	mov.f32 	%f351, %f339;
	mov.f32 	%f352, %f340;
	mov.u32 	%r370, %r368;
	mov.f32 	%f339, %f335;
	mov.f32 	%f340, %f336;
$L__BB14_43:
	setp.eq.s32 	%p213, %r363, %r367;
	@%p213 bra 	$L__BB14_45;
	setp.lt.s32 	%p214, %r363, %r367;
	mov.u32 	%r371, %r363;
	mov.f32 	%f341, %f325;
	mov.f32 	%f342, %f326;
	mov.u32 	%r372, %r367;
	@%p214 bra 	$L__BB14_48;
	bra.uni 	$L__BB14_49;
$L__BB14_45:
	setp.eq.f32 	%p215, %f325, %f343;
	@%p215 bra 	$L__BB14_47;
	setp.lt.f32 	%p216, %f325, %f343;
	mov.u32 	%r371, %r363;
	mov.f32 	%f341, %f325;
	mov.f32 	%f342, %f326;
	mov.u32 	%r372, %r363;
	@%p216 bra 	$L__BB14_48;
	bra.uni 	$L__BB14_49;
$L__BB14_47:
	setp.gtu.f32 	%p217, %f326, %f344;
	mov.u32 	%r371, %r363;
	mov.f32 	%f341, %f325;
	mov.f32 	%f342, %f326;
	mov.u32 	%r372, %r363;
	@%p217 bra 	$L__BB14_49;
$L__BB14_48:
	mov.u32 	%r371, %r367;
	mov.f32 	%f341, %f343;
	mov.f32 	%f342, %f344;
	mov.u32 	%r372, %r363;
	mov.f32 	%f343, %f325;
	mov.f32 	%f344, %f326;
$L__BB14_49:
	setp.eq.s32 	%p218, %r370, %r374;
	@%p218 bra 	$L__BB14_51;
	setp.lt.s32 	%p219, %r370, %r374;
	mov.u32 	%r373, %r370;
	mov.f32 	%f345, %f339;
	mov.f32 	%f346, %f340;
	@%p219 bra 	$L__BB14_54;
	bra.uni 	$L__BB14_55;
$L__BB14_51:
	setp.eq.f32 	%p220, %f339, %f347;
	@%p220 bra 	$L__BB14_53;
	setp.lt.f32 	%p221, %f339, %f347;
	mov.u32 	%r373, %r374;
	mov.f32 	%f345, %f339;
	mov.f32 	%f346, %f340;
	@%p221 bra 	$L__BB14_54;
	bra.uni 	$L__BB14_55;
$L__BB14_53:
	setp.gtu.f32 	%p222, %f340, %f348;
	mov.u32 	%r373, %r374;
	mov.f32 	%f345, %f339;
	mov.f32 	%f346, %f340;
	@%p222 bra 	$L__BB14_55;
$L__BB14_54:
	mov.u32 	%r373, %r374;
	mov.f32 	%f345, %f347;
	mov.f32 	%f346, %f348;
	mov.u32 	%r374, %r370;
	mov.f32 	%f347, %f339;
	mov.f32 	%f348, %f340;
$L__BB14_55:
	setp.eq.s32 	%p223, %r372, %r376;
	@%p223 bra 	$L__BB14_57;
	setp.lt.s32 	%p224, %r372, %r376;
	mov.u32 	%r375, %r372;
	mov.f32 	%f349, %f343;
	mov.f32 	%f350, %f344;
	@%p224 bra 	$L__BB14_60;
	bra.uni 	$L__BB14_61;
$L__BB14_57:
	setp.eq.f32 	%p225, %f343, %f351;
	@%p225 bra 	$L__BB14_59;
	setp.lt.f32 	%p226, %f343, %f351;
	mov.u32 	%r375, %r376;
	mov.f32 	%f349, %f343;
	mov.f32 	%f350, %f344;
	@%p226 bra 	$L__BB14_60;
	bra.uni 	$L__BB14_61;
$L__BB14_59:
	setp.gtu.f32 	%p227, %f344, %f352;
	mov.u32 	%r375, %r376;
	mov.f32 	%f349, %f343;
	mov.f32 	%f350, %f344;
	@%p227 bra 	$L__BB14_61;
$L__BB14_60:
	mov.u32 	%r375, %r376;
	mov.f32 	%f349, %f351;
	mov.f32 	%f350, %f352;
	mov.u32 	%r376, %r372;
	mov.f32 	%f351, %f343;
	mov.f32 	%f352, %f344;
$L__BB14_61:
	mad.lo.s32 	%r32, %r2, 60, %r299;
	mov.b32 	%r382, 2;
$L__BB14_62:
	mov.u32 	%r38, %r382;
	bar.sync 	0;
	add.s32 	%r302, %r38, -1;
	shr.u32 	%r303, %r38, 1;
	st.shared.f32 	[%r32], %f348;
	st.shared.f32 	[%r32+4], %f347;
	st.shared.u32 	[%r32+8], %r374;
	st.shared.f32 	[%r32+12], %f346;
	st.shared.f32 	[%r32+16], %f345;
	st.shared.u32 	[%r32+20], %r373;
	st.shared.f32 	[%r32+24], %f352;
	st.shared.f32 	[%r32+28], %f351;
	st.shared.u32 	[%r32+32], %r376;
	st.shared.f32 	[%r32+36], %f350;
	st.shared.f32 	[%r32+40], %f349;
	st.shared.u32 	[%r32+44], %r375;
	st.shared.f32 	[%r32+48], %f342;
	st.shared.f32 	[%r32+52], %f341;
	st.shared.u32 	[%r32+56], %r371;
	bar.sync 	0;
	neg.s32 	%r304, %r38;
	and.b32  	%r305, %r2, %r304;
	mul.lo.s32 	%r306, %r305, 5;
	mul.lo.s32 	%r307, %r303, 5;
	and.b32  	%r308, %r302, %r2;
	mul.lo.s32 	%r309, %r308, 5;
	min.u32 	%r39, %r309, 1280;
	min.u32 	%r40, %r306, 1280;
	add.s32 	%r310, %r40, %r307;
	min.u32 	%r41, %r310, 1280;
	add.s32 	%r311, %r41, %r307;
	min.u32 	%r42, %r311, 1280;
	sub.s32 	%r312, %r41, %r40;
	sub.s32 	%r313, %r42, %r41;
	setp.lt.s32 	%p228, %r39, %r313;
	sub.s32 	%r314, %r39, %r313;
	selp.b32 	%r385, 0, %r314, %p228;
	min.s32 	%r383, %r312, %r39;
	setp.ge.s32 	%p229, %r385, %r383;
	@%p229 bra 	$L__BB14_70;
	add.s32 	%r45, %r41, %r39;
$L__BB14_64:
	sub.s32 	%r315, %r383, %r385;
	shr.u32 	%r316, %r315, 31;
	add.s32 	%r317, %r315, %r316;
	shr.s32 	%r318, %r317, 1;
	add.s32 	%r48, %r318, %r385;
	add.s32 	%r319, %r48, %r40;
	mad.lo.s32 	%r49, %r319, 12, %r299;
	ld.shared.f32 	%f61, [%r49+4];
	ld.shared.u32 	%r50, [%r49+8];
	not.b32 	%r321, %r48;
	add.s32 	%r322, %r45, %r321;
	mad.lo.s32 	%r51, %r322, 12, %r299;
	ld.shared.f32 	%f62, [%r51+4];
	ld.shared.u32 	%r52, [%r51+8];
	setp.ne.s32 	%p230, %r52, %r50;
	@%p230 bra 	$L__BB14_68;
	setp.neu.f32 	%p231, %f62, %f61;
	@%p231 bra 	$L__BB14_67;
	ld.shared.f32 	%f291, [%r49];
	ld.shared.f32 	%f292, [%r51];
	setp.le.f32 	%p269, %f292, %f291;
	bra.uni 	$L__BB14_69;
$L__BB14_67:
	setp.lt.f32 	%p269, %f62, %f61;
	bra.uni 	$L__BB14_69;
$L__BB14_68:
	setp.lt.s32 	%p269, %r52, %r50;
$L__BB14_69:
	add.s32 	%r323, %r48, 1;
	selp.b32 	%r385, %r385, %r323, %p269;
	selp.b32 	%r383, %r48, %r383, %p269;
	setp.lt.s32 	%p232, %r385, %r383;
	@%p232 bra 	$L__BB14_64;
$L__BB14_70:
	add.s32 	%r56, %r385, %r40;
	add.s32 	%r324, %r41, %r39;
	sub.s32 	%r57, %r324, %r385;
	mad.lo.s32 	%r58, %r56, 12, %r299;
	ld.shared.f32 	%f369, [%r58];
	ld.shared.f32 	%f370, [%r58+4];
	ld.shared.u32 	%r389, [%r58+8];
	mad.lo.s32 	%r60, %r57, 12, %r299;
	ld.shared.f32 	%f363, [%r60];
	ld.shared.f32 	%f364, [%r60+4];
	ld.shared.u32 	%r386, [%r60+8];
	setp.ge.s32 	%p234, %r57, %r42;
	mov.pred 	%p270, 0;
	@%p234 bra 	$L__BB14_77;
	setp.ge.s32 	%p236, %r56, %r41;
	mov.pred 	%p270, -1;
	@%p236 bra 	$L__BB14_77;
	setp.ne.s32 	%p237, %r386, %r389;
	@%p237 bra 	$L__BB14_76;
	setp.neu.f32 	%p238, %f364, %f370;
	@%p238 bra 	$L__BB14_75;
	setp.le.f32 	%p270, %f363, %f369;
	bra.uni 	$L__BB14_77;
$L__BB14_75:
	setp.lt.f32 	%p270, %f364, %f370;
	bra.uni 	$L__BB14_77;
$L__BB14_76:
	setp.lt.s32 	%p270, %r386, %r389;
$L__BB14_77:
	selp.f32 	%f348, %f363, %f369, %p270;
	selp.f32 	%f347, %f364, %f370, %p270;
	selp.b32 	%r374, %r386, %r389, %p270;
	selp.u32 	%r326, 1, 0, %p270;
	add.s32 	%r63, %r57, %r326;
	not.pred 	%p239, %p270;
	selp.u32 	%r327, 1, 0, %p239;
	add.s32 	%r64, %r56, %r327;
	@%p239 bra 	$L__BB14_79;
	ld.shared.f32 	%f363, [%r60+12];
	ld.shared.f32 	%f364, [%r60+16];
	ld.shared.u32 	%r386, [%r60+20];
	bra.uni 	$L__BB14_80;
$L__BB14_79:
	ld.shared.f32 	%f369, [%r58+12];
	ld.shared.f32 	%f370, [%r58+16];
	ld.shared.u32 	%r389, [%r58+20];
$L__BB14_80:
	setp.ge.s32 	%p241, %r63, %r42;
	mov.pred 	%p271, 0;
	@%p241 bra 	$L__BB14_87;
	setp.ge.s32 	%p243, %r64, %r41;
	mov.pred 	%p271, -1;
	@%p243 bra 	$L__BB14_87;
	setp.eq.s32 	%p244, %r386, %r389;
	@%p244 bra 	$L__BB14_84;
	setp.lt.s32 	%p271, %r386, %r389;
	bra.uni 	$L__BB14_87;
$L__BB14_84:
	setp.eq.f32 	%p245, %f364, %f370;
	@%p245 bra 	$L__BB14_86;
	setp.lt.f32 	%p271, %f364, %f370;
	bra.uni 	$L__BB14_87;
$L__BB14_86:
	setp.le.f32 	%p271, %f363, %f369;
$L__BB14_87:
	selp.f32 	%f346, %f363, %f369, %p271;
	selp.f32 	%f345, %f364, %f370, %p271;
	selp.b32 	%r373, %r386, %r389, %p271;
	selp.u32 	%r328, 1, 0, %p271;
	add.s32 	%r70, %r63, %r328;
	not.pred 	%p246, %p271;
	selp.u32 	%r329, 1, 0, %p246;
	add.s32 	%r71, %r64, %r329;
	@%p271 bra 	$L__BB14_89;
	mad.lo.s32 	%r331, %r71, 12, %r299;
	ld.shared.f32 	%f369, [%r331];
	ld.shared.f32 	%f370, [%r331+4];
	ld.shared.u32 	%r389, [%r331+8];
	bra.uni 	$L__BB14_90;
$L__BB14_89:
	mad.lo.s32 	%r333, %r70, 12, %r299;
	ld.shared.f32 	%f363, [%r333];
	ld.shared.f32 	%f364, [%r333+4];
	ld.shared.u32 	%r386, [%r333+8];
$L__BB14_90:
	setp.ge.s32 	%p248, %r70, %r42;
	mov.pred 	%p272, 0;
	@%p248 bra 	$L__BB14_97;
	setp.ge.s32 	%p250, %r71, %r41;
	mov.pred 	%p272, -1;
	@%p250 bra 	$L__BB14_97;
	setp.eq.s32 	%p251, %r386, %r389;
	@%p251 bra 	$L__BB14_94;
	setp.lt.s32 	%p272, %r386, %r389;
	bra.uni 	$L__BB14_97;
$L__BB14_94:
	setp.eq.f32 	%p252, %f364, %f370;
	@%p252 bra 	$L__BB14_96;
	setp.lt.f32 	%p272, %f364, %f370;
	bra.uni 	$L__BB14_97;
$L__BB14_96:
	setp.le.f32 	%p272, %f363, %f369;
$L__BB14_97:
	selp.f32 	%f352, %f363, %f369, %p272;
	selp.f32 	%f351, %f364, %f370, %p272;
	selp.b32 	%r376, %r386, %r389, %p272;
	selp.u32 	%r334, 1, 0, %p272;
	add.s32 	%r77, %r70, %r334;
	not.pred 	%p253, %p272;
	selp.u32 	%r335, 1, 0, %p253;
	add.s32 	%r78, %r71, %r335;
	@%p272 bra 	$L__BB14_99;
	mad.lo.s32 	%r337, %r78, 12, %r299;
	ld.shared.f32 	%f369, [%r337];
	ld.shared.f32 	%f370, [%r337+4];
	ld.shared.u32 	%r389, [%r337+8];
	bra.uni 	$L__BB14_100;
$L__BB14_99:
	mad.lo.s32 	%r339, %r77, 12, %r299;
	ld.shared.f32 	%f363, [%r339];
	ld.shared.f32 	%f364, [%r339+4];
	ld.shared.u32 	%r386, [%r339+8];
$L__BB14_100:
	setp.ge.s32 	%p255, %r77, %r42;
	mov.pred 	%p273, 0;
	@%p255 bra 	$L__BB14_107;
	setp.ge.s32 	%p257, %r78, %r41;
	mov.pred 	%p273, -1;
	@%p257 bra 	$L__BB14_107;
	setp.eq.s32 	%p258, %r386, %r389;
	@%p258 bra 	$L__BB14_104;
	setp.lt.s32 	%p273, %r386, %r389;
	bra.uni 	$L__BB14_107;
$L__BB14_104:
	setp.eq.f32 	%p259, %f364, %f370;
	@%p259 bra 	$L__BB14_106;
	setp.lt.f32 	%p273, %f364, %f370;
	bra.uni 	$L__BB14_107;
$L__BB14_106:
	setp.le.f32 	%p273, %f363, %f369;
$L__BB14_107:
	selp.f32 	%f350, %f363, %f369, %p273;
	selp.f32 	%f349, %f364, %f370, %p273;
	selp.b32 	%r375, %r386, %r389, %p273;
	selp.u32 	%r340, 1, 0, %p273;
	add.s32 	%r84, %r77, %r340;
	not.pred 	%p260, %p273;
	selp.u32 	%r341, 1, 0, %p260;
	add.s32 	%r85, %r78, %r341;
	@%p273 bra 	$L__BB14_109;
	mad.lo.s32 	%r343, %r85, 12, %r299;
	ld.shared.f32 	%f369, [%r343];
	ld.shared.f32 	%f370, [%r343+4];
	ld.shared.u32 	%r389, [%r343+8];
	bra.uni 	$L__BB14_110;
$L__BB14_109:
	mad.lo.s32 	%r345, %r84, 12, %r299;
	ld.shared.f32 	%f363, [%r345];
	ld.shared.f32 	%f364, [%r345+4];
	ld.shared.u32 	%r386, [%r345+8];
$L__BB14_110:
	setp.ge.s32 	%p262, %r84, %r42;
	mov.pred 	%p274, 0;
	@%p262 bra 	$L__BB14_117;
	setp.ge.s32 	%p264, %r85, %r41;
	mov.pred 	%p274, -1;
	@%p264 bra 	$L__BB14_117;
	setp.eq.s32 	%p265, %r386, %r389;
	@%p265 bra 	$L__BB14_114;
	setp.lt.s32 	%p274, %r386, %r389;
	bra.uni 	$L__BB14_117;
$L__BB14_114:
	setp.eq.f32 	%p266, %f364, %f370;
	@%p266 bra 	$L__BB14_116;
	setp.lt.f32 	%p274, %f364, %f370;
	bra.uni 	$L__BB14_117;
$L__BB14_116:
	setp.le.f32 	%p274, %f363, %f369;
$L__BB14_117:
	selp.f32 	%f342, %f363, %f369, %p274;
	selp.f32 	%f341, %f364, %f370, %p274;
	selp.b32 	%r371, %r386, %r389, %p274;
	shl.b32 	%r382, %r38, 1;
	setp.lt.u32 	%p267, %r38, 129;
	@%p267 bra 	$L__BB14_62;
	bar.sync 	0;
	setp.eq.s16 	%p268, %rs1, 0;
	@%p268 bra 	$L__BB14_120;
	st.shared.f32 	[%r6], %f348;
	st.shared.f32 	[%r6+4], %f347;
	st.shared.u32 	[%r6+8], %r374;
	st.shared.f32 	[%r6+12], %f346;
	st.shared.f32 	[%r6+16], %f345;
	st.shared.u32 	[%r6+20], %r373;
	st.shared.f32 	[%r6+24], %f352;
	st.shared.f32 	[%r6+28], %f351;
	st.shared.u32 	[%r6+32], %r376;
	st.shared.f32 	[%r6+36], %f350;
	st.shared.f32 	[%r6+40], %f349;
	st.shared.u32 	[%r6+44], %r375;
	st.shared.f32 	[%r6+48], %f342;
	st.shared.f32 	[%r6+52], %f341;
	st.shared.u32 	[%r6+56], %r371;
	bar.warp.sync 	-1;
	ld.shared.f32 	%f293, [%r5];
	ld.shared.f32 	%f294, [%r5+4];
	ld.shared.u32 	%r346, [%r5+8];
	ld.shared.f32 	%f295, [%r5+384];
	ld.shared.f32 	%f296, [%r5+388];
	ld.shared.u32 	%r347, [%r5+392];
	ld.shared.f32 	%f297, [%r5+768];
	ld.shared.f32 	%f298, [%r5+772];
	ld.shared.u32 	%r348, [%r5+776];
	ld.shared.f32 	%f299, [%r5+1152];
	ld.shared.f32 	%f300, [%r5+1156];
	ld.shared.u32 	%r349, [%r5+1160];
	ld.shared.f32 	%f301, [%r5+1536];
	ld.shared.f32 	%f302, [%r5+1540];
	ld.shared.u32 	%r350, [%r5+1544];
	cvt.u64.u32 	%rd42, %r4;
	add.s32 	%r351, %r3, %r1;
	cvt.u64.u32 	%rd43, %r351;
	add.s64 	%rd44, %rd43, %rd42;
	shl.b64 	%rd45, %rd44, 2;
	add.s64 	%rd46, %rd5, %rd45;
	add.s64 	%rd47, %rd6, %rd45;
	add.s64 	%rd48, %rd7, %rd45;
	st.global.f32 	[%rd46], %f293;
	st.global.f32 	[%rd47], %f294;
	st.global.u32 	[%rd48], %r346;
	st.global.f32 	[%rd46+128], %f295;
	st.global.f32 	[%rd47+128], %f296;
	st.global.u32 	[%rd48+128], %r347;
	st.global.f32 	[%rd46+256], %f297;
	st.global.f32 	[%rd47+256], %f298;
	st.global.u32 	[%rd48+256], %r348;
	st.global.f32 	[%rd46+384], %f299;
	st.global.f32 	[%rd47+384], %f300;
	st.global.u32 	[%rd48+384], %r349;
	st.global.f32 	[%rd46+512], %f301;
	st.global.f32 	[%rd47+512], %f302;
	st.global.u32 	[%rd48+512], %r350;
	bra.uni 	$L__BB14_295;
$L__BB14_120:
	st.shared.f32 	[%r6], %f348;
	st.shared.f32 	[%r6+4], %f347;
	st.shared.u32 	[%r6+8], %r374;
	st.shared.f32 	[%r6+12], %f346;
	st.shared.f32 	[%r6+16], %f345;
	st.shared.u32 	[%r6+20], %r373;
	st.shared.f32 	[%r6+24], %f352;
	st.shared.f32 	[%r6+28], %f351;
	st.shared.u32 	[%r6+32], %r376;
	st.shared.f32 	[%r6+36], %f350;
	st.shared.f32 	[%r6+40], %f349;
	st.shared.u32 	[%r6+44], %r375;
	st.shared.f32 	[%r6+48], %f342;
	st.shared.f32 	[%r6+52], %f341;
	st.shared.u32 	[%r6+56], %r371;
	bar.warp.sync 	-1;
	ld.shared.f32 	%f303, [%r5];
	ld.shared.f32 	%f304, [%r5+4];
	ld.shared.u32 	%r352, [%r5+8];
	ld.shared.f32 	%f305, [%r5+384];
	ld.shared.f32 	%f306, [%r5+388];
	ld.shared.u32 	%r353, [%r5+392];
	ld.shared.f32 	%f307, [%r5+768];
	ld.shared.f32 	%f308, [%r5+772];
	ld.shared.u32 	%r354, [%r5+776];
	ld.shared.f32 	%f309, [%r5+1152];
	ld.shared.f32 	%f310, [%r5+1156];
	ld.shared.u32 	%r355, [%r5+1160];
	ld.shared.f32 	%f311, [%r5+1536];
	ld.shared.f32 	%f312, [%r5+1540];
	ld.shared.u32 	%r356, [%r5+1544];
	mad.lo.s64 	%rd49, %rd8, 12, %rd1;
	st.global.f32 	[%rd49], %f303;
	st.global.f32 	[%rd49+4], %f304;
	st.global.u32 	[%rd49+8], %r352;
	st.global.f32 	[%rd49+384], %f305;
	st.global.f32 	[%rd49+388], %f306;
	st.global.u32 	[%rd49+392], %r353;
	st.global.f32 	[%rd49+768], %f307;
	st.global.f32 	[%rd49+772], %f308;
	st.global.u32 	[%rd49+776], %r354;
	st.global.f32 	[%rd49+1152], %f309;
	st.global.f32 	[%rd49+1156], %f310;
	st.global.u32 	[%rd49+1160], %r355;
	st.global.f32 	[%rd49+1536], %f311;
	st.global.f32 	[%rd49+1540], %f312;
	st.global.u32 	[%rd49+1544], %r356;
	bra.uni 	$L__BB14_295;
$L__BB14_121:
	sub.s32 	%r225, %r221, %r1;
	min.s32 	%r92, %r225, 1280;
	// begin inline asm
	griddepcontrol.wait;
	// end inline asm
	cvt.u64.u32 	%rd9, %r1;
	mul.wide.u32 	%rd25, %r1, 4;
	add.s64 	%rd26, %rd2, %rd25;
	add.s64 	%rd27, %rd3, %rd25;
	add.s64 	%rd28, %rd4, %rd25;
	mov.u32 	%r93, %tid.x;
	ld.global.u32 	%r398, [%rd28];
	ld.global.f32 	%f387, [%rd27];
	ld.global.f32 	%f388, [%rd26];
	and.b32  	%r95, %r93, 31;
	and.b32  	%r226, %r93, 992;
	mul.lo.s32 	%r96, %r226, 5;
	or.b32  	%r227, %r96, %r95;
	setp.ge.s32 	%p50, %r227, %r92;
	cvt.u64.u32 	%rd10, %r227;
	mul.wide.u32 	%rd29, %r227, 4;
	add.s64 	%rd11, %rd26, %rd29;
	add.s64 	%rd12, %rd27, %rd29;
	add.s64 	%rd13, %rd28, %rd29;
	mov.u32 	%r394, %r398;
	mov.f32 	%f379, %f387;
	mov.f32 	%f380, %f388;
	@%p50 bra 	$L__BB14_123;
	ld.global.f32 	%f380, [%rd11];
	ld.global.f32 	%f379, [%rd12];
	ld.global.u32 	%r394, [%rd13];
$L__BB14_123:
	cvt.u32.u64 	%r228, %rd10;
	add.s32 	%r99, %r228, 32;
	setp.ge.s32 	%p51, %r99, %r92;
	mov.u32 	%r395, %r398;
	mov.f32 	%f381, %f387;
	mov.f32 	%f382, %f388;
	@%p51 bra 	$L__BB14_125;
	ld.global.f32 	%f382, [%rd11+128];
	ld.global.f32 	%f381, [%rd12+128];
	ld.global.u32 	%r395, [%rd13+128];
$L__BB14_125:
	add.s32 	%r102, %r228, 64;
	setp.ge.s32 	%p52, %r102, %r92;
	mov.u32 	%r396, %r398;
	mov.f32 	%f383, %f387;
	mov.f32 	%f384, %f388;
	@%p52 bra 	$L__BB14_127;
	ld.global.f32 	%f384, [%rd11+256];
	ld.global.f32 	%f383, [%rd12+256];
	ld.global.u32 	%r396, [%rd13+256];
$L__BB14_127:
	add.s32 	%r105, %r228, 96;
	setp.ge.s32 	%p53, %r105, %r92;
	mov.u32 	%r397, %r398;
	mov.f32 	%f385, %f387;
	mov.f32 	%f386, %f388;
	@%p53 bra 	$L__BB14_129;
	ld.global.f32 	%f386, [%rd11+384];
	ld.global.f32 	%f385, [%rd12+384];
	ld.global.u32 	%r397, [%rd13+384];
$L__BB14_129:
	add.s32 	%r108, %r228, 128;
	setp.ge.s32 	%p54, %r108, %r92;
	@%p54 bra 	$L__BB14_131;
	ld.global.f32 	%f388, [%rd11+512];
	ld.global.f32 	%f387, [%rd12+512];
	ld.global.u32 	%r398, [%rd13+512];
$L__BB14_131:
	// begin inline asm
	mov.u32 %r232, %laneid;
	// end inline asm
	shr.u32 	%r233, %r93, 5;
	mad.lo.s32 	%r234, %r233, 160, %r232;
	mov.u32 	%r235, _ZZN3cub18CUB_300001_SM_10006detail10merge_sort30DeviceMergeSortBlockSortKernelINS2_10policy_hubIN6thrust24THRUST_300001_SM_1000_NS12zip_iteratorIN4cuda3std3__45tupleIJNS6_6detail15normal_iteratorINS6_10device_ptrIfEEEESG_NSD_INSE_IiEEEEEEEEEE9Policy600ESK_PNS0_8NullTypeESK_SO_j13xyl_predicateNSB_IJffiEEESN_EEvbT0_T1_T2_T3_T4_PT6_PT7_T5_NS1_7vsmem_tEE19static_temp_storage;
	mad.lo.s32 	%r111, %r234, 12, %r235;
	st.shared.f32 	[%r111], %f380;
	st.shared.f32 	[%r111+4], %f379;
	st.shared.u32 	[%r111+8], %r394;
	st.shared.f32 	[%r111+384], %f382;
	st.shared.f32 	[%r111+388], %f381;
	st.shared.u32 	[%r111+392], %r395;
	st.shared.f32 	[%r111+768], %f384;
	st.shared.f32 	[%r111+772], %f383;
	st.shared.u32 	[%r111+776], %r396;
	st.shared.f32 	[%r111+1152], %f386;
	st.shared.f32 	[%r111+1156], %f385;
	st.shared.u32 	[%r111+1160], %r397;
	st.shared.f32 	[%r111+1536], %f388;
	st.shared.f32 	[%r111+1540], %f387;
	st.shared.u32 	[%r111+1544], %r398;
	bar.warp.sync 	-1;
	mad.lo.s32 	%r112, %r232, 48, %r111;
	ld.shared.f32 	%f446, [%r112];
	ld.shared.f32 	%f445, [%r112+4];
	ld.shared.u32 	%r427, [%r112+8];
	ld.shared.f32 	%f133, [%r112+12];
	ld.shared.f32 	%f134, [%r112+16];
	ld.shared.u32 	%r114, [%r112+20];
	ld.shared.f32 	%f135, [%r112+24];
	ld.shared.f32 	%f136, [%r112+28];
	ld.shared.u32 	%r115, [%r112+32];
	ld.shared.f32 	%f137, [%r112+36];
	ld.shared.f32 	%f138, [%r112+40];
	ld.shared.u32 	%r116, [%r112+44];
	ld.shared.f32 	%f139, [%r112+48];
	ld.shared.f32 	%f140, [%r112+52];
	ld.shared.u32 	%r117, [%r112+56];
	bar.sync 	0;
	// begin inline asm
	griddepcontrol.launch_dependents;
	// end inline asm
	mul.lo.s32 	%r118, %r93, 5;
	add.s32 	%r236, %r118, 1;
	setp.ge.u32 	%p55, %r236, %r92;
	mov.u32 	%r426, %r427;
	mov.f32 	%f443, %f445;
	mov.f32 	%f444, %f446;
	mov.u32 	%r402, %r427;
	mov.f32 	%f391, %f445;
	mov.f32 	%f392, %f446;
	@%p55 bra 	$L__BB14_138;
	setp.ne.s32 	%p56, %r427, %r114;
	@%p56 bra 	$L__BB14_136;
	setp.neu.f32 	%p58, %f445, %f134;
	@%p58 bra 	$L__BB14_135;
	setp.gtu.f32 	%p60, %f446, %f133;
	mov.u32 	%r426, %r427;
	mov.f32 	%f443, %f134;
	mov.f32 	%f444, %f133;
	mov.u32 	%r402, %r427;
	mov.f32 	%f391, %f445;
	mov.f32 	%f392, %f446;
	@%p60 bra 	$L__BB14_138;
	bra.uni 	$L__BB14_137;
$L__BB14_135:
	setp.lt.f32 	%p59, %f445, %f134;
	mov.u32 	%r426, %r427;
	mov.f32 	%f443, %f134;
	mov.f32 	%f444, %f133;
	mov.u32 	%r402, %r427;
	mov.f32 	%f391, %f445;
	mov.f32 	%f392, %f446;
	@%p59 bra 	$L__BB14_137;
	bra.uni 	$L__BB14_138;
$L__BB14_136:
	setp.ge.s32 	%p57, %r427, %r114;
	mov.u32 	%r426, %r114;
	mov.f32 	%f443, %f134;
	mov.f32 	%f444, %f133;
	mov.u32 	%r402, %r427;
	mov.f32 	%f391, %f445;
	mov.f32 	%f392, %f446;
	@%p57 bra 	$L__BB14_138;
$L__BB14_137:
	mov.u32 	%r426, %r114;
	mov.f32 	%f443, %f134;
	mov.f32 	%f444, %f133;
	mov.u32 	%r402, %r114;
	mov.f32 	%f391, %f134;
	mov.f32 	%f392, %f133;
$L__BB14_138:
	add.s32 	%r237, %r118, 2;
	setp.ge.u32 	%p61, %r237, %r92;
	mov.u32 	%r425, %r402;
	mov.f32 	%f441, %f391;
	mov.f32 	%f442, %f392;
	@%p61 bra 	$L__BB14_145;
	setp.eq.s32 	%p62, %r402, %r115;
	@%p62 bra 	$L__BB14_141;
	setp.lt.s32 	%p63, %r402, %r115;
	mov.u32 	%r425, %r115;
	mov.f32 	%f441, %f136;
	mov.f32 	%f442, %f135;
	@%p63 bra 	$L__BB14_144;
	bra.uni 	$L__BB14_145;
$L__BB14_141:
	setp.eq.f32 	%p64, %f391, %f136;
	@%p64 bra 	$L__BB14_143;
	setp.lt.f32 	%p65, %f391, %f136;
	mov.u32 	%r425, %r115;
	mov.f32 	%f441, %f136;
	mov.f32 	%f442, %f135;
	mov.u32 	%r402, %r115;
	@%p65 bra 	$L__BB14_144;
	bra.uni 	$L__BB14_145;
$L__BB14_143:
	setp.gtu.f32 	%p66, %f392, %f135;
	mov.u32 	%r425, %r115;
	mov.f32 	%f441, %f136;
	mov.f32 	%f442, %f135;
	mov.u32 	%r402, %r115;
	@%p66 bra 	$L__BB14_145;
$L__BB14_144:
	mov.u32 	%r425, %r115;
	mov.f32 	%f441, %f136;
	mov.f32 	%f442, %f135;
	mov.u32 	%r402, %r115;
	mov.f32 	%f391, %f136;
	mov.f32 	%f392, %f135;
$L__BB14_145:
	add.s32 	%r238, %r118, 3;
	setp.ge.u32 	%p67, %r238, %r92;
	mov.u32 	%r424, %r402;
	mov.f32 	%f439, %f391;
	mov.f32 	%f440, %f392;
	@%p67 bra 	$L__BB14_152;
	setp.eq.s32 	%p68, %r402, %r116;
	@%p68 bra 	$L__BB14_148;
	setp.lt.s32 	%p69, %r402, %r116;
	mov.u32 	%r424, %r116;
	mov.f32 	%f439, %f138;
	mov.f32 	%f440, %f137;
	@%p69 bra 	$L__BB14_151;
	bra.uni 	$L__BB14_152;
$L__BB14_148:
	setp.eq.f32 	%p70, %f391, %f138;
	@%p70 bra 	$L__BB14_150;
	setp.lt.f32 	%p71, %f391, %f138;
	mov.u32 	%r424, %r116;
	mov.f32 	%f439, %f138;
	mov.f32 	%f440, %f137;
	mov.u32 	%r402, %r116;
	@%p71 bra 	$L__BB14_151;
	bra.uni 	$L__BB14_152;
$L__BB14_150:
	setp.gtu.f32 	%p72, %f392, %f137;
	mov.u32 	%r424, %r116;
	mov.f32 	%f439, %f138;
	mov.f32 	%f440, %f137;
	mov.u32 	%r402, %r116;
	@%p72 bra 	$L__BB14_152;
$L__BB14_151:
	mov.u32 	%r424, %r116;
	mov.f32 	%f439, %f138;
	mov.f32 	%f440, %f137;
	mov.u32 	%r402, %r116;
	mov.f32 	%f391, %f138;
	mov.f32 	%f392, %f137;
$L__BB14_152:
	add.s32 	%r239, %r118, 4;
	setp.lt.u32 	%p73, %r239, %r92;
	selp.b32 	%r423, %r117, %r402, %p73;
	selp.f32 	%f437, %f140, %f391, %p73;
	selp.f32 	%f438, %f139, %f392, %p73;
	setp.ge.u32 	%p74, %r118, %r92;
	@%p74 bra 	$L__BB14_213;
	setp.ne.s32 	%p75, %r426, %r427;
	@%p75 bra 	$L__BB14_157;
	setp.neu.f32 	%p77, %f443, %f445;
	@%p77 bra 	$L__BB14_156;
	setp.gtu.f32 	%p79, %f444, %f446;
	mov.u32 	%r410, %r427;
	mov.f32 	%f411, %f443;
	mov.f32 	%f412, %f444;
	@%p79 bra 	$L__BB14_159;
	bra.uni 	$L__BB14_158;
$L__BB14_156:
	setp.lt.f32 	%p78, %f443, %f445;
	mov.u32 	%r410, %r427;
	mov.f32 	%f411, %f443;
	mov.f32 	%f412, %f444;
	@%p78 bra 	$L__BB14_158;
	bra.uni 	$L__BB14_159;
$L__BB14_157:
	setp.ge.s32 	%p76, %r426, %r427;
	mov.u32 	%r410, %r426;
	mov.f32 	%f411, %f443;
	mov.f32 	%f412, %f444;
	@%p76 bra 	$L__BB14_159;
$L__BB14_158:
	mov.u32 	%r410, %r427;
	mov.f32 	%f411, %f445;
	mov.f32 	%f412, %f446;
	mov.u32 	%r427, %r426;
	mov.f32 	%f445, %f443;
	mov.f32 	%f446, %f444;
$L__BB14_159:
	setp.eq.s32 	%p80, %r424, %r425;
	@%p80 bra 	$L__BB14_161;
	setp.lt.s32 	%p81, %r424, %r425;
	mov.u32 	%r407, %r424;
	mov.f32 	%f415, %f439;
	mov.f32 	%f416, %f440;
	@%p81 bra 	$L__BB14_164;
	bra.uni 	$L__BB14_165;
$L__BB14_161:
	setp.eq.f32 	%p82, %f439, %f441;
	@%p82 bra 	$L__BB14_163;
	setp.lt.f32 	%p83, %f439, %f441;
	mov.u32 	%r407, %r425;
	mov.f32 	%f415, %f439;
	mov.f32 	%f416, %f440;
	@%p83 bra 	$L__BB14_164;
	bra.uni 	$L__BB14_165;
$L__BB14_163:
	setp.gtu.f32 	%p84, %f440, %f442;
	mov.u32 	%r407, %r425;
	mov.f32 	%f415, %f439;
	mov.f32 	%f416, %f440;
	@%p84 bra 	$L__BB14_165;
$L__BB14_164:
	mov.u32 	%r407, %r425;
	mov.f32 	%f415, %f441;
	mov.f32 	%f416, %f442;
	mov.u32 	%r425, %r424;
	mov.f32 	%f441, %f439;
	mov.f32 	%f442, %f440;
$L__BB14_165:
	setp.eq.s32 	%p85, %r425, %r410;
	@%p85 bra 	$L__BB14_167;
	setp.lt.s32 	%p86, %r425, %r410;
	mov.u32 	%r416, %r425;
	mov.f32 	%f423, %f441;
	mov.f32 	%f424, %f442;
	@%p86 bra 	$L__BB14_170;
	bra.uni 	$L__BB14_171;
$L__BB14_167:
	setp.eq.f32 	%p87, %f441, %f411;
	@%p87 bra 	$L__BB14_169;
	setp.lt.f32 	%p88, %f441, %f411;
	mov.u32 	%r416, %r410;
	mov.f32 	%f423, %f441;
	mov.f32 	%f424, %f442;
	@%p88 bra 	$L__BB14_170;
	bra.uni 	$L__BB14_171;
$L__BB14_169:
	setp.gtu.f32 	%p89, %f442, %f412;
	mov.u32 	%r416, %r410;
	mov.f32 	%f423, %f441;
	mov.f32 	%f424, %f442;
	@%p89 bra 	$L__BB14_171;
$L__BB14_170:
	mov.u32 	%r416, %r410;
	mov.f32 	%f423, %f411;
	mov.f32 	%f424, %f412;
	mov.u32 	%r410, %r425;
	mov.f32 	%f411, %f441;
	mov.f32 	%f412, %f442;
$L__BB14_171:
	setp.eq.s32 	%p90, %r423, %r407;
	@%p90 bra 	$L__BB14_173;
	setp.lt.s32 	%p91, %r423, %r407;
	mov.u32 	%r411, %r423;
	mov.f32 	%f413, %f437;
	mov.f32 	%f414, %f438;
	mov.u32 	%r412, %r407;
	@%p91 bra 	$L__BB14_176;
	bra.uni 	$L__BB14_177;
$L__BB14_173:
	setp.eq.f32 	%p92, %f437, %f415;
	@%p92 bra 	$L__BB14_175;
	setp.lt.f32 	%p93, %f437, %f415;
	mov.u32 	%r411, %r423;
	mov.f32 	%f413, %f437;
	mov.f32 	%f414, %f438;
	mov.u32 	%r412, %r423;
	@%p93 bra 	$L__BB14_176;
	bra.uni 	$L__BB14_177;
$L__BB14_175:
	setp.gtu.f32 	%p94, %f438, %f416;
	mov.u32 	%r411, %r423;
	mov.f32 	%f413, %f437;
	mov.f32 	%f414, %f438;
	mov.u32 	%r412, %r423;
	@%p94 bra 	$L__BB14_177;
$L__BB14_176:
	mov.u32 	%r411, %r407;
	mov.f32 	%f413, %f415;
	mov.f32 	%f414, %f416;
	mov.u32 	%r412, %r423;
	mov.f32 	%f415, %f437;
	mov.f32 	%f416, %f438;
$L__BB14_177:
	setp.eq.s32 	%p95, %r410, %r427;
	@%p95 bra 	$L__BB14_179;
	setp.lt.s32 	%p96, %r410, %r427;
	mov.u32 	%r418, %r410;
	mov.f32 	%f427, %f411;
	mov.f32 	%f428, %f412;
	@%p96 bra 	$L__BB14_182;
	bra.uni 	$L__BB14_183;
$L__BB14_179:
	setp.eq.f32 	%p97, %f411, %f445;
	@%p97 bra 	$L__BB14_181;
	setp.lt.f32 	%p98, %f411, %f445;
	mov.u32 	%r418, %r427;
	mov.f32 	%f427, %f411;
	mov.f32 	%f428, %f412;
	@%p98 bra 	$L__BB14_182;
	bra.uni 	$L__BB14_183;
$L__BB14_181:
	setp.gtu.f32 	%p99, %f412, %f446;
	mov.u32 	%r418, %r427;
	mov.f32 	%f427, %f411;
	mov.f32 	%f428, %f412;
	@%p99 bra 	$L__BB14_183;
$L__BB14_182:
	mov.u32 	%r418, %r427;
	mov.f32 	%f427, %f445;
	mov.f32 	%f428, %f446;
	mov.u32 	%r427, %r410;
	mov.f32 	%f445, %f411;
	mov.f32 	%f446, %f412;
$L__BB14_183:
	setp.eq.s32 	%p100, %r412, %r416;
	@%p100 bra 	$L__BB14_185;
	setp.lt.s32 	%p101, %r412, %r416;
	mov.u32 	%r415, %r412;
	mov.f32 	%f431, %f415;
	mov.f32 	%f432, %f416;
	@%p101 bra 	$L__BB14_188;
	bra.uni 	$L__BB14_189;
$L__BB14_185:
	setp.eq.f32 	%p102, %f415, %f423;
	@%p102 bra 	$L__BB14_187;
	setp.lt.f32 	%p103, %f415, %f423;
	mov.u32 	%r415, %r416;
	mov.f32 	%f431, %f415;
	mov.f32 	%f432, %f416;
	@%p103 bra 	$L__BB14_188;
	bra.uni 	$L__BB14_189;
$L__BB14_187:
	setp.gtu.f32 	%p104, %f416, %f424;
	mov.u32 	%r415, %r416;
	mov.f32 	%f431, %f415;
	mov.f32 	%f432, %f416;
	@%p104 bra 	$L__BB14_189;
$L__BB14_188:
	mov.u32 	%r415, %r416;
	mov.f32 	%f431, %f423;
	mov.f32 	%f432, %f424;
	mov.u32 	%r416, %r412;
	mov.f32 	%f423, %f415;
	mov.f32 	%f424, %f416;
$L__BB14_189:
	setp.eq.s32 	%p105, %r416, %r418;
	@%p105 bra 	$L__BB14_191;
	setp.lt.s32 	%p106, %r416, %r418;
	mov.u32 	%r425, %r416;
	mov.f32 	%f441, %f423;
	mov.f32 	%f442, %f424;
	@%p106 bra 	$L__BB14_194;
	bra.uni 	$L__BB14_195;
$L__BB14_191:
	setp.eq.f32 	%p107, %f423, %f427;
	@%p107 bra 	$L__BB14_193;
	setp.lt.f32 	%p108, %f423, %f427;
	mov.u32 	%r425, %r418;
	mov.f32 	%f441, %f423;
	mov.f32 	%f442, %f424;
	@%p108 bra 	$L__BB14_194;
	bra.uni 	$L__BB14_195;
$L__BB14_193:
	setp.gtu.f32 	%p109, %f424, %f428;
	mov.u32 	%r425, %r418;
	mov.f32 	%f441, %f423;
	mov.f32 	%f442, %f424;
	@%p109 bra 	$L__BB14_195;
$L__BB14_194:
	mov.u32 	%r425, %r418;
	mov.f32 	%f441, %f427;
	mov.f32 	%f442, %f428;
	mov.u32 	%r418, %r416;
	mov.f32 	%f427, %f423;
	mov.f32 	%f428, %f424;
$L__BB14_195:
	setp.eq.s32 	%p110, %r411, %r415;
	@%p110 bra 	$L__BB14_197;
	setp.lt.s32 	%p111, %r411, %r415;
	mov.u32 	%r423, %r411;
	mov.f32 	%f437, %f413;
	mov.f32 	%f438, %f414;
	mov.u32 	%r420, %r415;
	@%p111 bra 	$L__BB14_200;
	bra.uni 	$L__BB14_201;
$L__BB14_197:
	setp.eq.f32 	%p112, %f413, %f431;
	@%p112 bra 	$L__BB14_199;
	setp.lt.f32 	%p113, %f413, %f431;
	mov.u32 	%r423, %r411;
	mov.f32 	%f437, %f413;
	mov.f32 	%f438, %f414;
	mov.u32 	%r420, %r411;
	@%p113 bra 	$L__BB14_200;
	bra.uni 	$L__BB14_201;
$L__BB14_199:
	setp.gtu.f32 	%p114, %f414, %f432;
	mov.u32 	%r423, %r411;
	mov.f32 	%f437, %f413;
	mov.f32 	%f438, %f414;
	mov.u32 	%r420, %r411;
	@%p114 bra 	$L__BB14_201;
$L__BB14_200:
	mov.u32 	%r423, %r415;
	mov.f32 	%f437, %f431;
	mov.f32 	%f438, %f432;
	mov.u32 	%r420, %r411;
	mov.f32 	%f431, %f413;
	mov.f32 	%f432, %f414;
$L__BB14_201:
	setp.eq.s32 	%p115, %r418, %r427;
	@%p115 bra 	$L__BB14_203;
	setp.lt.s32 	%p116, %r418, %r427;
	mov.u32 	%r426, %r418;
	mov.f32 	%f443, %f427;
	mov.f32 	%f444, %f428;
	@%p116 bra 	$L__BB14_206;
	bra.uni 	$L__BB14_207;
$L__BB14_203:
	setp.eq.f32 	%p117, %f427, %f445;
	@%p117 bra 	$L__BB14_205;
	setp.lt.f32 	%p118, %f427, %f445;
	mov.u32 	%r426, %r427;
	mov.f32 	%f443, %f427;
	mov.f32 	%f444, %f428;
	@%p118 bra 	$L__BB14_206;
	bra.uni 	$L__BB14_207;
$L__BB14_205:
	setp.gtu.f32 	%p119, %f428, %f446;
	mov.u32 	%r426, %r427;
	mov.f32 	%f443, %f427;
	mov.f32 	%f444, %f428;
	@%p119 bra 	$L__BB14_207;
$L__BB14_206:
	mov.u32 	%r426, %r427;
	mov.f32 	%f443, %f445;
	mov.f32 	%f444, %f446;
	mov.u32 	%r427, %r418;
	mov.f32 	%f445, %f427;
	mov.f32 	%f446, %f428;
$L__BB14_207:
	setp.eq.s32 	%p120, %r420, %r425;
	@%p120 bra 	$L__BB14_209;
	setp.lt.s32 	%p121, %r420, %r425;
	mov.u32 	%r424, %r420;
	mov.f32 	%f439, %f431;
	mov.f32 	%f440, %f432;
	@%p121 bra 	$L__BB14_212;
	bra.uni 	$L__BB14_213;
$L__BB14_209:
	setp.eq.f32 	%p122, %f431, %f441;
	@%p122 bra 	$L__BB14_211;
	setp.lt.f32 	%p123, %f431, %f441;
	mov.u32 	%r424, %r425;
	mov.f32 	%f439, %f431;
	mov.f32 	%f440, %f432;
	@%p123 bra 	$L__BB14_212;
	bra.uni 	$L__BB14_213;
$L__BB14_211:
	setp.gtu.f32 	%p124, %f432, %f442;
	mov.u32 	%r424, %r425;
	mov.f32 	%f439, %f431;
	mov.f32 	%f440, %f432;
	@%p124 bra 	$L__BB14_213;
$L__BB14_212:
	mov.u32 	%r424, %r425;
	mov.f32 	%f439, %f441;
	mov.f32 	%f440, %f442;
	mov.u32 	%r425, %r420;
	mov.f32 	%f441, %f431;
	mov.f32 	%f442, %f432;
$L__BB14_213:
	mad.lo.s32 	%r149, %r118, 12, %r235;
	mov.b32 	%r433, 2;
$L__BB14_214:
	mov.u32 	%r155, %r433;
	bar.sync 	0;
	add.s32 	%r242, %r155, -1;
	shr.u32 	%r243, %r155, 1;
	st.shared.f32 	[%r149], %f446;
	st.shared.f32 	[%r149+4], %f445;
	st.shared.u32 	[%r149+8], %r427;
	st.shared.f32 	[%r149+12], %f444;
	st.shared.f32 	[%r149+16], %f443;
	st.shared.u32 	[%r149+20], %r426;
	st.shared.f32 	[%r149+24], %f442;
	st.shared.f32 	[%r149+28], %f441;
	st.shared.u32 	[%r149+32], %r425;
	st.shared.f32 	[%r149+36], %f440;
	st.shared.f32 	[%r149+40], %f439;
	st.shared.u32 	[%r149+44], %r424;
	st.shared.f32 	[%r149+48], %f438;
	st.shared.f32 	[%r149+52], %f437;
	st.shared.u32 	[%r149+56], %r423;
	bar.sync 	0;
	neg.s32 	%r244, %r155;
	and.b32  	%r245, %r93, %r244;
	mul.lo.s32 	%r246, %r245, 5;
	mul.lo.s32 	%r247, %r243, 5;
	and.b32  	%r248, %r242, %r93;
	mul.lo.s32 	%r249, %r248, 5;
	min.s32 	%r156, %r249, %r92;
	min.s32 	%r157, %r246, %r92;
	add.s32 	%r250, %r157, %r247;
	min.s32 	%r158, %r250, %r92;
	add.s32 	%r251, %r158, %r247;
	min.s32 	%r159, %r251, %r92;
	sub.s32 	%r252, %r158, %r157;
	sub.s32 	%r253, %r159, %r158;
	setp.lt.s32 	%p125, %r156, %r253;
	sub.s32 	%r254, %r156, %r253;
	selp.b32 	%r436, 0, %r254, %p125;
	min.s32 	%r434, %r252, %r156;
	setp.ge.s32 	%p126, %r436, %r434;
	@%p126 bra 	$L__BB14_222;
	add.s32 	%r162, %r158, %r156;
$L__BB14_216:
	sub.s32 	%r255, %r434, %r436;
	shr.u32 	%r256, %r255, 31;
	add.s32 	%r257, %r255, %r256;
	shr.s32 	%r258, %r257, 1;
	add.s32 	%r165, %r258, %r436;
	add.s32 	%r259, %r165, %r157;
	mov.u32 	%r260, _ZZN3cub18CUB_300001_SM_10006detail10merge_sort30DeviceMergeSortBlockSortKernelINS2_10policy_hubIN6thrust24THRUST_300001_SM_1000_NS12zip_iteratorIN4cuda3std3__45tupleIJNS6_6detail15normal_iteratorINS6_10device_ptrIfEEEESG_NSD_INSE_IiEEEEEEEEEE9Policy600ESK_PNS0_8NullTypeESK_SO_j13xyl_predicateNSB_IJffiEEESN_EEvbT0_T1_T2_T3_T4_PT6_PT7_T5_NS1_7vsmem_tEE19static_temp_storage;
	mad.lo.s32 	%r166, %r259, 12, %r260;
	ld.shared.f32 	%f211, [%r166+4];
	ld.shared.u32 	%r167, [%r166+8];
	not.b32 	%r261, %r165;
	add.s32 	%r262, %r162, %r261;
	mad.lo.s32 	%r168, %r262, 12, %r260;
	ld.shared.f32 	%f212, [%r168+4];
	ld.shared.u32 	%r169, [%r168+8];
	setp.ne.s32 	%p127, %r169, %r167;
	@%p127 bra 	$L__BB14_220;
	setp.neu.f32 	%p128, %f212, %f211;
	@%p128 bra 	$L__BB14_219;
	ld.shared.f32 	%f279, [%r166];
	ld.shared.f32 	%f280, [%r168];
	setp.le.f32 	%p275, %f280, %f279;
	bra.uni 	$L__BB14_221;
$L__BB14_219:
	setp.lt.f32 	%p275, %f212, %f211;
	bra.uni 	$L__BB14_221;
$L__BB14_220:
	setp.lt.s32 	%p275, %r169, %r167;
$L__BB14_221:
	add.s32 	%r263, %r165, 1;
	selp.b32 	%r436, %r436, %r263, %p275;
	selp.b32 	%r434, %r165, %r434, %p275;
	setp.lt.s32 	%p129, %r436, %r434;
	@%p129 bra 	$L__BB14_216;
$L__BB14_222:
	add.s32 	%r173, %r436, %r157;
	add.s32 	%r264, %r158, %r156;
	sub.s32 	%r174, %r264, %r436;
	mov.u32 	%r265, _ZZN3cub18CUB_300001_SM_10006detail10merge_sort30DeviceMergeSortBlockSortKernelINS2_10policy_hubIN6thrust24THRUST_300001_SM_1000_NS12zip_iteratorIN4cuda3std3__45tupleIJNS6_6detail15normal_iteratorINS6_10device_ptrIfEEEESG_NSD_INSE_IiEEEEEEEEEE9Policy600ESK_PNS0_8NullTypeESK_SO_j13xyl_predicateNSB_IJffiEEESN_EEvbT0_T1_T2_T3_T4_PT6_PT7_T5_NS1_7vsmem_tEE19static_temp_storage;
	mad.lo.s32 	%r175, %r173, 12, %r265;
	ld.shared.f32 	%f463, [%r175];
	ld.shared.f32 	%f464, [%r175+4];
	ld.shared.u32 	%r440, [%r175+8];
	mad.lo.s32 	%r177, %r174, 12, %r265;
	ld.shared.f32 	%f457, [%r177];
	ld.shared.f32 	%f458, [%r177+4];
	ld.shared.u32 	%r437, [%r177+8];
	setp.ge.s32 	%p131, %r174, %r159;
	mov.pred 	%p276, 0;
	@%p131 bra 	$L__BB14_229;
	setp.ge.s32 	%p133, %r173, %r158;
	mov.pred 	%p276, -1;
	@%p133 bra 	$L__BB14_229;
	setp.ne.s32 	%p134, %r437, %r440;
	@%p134 bra 	$L__BB14_228;
	setp.neu.f32 	%p135, %f458, %f464;
	@%p135 bra 	$L__BB14_227;
	setp.le.f32 	%p276, %f457, %f463;
	bra.uni 	$L__BB14_229;
$L__BB14_227:
	setp.lt.f32 	%p276, %f458, %f464;
	bra.uni 	$L__BB14_229;
$L__BB14_228:
	setp.lt.s32 	%p276, %r437, %r440;
$L__BB14_229:
	selp.f32 	%f446, %f457, %f463, %p276;
	selp.f32 	%f445, %f458, %f464, %p276;
	selp.b32 	%r427, %r437, %r440, %p276;
	selp.u32 	%r266, 1, 0, %p276;
	add.s32 	%r180, %r174, %r266;
	not.pred 	%p136, %p276;
	selp.u32 	%r267, 1, 0, %p136;
	add.s32 	%r181, %r173, %r267;
	@%p136 bra 	$L__BB14_231;
	ld.shared.f32 	%f457, [%r177+12];
	ld.shared.f32 	%f458, [%r177+16];
	ld.shared.u32 	%r437, [%r177+20];
	bra.uni 	$L__BB14_232;
$L__BB14_231:
	ld.shared.f32 	%f463, [%r175+12];
	ld.shared.f32 	%f464, [%r175+16];
	ld.shared.u32 	%r440, [%r175+20];
$L__BB14_232:
	setp.ge.s32 	%p138, %r180, %r159;
	mov.pred 	%p277, 0;
	@%p138 bra 	$L__BB14_239;
	setp.ge.s32 	%p140, %r181, %r158;
	mov.pred 	%p277, -1;
	@%p140 bra 	$L__BB14_239;
	setp.eq.s32 	%p141, %r437, %r440;
	@%p141 bra 	$L__BB14_236;
	setp.lt.s32 	%p277, %r437, %r440;
	bra.uni 	$L__BB14_239;
$L__BB14_236:
	setp.eq.f32 	%p142, %f458, %f464;
	@%p142 bra 	$L__BB14_238;
	setp.lt.f32 	%p277, %f458, %f464;
	bra.uni 	$L__BB14_239;
$L__BB14_238:
	setp.le.f32 	%p277, %f457, %f463;
$L__BB14_239:
	selp.f32 	%f444, %f457, %f463, %p277;
	selp.f32 	%f443, %f458, %f464, %p277;
	selp.b32 	%r426, %r437, %r440, %p277;
	selp.u32 	%r268, 1, 0, %p277;
	add.s32 	%r187, %r180, %r268;
	not.pred 	%p143, %p277;
	selp.u32 	%r269, 1, 0, %p143;
	add.s32 	%r188, %r181, %r269;
	@%p277 bra 	$L__BB14_241;
	mad.lo.s32 	%r271, %r188, 12, %r265;
	ld.shared.f32 	%f463, [%r271];
	ld.shared.f32 	%f464, [%r271+4];
	ld.shared.u32 	%r440, [%r271+8];
	bra.uni 	$L__BB14_242;
$L__BB14_241:
	mad.lo.s32 	%r273, %r187, 12, %r265;
	ld.shared.f32 	%f457, [%r273];
	ld.shared.f32 	%f458, [%r273+4];
	ld.shared.u32 	%r437, [%r273+8];
$L__BB14_242:
	setp.ge.s32 	%p145, %r187, %r159;
	mov.pred 	%p278, 0;
	@%p145 bra 	$L__BB14_249;
	setp.ge.s32 	%p147, %r188, %r158;
	mov.pred 	%p278, -1;
	@%p147 bra 	$L__BB14_249;
	setp.eq.s32 	%p148, %r437, %r440;
	@%p148 bra 	$L__BB14_246;
	setp.lt.s32 	%p278, %r437, %r440;
	bra.uni 	$L__BB14_249;
$L__BB14_246:
	setp.eq.f32 	%p149, %f458, %f464;
	@%p149 bra 	$L__BB14_248;
	setp.lt.f32 	%p278, %f458, %f464;
	bra.uni 	$L__BB14_249;
$L__BB14_248:
	setp.le.f32 	%p278, %f457, %f463;
$L__BB14_249:
	selp.f32 	%f442, %f457, %f463, %p278;
	selp.f32 	%f441, %f458, %f464, %p278;
	selp.b32 	%r425, %r437, %r440, %p278;
	selp.u32 	%r274, 1, 0, %p278;
	add.s32 	%r194, %r187, %r274;
	not.pred 	%p150, %p278;
	selp.u32 	%r275, 1, 0, %p150;
	add.s32 	%r195, %r188, %r275;
	@%p278 bra 	$L__BB14_251;
	mad.lo.s32 	%r277, %r195, 12, %r265;
	ld.shared.f32 	%f463, [%r277];
	ld.shared.f32 	%f464, [%r277+4];
	ld.shared.u32 	%r440, [%r277+8];
	bra.uni 	$L__BB14_252;
$L__BB14_251:
	mad.lo.s32 	%r279, %r194, 12, %r265;
	ld.shared.f32 	%f457, [%r279];
	ld.shared.f32 	%f458, [%r279+4];
	ld.shared.u32 	%r437, [%r279+8];
$L__BB14_252:
	setp.ge.s32 	%p152, %r194, %r159;
	mov.pred 	%p279, 0;
	@%p152 bra 	$L__BB14_259;
	setp.ge.s32 	%p154, %r195, %r158;
	mov.pred 	%p279, -1;
	@%p154 bra 	$L__BB14_259;
	setp.eq.s32 	%p155, %r437, %r440;
	@%p155 bra 	$L__BB14_256;
	setp.lt.s32 	%p279, %r437, %r440;
	bra.uni 	$L__BB14_259;
$L__BB14_256:
	setp.eq.f32 	%p156, %f458, %f464;
	@%p156 bra 	$L__BB14_258;
	setp.lt.f32 	%p279, %f458, %f464;
	bra.uni 	$L__BB14_259;
$L__BB14_258:
	setp.le.f32 	%p279, %f457, %f463;
$L__BB14_259:
	selp.f32 	%f440, %f457, %f463, %p279;
	selp.f32 	%f439, %f458, %f464, %p279;
	selp.b32 	%r424, %r437, %r440, %p279;
	selp.u32 	%r280, 1, 0, %p279;
	add.s32 	%r201, %r194, %r280;
	not.pred 	%p157, %p279;
	selp.u32 	%r281, 1, 0, %p157;
	add.s32 	%r202, %r195, %r281;
	@%p279 bra 	$L__BB14_261;
	mov.u32 	%r282, _ZZN3cub18CUB_300001_SM_10006detail10merge_sort30DeviceMergeSortBlockSortKernelINS2_10policy_hubIN6thrust24THRUST_300001_SM_1000_NS12zip_iteratorIN4cuda3std3__45tupleIJNS6_6detail15normal_iteratorINS6_10device_ptrIfEEEESG_NSD_INSE_IiEEEEEEEEEE9Policy600ESK_PNS0_8NullTypeESK_SO_j13xyl_predicateNSB_IJffiEEESN_EEvbT0_T1_T2_T3_T4_PT6_PT7_T5_NS1_7vsmem_tEE19static_temp_storage;
	mad.lo.s32 	%r283, %r202, 12, %r282;
	ld.shared.f32 	%f463, [%r283];
	ld.shared.f32 	%f464, [%r283+4];
	ld.shared.u32 	%r440, [%r283+8];
	bra.uni 	$L__BB14_262;
$L__BB14_261:
	mov.u32 	%r284, _ZZN3cub18CUB_300001_SM_10006detail10merge_sort30DeviceMergeSortBlockSortKernelINS2_10policy_hubIN6thrust24THRUST_300001_SM_1000_NS12zip_iteratorIN4cuda3std3__45tupleIJNS6_6detail15normal_iteratorINS6_10device_ptrIfEEEESG_NSD_INSE_IiEEEEEEEEEE9Policy600ESK_PNS0_8NullTypeESK_SO_j13xyl_predicateNSB_IJffiEEESN_EEvbT0_T1_T2_T3_T4_PT6_PT7_T5_NS1_7vsmem_tEE19static_temp_storage;
	mad.lo.s32 	%r285, %r201, 12, %r284;
	ld.shared.f32 	%f457, [%r285];
	ld.shared.f32 	%f458, [%r285+4];
	ld.shared.u32 	%r437, [%r285+8];
$L__BB14_262:
	setp.ge.s32 	%p159, %r201, %r159;
	mov.pred 	%p280, 0;
	@%p159 bra 	$L__BB14_269;
	setp.ge.s32 	%p161, %r202, %r158;
	mov.pred 	%p280, -1;
	@%p161 bra 	$L__BB14_269;
	setp.eq.s32 	%p162, %r437, %r440;
	@%p162 bra 	$L__BB14_266;
	setp.lt.s32 	%p280, %r437, %r440;
	bra.uni 	$L__BB14_269;
$L__BB14_266:
	setp.eq.f32 	%p163, %f458, %f464;
	@%p163 bra 	$L__BB14_268;
	setp.lt.f32 	%p280, %f458, %f464;
	bra.uni 	$L__BB14_269;
$L__BB14_268:
	setp.le.f32 	%p280, %f457, %f463;
$L__BB14_269:
	selp.f32 	%f438, %f457, %f463, %p280;
	selp.f32 	%f437, %f458, %f464, %p280;
	selp.b32 	%r423, %r437, %r440, %p280;
	shl.b32 	%r433, %r155, 1;
	setp.lt.u32 	%p164, %r155, 129;
	@%p164 bra 	$L__BB14_214;
	bar.sync 	0;
	setp.eq.s16 	%p165, %rs1, 0;
	@%p165 bra 	$L__BB14_283;
	st.shared.f32 	[%r112], %f446;
	st.shared.f32 	[%r112+4], %f445;
	st.shared.u32 	[%r112+8], %r427;
	st.shared.f32 	[%r112+12], %f444;
	st.shared.f32 	[%r112+16], %f443;
	st.shared.u32 	[%r112+20], %r426;
	st.shared.f32 	[%r112+24], %f442;
	st.shared.f32 	[%r112+28], %f441;
	st.shared.u32 	[%r112+32], %r425;
	st.shared.f32 	[%r112+36], %f440;
	st.shared.f32 	[%r112+40], %f439;
	st.shared.u32 	[%r112+44], %r424;
	st.shared.f32 	[%r112+48], %f438;
	st.shared.f32 	[%r112+52], %f437;
	st.shared.u32 	[%r112+56], %r423;
	bar.warp.sync 	-1;
	ld.shared.f32 	%f259, [%r111];
	ld.shared.f32 	%f260, [%r111+4];
	ld.shared.u32 	%r209, [%r111+8];
	ld.shared.f32 	%f261, [%r111+384];
	ld.shared.f32 	%f262, [%r111+388];
	ld.shared.u32 	%r210, [%r111+392];
	ld.shared.f32 	%f263, [%r111+768];
	ld.shared.f32 	%f264, [%r111+772];
	ld.shared.u32 	%r211, [%r111+776];
	ld.shared.f32 	%f265, [%r111+1152];
	ld.shared.f32 	%f266, [%r111+1156];
	ld.shared.u32 	%r212, [%r111+1160];
	ld.shared.f32 	%f267, [%r111+1536];
	ld.shared.f32 	%f268, [%r111+1540];
	ld.shared.u32 	%r213, [%r111+1544];
	setp.eq.s32 	%p166, %r93, 0;
	@%p166 bra 	$L__BB14_272;
	bra.uni 	$L__BB14_273;
$L__BB14_272:
	st.volatile.shared.u32 	[_ZZN3cub18CUB_300001_SM_10006detail10merge_sort30DeviceMergeSortBlockSortKernelINS2_10policy_hubIN6thrust24THRUST_300001_SM_1000_NS12zip_iteratorIN4cuda3std3__45tupleIJNS6_6detail15normal_iteratorINS6_10device_ptrIfEEEESG_NSD_INSE_IiEEEEEEEEEE9Policy600ESK_PNS0_8NullTypeESK_SO_j13xyl_predicateNSB_IJffiEEESN_EEvbT0_T1_T2_T3_T4_PT6_PT7_T5_NS1_7vsmem_tEE19static_temp_storage+15360], %r92;
$L__BB14_273:
	cvt.u32.u64 	%r286, %rd10;
	bar.sync 	0;
	ld.volatile.shared.u32 	%r219, [_ZZN3cub18CUB_300001_SM_10006detail10merge_sort30DeviceMergeSortBlockSortKernelINS2_10policy_hubIN6thrust24THRUST_300001_SM_1000_NS12zip_iteratorIN4cuda3std3__45tupleIJNS6_6detail15normal_iteratorINS6_10device_ptrIfEEEESG_NSD_INSE_IiEEEEEEEEEE9Policy600ESK_PNS0_8NullTypeESK_SO_j13xyl_predicateNSB_IJffiEEESN_EEvbT0_T1_T2_T3_T4_PT6_PT7_T5_NS1_7vsmem_tEE19static_temp_storage+15360];
	cvt.u64.u32 	%rd30, %r96;
	add.s32 	%r287, %r95, %r1;
	cvt.u64.u32 	%rd31, %r287;
	add.s64 	%rd32, %rd31, %rd30;
	setp.ge.s32 	%p167, %r286, %r219;
	cvta.to.global.u64 	%rd33, %rd18;
	shl.b64 	%rd34, %rd32, 2;
	add.s64 	%rd14, %rd33, %rd34;
	add.s64 	%rd15, %rd6, %rd34;
	add.s64 	%rd16, %rd7, %rd34;
	@%p167 bra 	$L__BB14_275;
	st.global.f32 	[%rd14], %f259;
	st.global.f32 	[%rd15], %f260;
	st.global.u32 	[%rd16], %r209;
$L__BB14_275:
	setp.ge.s32 	%p168, %r99, %r219;
	@%p168 bra 	$L__BB14_277;
	st.global.f32 	[%rd14+128], %f261;
	st.global.f32 	[%rd15+128], %f262;
	st.global.u32 	[%rd16+128], %r210;
$L__BB14_277:
	setp.ge.s32 	%p169, %r102, %r219;
	@%p169 bra 	$L__BB14_279;
	st.global.f32 	[%rd14+256], %f263;
	st.global.f32 	[%rd15+256], %f264;
	st.global.u32 	[%rd16+256], %r211;
$L__BB14_279:
	setp.ge.s32 	%p170, %r105, %r219;
	@%p170 bra 	$L__BB14_281;
	st.global.f32 	[%rd14+384], %f265;
	st.global.f32 	[%rd15+384], %f266;
	st.global.u32 	[%rd16+384], %r212;
$L__BB14_281:
	setp.ge.s32 	%p171, %r108, %r219;
	@%p171 bra 	$L__BB14_295;
	st.global.f32 	[%rd14+512], %f267;
	st.global.f32 	[%rd15+512], %f268;
	st.global.u32 	[%rd16+512], %r213;
	bra.uni 	$L__BB14_295;
$L__BB14_283:
	st.shared.f32 	[%r112], %f446;
	st.shared.f32 	[%r112+4], %f445;
	st.shared.u32 	[%r112+8], %r427;
	st.shared.f32 	[%r112+12], %f444;
	st.shared.f32 	[%r112+16], %f443;
	st.shared.u32 	[%r112+20], %r426;
	st.shared.f32 	[%r112+24], %f442;
	st.shared.f32 	[%r112+28], %f441;
	st.shared.u32 	[%r112+32], %r425;
	st.shared.f32 	[%r112+36], %f440;
	st.shared.f32 	[%r112+40], %f439;
	st.shared.u32 	[%r112+44], %r424;
	st.shared.f32 	[%r112+48], %f438;
	st.shared.f32 	[%r112+52], %f437;
	st.shared.u32 	[%r112+56], %r423;
	bar.warp.sync 	-1;
	ld.shared.f32 	%f269, [%r111];
	ld.shared.f32 	%f270, [%r111+4];
	ld.shared.u32 	%r214, [%r111+8];
	ld.shared.f32 	%f271, [%r111+384];
	ld.shared.f32 	%f272, [%r111+388];
	ld.shared.u32 	%r215, [%r111+392];
	ld.shared.f32 	%f273, [%r111+768];
	ld.shared.f32 	%f274, [%r111+772];
	ld.shared.u32 	%r216, [%r111+776];
	ld.shared.f32 	%f275, [%r111+1152];
	ld.shared.f32 	%f276, [%r111+1156];
	ld.shared.u32 	%r217, [%r111+1160];
	ld.shared.f32 	%f277, [%r111+1536];
	ld.shared.f32 	%f278, [%r111+1540];
	ld.shared.u32 	%r218, [%r111+1544];
	setp.eq.s32 	%p172, %r93, 0;
	@%p172 bra 	$L__BB14_284;
	bra.uni 	$L__BB14_285;
$L__BB14_284:
	st.volatile.shared.u32 	[_ZZN3cub18CUB_300001_SM_10006detail10merge_sort30DeviceMergeSortBlockSortKernelINS2_10policy_hubIN6thrust24THRUST_300001_SM_1000_NS12zip_iteratorIN4cuda3std3__45tupleIJNS6_6detail15normal_iteratorINS6_10device_ptrIfEEEESG_NSD_INSE_IiEEEEEEEEEE9Policy600ESK_PNS0_8NullTypeESK_SO_j13xyl_predicateNSB_IJffiEEESN_EEvbT0_T1_T2_T3_T4_PT6_PT7_T5_NS1_7vsmem_tEE19static_temp_storage+15360], %r92;
$L__BB14_285:
	cvt.u32.u64 	%r288, %rd10;
	bar.sync 	0;
	ld.volatile.shared.u32 	%r220, [_ZZN3cub18CUB_300001_SM_10006detail10merge_sort30DeviceMergeSortBlockSortKernelINS2_10policy_hubIN6thrust24THRUST_300001_SM_1000_NS12zip_iteratorIN4cuda3std3__45tupleIJNS6_6detail15normal_iteratorINS6_10device_ptrIfEEEESG_NSD_INSE_IiEEEEEEEEEE9Policy600ESK_PNS0_8NullTypeESK_SO_j13xyl_predicateNSB_IJffiEEESN_EEvbT0_T1_T2_T3_T4_PT6_PT7_T5_NS1_7vsmem_tEE19static_temp_storage+15360];
	setp.ge.s32 	%p173, %r288, %r220;
	add.s64 	%rd35, %rd10, %rd9;
	mad.lo.s64 	%rd17, %rd35, 12, %rd1;
	@%p173 bra 	$L__BB14_287;
	st.global.f32 	[%rd17], %f269;
	st.global.f32 	[%rd17+4], %f270;
	st.global.u32 	[%rd17+8], %r214;
$L__BB14_287:
	setp.ge.s32 	%p174, %r99, %r220;
	@%p174 bra 	$L__BB14_289;
	st.global.f32 	[%rd17+384], %f271;
	st.global.f32 	[%rd17+388], %f272;
	st.global.u32 	[%rd17+392], %r215;
$L__BB14_289:
	setp.ge.s32 	%p175, %r102, %r220;
	@%p175 bra 	$L__BB14_291;
	st.global.f32 	[%rd17+768], %f273;
	st.global.f32 	[%rd17+772], %f274;
	st.global.u32 	[%rd17+776], %r216;
$L__BB14_291:
	setp.ge.s32 	%p176, %r105, %r220;
	@%p176 bra 	$L__BB14_293;
	st.global.f32 	[%rd17+1152], %f275;
	st.global.f32 	[%rd17+1156], %f276;
	st.global.u32 	[%rd17+1160], %r217;
$L__BB14_293:
	setp.ge.s32 	%p177, %r108, %r220;
	@%p177 bra 	$L__BB14_295;
	st.global.f32 	[%rd17+1536], %f277;
	st.global.f32 	[%rd17+1540], %f278;
	st.global.u32 	[%rd17+1544], %r218;
$L__BB14_295:
	ret;

}
	// .globl	_ZN3cub18CUB_300001_SM_10006detail10merge_sort30DeviceMergeSortPartitionKernelIN6thrust24THRUST_300001_SM_1000_NS12zip_iteratorIN4cuda3std3__45tupleIJNS5_6detail15normal_iteratorINS5_10device_ptrIfEEEESF_NSC_INSD_IiEEEEEEEEEj13xyl_predicateNSA_IJffiEEEEEvbT_PT2_T0_SP_PSP_T1_SP_i
.visible .entry _ZN3cub18CUB_300001_SM_10006detail10merge_sort30DeviceMergeSortPartitionKernelIN6thrust24THRUST_300001_SM_1000_NS12zip_iteratorIN4cuda3std3__45tupleIJNS5_6detail15normal_iteratorINS5_10device_ptrIfEEEESF_NSC_INSD_IiEEEEEEEEEj13xyl_predicateNSA_IJffiEEEEEvbT_PT2_T0_SP_PSP_T1_SP_i(
	.param .u8 _ZN3cub18CUB_300001_SM_10006detail10merge_sort30DeviceMergeSortPartitionKernelIN6thrust24THRUST_300001_SM_1000_NS12zip_iteratorIN4cuda3std3__45tupleIJNS5_6detail15normal_iteratorINS5_10device_ptrIfEEEESF_NSC_INSD_IiEEEEEEEEEj13xyl_predicateNSA_IJffiEEEEEvbT_PT2_T0_SP_PSP_T1_SP_i_param_0,
	.param .align 8 .b8 _ZN3cub18CUB_300001_SM_10006detail10merge_sort30DeviceMergeSortPartitionKernelIN6thrust24THRUST_300001_SM_1000_NS12zip_iteratorIN4cuda3std3__45tupleIJNS5_6detail15normal_iteratorINS5_10device_ptrIfEEEESF_NSC_INSD_IiEEEEEEEEEj13xyl_predicateNSA_IJffiEEEEEvbT_PT2_T0_SP_PSP_T1_SP_i_param_1[24],
	.param .u64 .ptr .align 1 _ZN3cub18CUB_300001_SM_10006detail10merge_sort30DeviceMergeSortPartitionKernelIN6thrust24THRUST_300001_SM_1000_NS12zip_iteratorIN4cuda3std3__45tupleIJNS5_6detail15normal_iteratorINS5_10device_ptrIfEEEESF_NSC_INSD_IiEEEEEEEEEj13xyl_predicateNSA_IJffiEEEEEvbT_PT2_T0_SP_PSP_T1_SP_i_param_2,
	.param .u32 _ZN3cub18CUB_300001_SM_10006detail10merge_sort30DeviceMergeSortPartitionKernelIN6thrust24THRUST_300001_SM_1000_NS12zip_iteratorIN4cuda3std3__45tupleIJNS5_6detail15normal_iteratorINS5_10device_ptrIfEEEESF_NSC_INSD_IiEEEEEEEEEj13xyl_predicateNSA_IJffiEEEEEvbT_PT2_T0_SP_PSP_T1_SP_i_param_3,
	.param .u32 _ZN3cub18CUB_300001_SM_10006detail10merge_sort30DeviceMergeSortPartitionKernelIN6thrust24THRUST_300001_SM_1000_NS12zip_iteratorIN4cuda3std3__45tupleIJNS5_6detail15normal_iteratorINS5_10device_ptrIfEEEESF_NSC_INSD_IiEEEEEEEEEj13xyl_predicateNSA_IJffiEEEEEvbT_PT2_T0_SP_PSP_T1_SP_i_param_4,
	.param .u64 .ptr .align 1 _ZN3cub18CUB_300001_SM_10006detail10merge_sort30DeviceMergeSortPartitionKernelIN6thrust24THRUST_300001_SM_1000_NS12zip_iteratorIN4cuda3std3__45tupleIJNS5_6detail15normal_iteratorINS5_10device_ptrIfEEEESF_NSC_INSD_IiEEEEEEEEEj13xyl_predicateNSA_IJffiEEEEEvbT_PT2_T0_SP_PSP_T1_SP_i_param_5,
	.param .align 1 .b8 _ZN3cub18CUB_300001_SM_10006detail10merge_sort30DeviceMergeSortPartitionKernelIN6thrust24THRUST_300001_SM_1000_NS12zip_iteratorIN4cuda3std3__45tupleIJNS5_6detail15normal_iteratorINS5_10device_ptrIfEEEESF_NSC_INSD_IiEEEEEEEEEj13xyl_predicateNSA_IJffiEEEEEvbT_PT2_T0_SP_PSP_T1_SP_i_param_6[1],
	.param .u32 _ZN3cub18CUB_300001_SM_10006detail10merge_sort30DeviceMergeSortPartitionKernelIN6thrust24THRUST_300001_SM_1000_NS12zip_iteratorIN4cuda3std3__45tupleIJNS5_6detail15normal_iteratorINS5_10device_ptrIfEEEESF_NSC_INSD_IiEEEEEEEEEj13xyl_predicateNSA_IJffiEEEEEvbT_PT2_T0_SP_PSP_T1_SP_i_param_7,
	.param .u32 _ZN3cub18CUB_300001_SM_10006detail10merge_sort30DeviceMergeSortPartitionKernelIN6thrust24THRUST_300001_SM_1000_NS12zip_iteratorIN4cuda3std3__45tupleIJNS5_6detail15normal_iteratorINS5_10device_ptrIfEEEESF_NSC_INSD_IiEEEEEEEEEj13xyl_predicateNSA_IJffiEEEEEvbT_PT2_T0_SP_PSP_T1_SP_i_param_8
)
{
	.reg .pred 	%p<22>;
	.reg .b16 	%rs<2>;
	.reg .b32 	%r<70>;
	.reg .b32 	%f<9>;
	.reg .b64 	%rd<38>;

	ld.param.u64 	%rd13, [_ZN3cub18CUB_300001_SM_10006detail10merge_sort30DeviceMergeSortPartitionKernelIN6thrust24THRUST_300001_SM_1000_NS12zip_iteratorIN4cuda3std3__45tupleIJNS5_6detail15normal_iteratorINS5_10device_ptrIfEEEESF_NSC_INSD_IiEEEEEEEEEj13xyl_predicateNSA_IJffiEEEEEvbT_PT2_T0_SP_PSP_T1_SP_i_param_1+16];
	ld.param.u64 	%rd12, [_ZN3cub18CUB_300001_SM_10006detail10merge_sort30DeviceMergeSortPartitionKernelIN6thrust24THRUST_300001_SM_1000_NS12zip_iteratorIN4cuda3std3__45tupleIJNS5_6detail15normal_iteratorINS5_10device_ptrIfEEEESF_NSC_INSD_IiEEEEEEEEEj13xyl_predicateNSA_IJffiEEEEEvbT_PT2_T0_SP_PSP_T1_SP_i_param_1+8];
	ld.param.u64 	%rd11, [_ZN3cub18CUB_300001_SM_10006detail10merge_sort30DeviceMergeSortPartitionKernelIN6thrust24THRUST_300001_SM_1000_NS12zip_iteratorIN4cuda3std3__45tupleIJNS5_6detail15normal_iteratorINS5_10device_ptrIfEEEESF_NSC_INSD_IiEEEEEEEEEj13xyl_predicateNSA_IJffiEEEEEvbT_PT2_T0_SP_PSP_T1_SP_i_param_1];
	ld.param.s8 	%rs1, [_ZN3cub18CUB_300001_SM_10006detail10merge_sort30DeviceMergeSortPartitionKernelIN6thrust24THRUST_300001_SM_1000_NS12zip_iteratorIN4cuda3std3__45tupleIJNS5_6detail15normal_iteratorINS5_10device_ptrIfEEEESF_NSC_INSD_IiEEEEEEEEEj13xyl_predicateNSA_IJffiEEEEEvbT_PT2_T0_SP_PSP_T1_SP_i_param_0];
	ld.param.u64 	%rd14, [_ZN3cub18CUB_300001_SM_10006detail10merge_sort30DeviceMergeSortPartitionKernelIN6thrust24THRUST_300001_SM_1000_NS12zip_iteratorIN4cuda3std3__45tupleIJNS5_6detail15normal_iteratorINS5_10device_ptrIfEEEESF_NSC_INSD_IiEEEEEEEEEj13xyl_predicateNSA_IJffiEEEEEvbT_PT2_T0_SP_PSP_T1_SP_i_param_2];
	ld.param.u32 	%r26, [_ZN3cub18CUB_300001_SM_10006detail10merge_sort30DeviceMergeSortPartitionKernelIN6thrust24THRUST_300001_SM_1000_NS12zip_iteratorIN4cuda3std3__45tupleIJNS5_6detail15normal_iteratorINS5_10device_ptrIfEEEESF_NSC_INSD_IiEEEEEEEEEj13xyl_predicateNSA_IJffiEEEEEvbT_PT2_T0_SP_PSP_T1_SP_i_param_3];
	ld.param.u32 	%r27, [_ZN3cub18CUB_300001_SM_10006detail10merge_sort30DeviceMergeSortPartitionKernelIN6thrust24THRUST_300001_SM_1000_NS12zip_iteratorIN4cuda3std3__45tupleIJNS5_6detail15normal_iteratorINS5_10device_ptrIfEEEESF_NSC_INSD_IiEEEEEEEEEj13xyl_predicateNSA_IJffiEEEEEvbT_PT2_T0_SP_PSP_T1_SP_i_param_4];
	ld.param.u64 	%rd15, [_ZN3cub18CUB_300001_SM_10006detail10merge_sort30DeviceMergeSortPartitionKernelIN6thrust24THRUST_300001_SM_1000_NS12zip_iteratorIN4cuda3std3__45tupleIJNS5_6detail15normal_iteratorINS5_10device_ptrIfEEEESF_NSC_INSD_IiEEEEEEEEEj13xyl_predicateNSA_IJffiEEEEEvbT_PT2_T0_SP_PSP_T1_SP_i_param_5];
	ld.param.u32 	%r28, [_ZN3cub18CUB_300001_SM_10006detail10merge_sort30DeviceMergeSortPartitionKernelIN6thrust24THRUST_300001_SM_1000_NS12zip_iteratorIN4cuda3std3__45tupleIJNS5_6detail15normal_iteratorINS5_10device_ptrIfEEEESF_NSC_INSD_IiEEEEEEEEEj13xyl_predicateNSA_IJffiEEEEEvbT_PT2_T0_SP_PSP_T1_SP_i_param_7];
	ld.param.u32 	%r29, [_ZN3cub18CUB_300001_SM_10006detail10merge_sort30DeviceMergeSortPartitionKernelIN6thrust24THRUST_300001_SM_1000_NS12zip_iteratorIN4cuda3std3__45tupleIJNS5_6detail15normal_iteratorINS5_10device_ptrIfEEEESF_NSC_INSD_IiEEEEEEEEEj13xyl_predicateNSA_IJffiEEEEEvbT_PT2_T0_SP_PSP_T1_SP_i_param_8];
	cvta.to.global.u64 	%rd1, %rd15;
	mov.u32 	%r30, %ntid.x;
	mov.u32 	%r31, %ctaid.x;
	mov.u32 	%r32, %tid.x;
	mad.lo.s32 	%r1, %r30, %r31, %r32;
	setp.ge.u32 	%p9, %r1, %r27;
	@%p9 bra 	$L__BB15_21;
	cvta.to.global.u64 	%rd2, %rd11;
	cvta.to.global.u64 	%rd3, %rd12;
	shr.u32 	%r33, %r28, 1;
	add.s32 	%r2, %r28, -1;
	neg.s32 	%r34, %r28;
	and.b32  	%r35, %r1, %r34;
	mul.lo.s32 	%r36, %r29, %r35;
	mul.lo.s32 	%r37, %r29, %r33;
	min.u32 	%r3, %r36, %r26;
	not.b32 	%r38, %r36;
	min.u32 	%r39, %r37, %r38;
	add.s32 	%r40, %r39, %r36;
	min.u32 	%r4, %r40, %r26;
	not.b32 	%r41, %r4;
	min.u32 	%r42, %r37, %r41;
	add.s32 	%r43, %r42, %r4;
	min.u32 	%r5, %r43, %r26;
	// begin inline asm
	griddepcontrol.wait;
	// end inline asm
	add.s32 	%r44, %r1, 1;
	setp.ne.s32 	%p10, %r44, %r27;
	@%p10 bra 	$L__BB15_3;
	mul.wide.u32 	%rd36, %r1, 4;
	add.s64 	%rd37, %rd1, %rd36;
	st.global.u32 	[%rd37], %r4;
	bra.uni 	$L__BB15_21;
$L__BB15_3:
	sub.s32 	%r45, %r5, %r3;
	and.b32  	%r46, %r2, %r1;
	mul.lo.s32 	%r47, %r46, %r29;
	min.u32 	%r6, %r47, %r45;
	setp.eq.s16 	%p11, %rs1, 0;
	@%p11 bra 	$L__BB15_12;
	sub.s32 	%r48, %r4, %r3;
	sub.s32 	%r49, %r5, %r4;
	max.u32 	%r50, %r6, %r49;
	sub.s32 	%r69, %r50, %r49;
	min.u32 	%r65, %r48, %r6;
	setp.ge.u32 	%p12, %r69, %r65;
	@%p12 bra 	$L__BB15_20;
	cvta.to.global.u64 	%rd5, %rd13;
	cvt.u64.u32 	%rd6, %r4;
	cvt.u64.u32 	%rd7, %r3;
$L__BB15_6:
	sub.s32 	%r51, %r65, %r69;
	shr.u32 	%r52, %r51, 1;
	add.s32 	%r11, %r52, %r69;
	cvt.u64.u32 	%rd16, %r11;
	add.s64 	%rd17, %rd16, %rd7;
	shl.b64 	%rd18, %rd17, 2;
	add.s64 	%rd19, %rd2, %rd18;
	add.s64 	%rd20, %rd3, %rd18;
	add.s64 	%rd21, %rd5, %rd18;
	ld.global.f32 	%f1, [%rd19];
	ld.global.f32 	%f2, [%rd20];
	ld.global.u32 	%r12, [%rd21];
	not.b32 	%r53, %r11;
	add.s32 	%r54, %r6, %r53;
	cvt.u64.u32 	%rd22, %r54;
	add.s64 	%rd23, %rd22, %rd6;
	shl.b64 	%rd24, %rd23, 2;
	add.s64 	%rd25, %rd2, %rd24;
	add.s64 	%rd26, %rd3, %rd24;
	add.s64 	%rd27, %rd5, %rd24;
	ld.global.f32 	%f3, [%rd25];
	ld.global.f32 	%f4, [%rd26];
	ld.global.u32 	%r13, [%rd27];
	setp.ne.s32 	%p13, %r13, %r12;
	@%p13 bra 	$L__BB15_10;
	setp.neu.f32 	%p14, %f4, %f2;
	@%p14 bra 	$L__BB15_9;
	setp.le.f32 	%p20, %f3, %f1;
	bra.uni 	$L__BB15_11;
$L__BB15_9:
	setp.lt.f32 	%p20, %f4, %f2;
	bra.uni 	$L__BB15_11;
$L__BB15_10:
	setp.lt.s32 	%p20, %r13, %r12;
$L__BB15_11:
	add.s32 	%r55, %r11, 1;
	selp.b32 	%r69, %r69, %r55, %p20;
	selp.b32 	%r65, %r11, %r65, %p20;
	setp.lt.u32 	%p15, %r69, %r65;
	@%p15 bra 	$L__BB15_6;
	bra.uni 	$L__BB15_20;
$L__BB15_12:
	sub.s32 	%r56, %r4, %r3;
	sub.s32 	%r57, %r5, %r4;
	max.u32 	%r58, %r6, %r57;
	sub.s32 	%r69, %r58, %r57;
	min.u32 	%r67, %r56, %r6;
	setp.ge.u32 	%p16, %r69, %r67;
	@%p16 bra 	$L__BB15_20;
	cvta.to.global.u64 	%rd8, %rd14;
	cvt.u64.u32 	%rd9, %r4;
	cvt.u64.u32 	%rd10, %r3;
$L__BB15_14:
	sub.s32 	%r59, %r67, %r69;
	shr.u32 	%r60, %r59, 1;
	add.s32 	%r20, %r60, %r69;
	cvt.u64.u32 	%rd28, %r20;
	add.s64 	%rd29, %rd28, %rd10;
	mad.lo.s64 	%rd30, %rd29, 12, %rd8;
	ld.global.f32 	%f5, [%rd30];
	ld.global.f32 	%f6, [%rd30+4];
	ld.global.u32 	%r21, [%rd30+8];
	not.b32 	%r61, %r20;
	add.s32 	%r62, %r6, %r61;
	cvt.u64.u32 	%rd31, %r62;
	add.s64 	%rd32, %rd31, %rd9;
	mad.lo.s64 	%rd33, %rd32, 12, %rd8;
	ld.global.f32 	%f7, [%rd33];
	ld.global.f32 	%f8, [%rd33+4];
	ld.global.u32 	%r22, [%rd33+8];
	setp.ne.s32 	%p17, %r22, %r21;
	@%p17 bra 	$L__BB15_18;
	setp.neu.f32 	%p18, %f8, %f6;
	@%p18 bra 	$L__BB15_17;
	setp.le.f32 	%p21, %f7, %f5;
	bra.uni 	$L__BB15_19;
$L__BB15_17:
	setp.lt.f32 	%p21, %f8, %f6;
	bra.uni 	$L__BB15_19;
$L__BB15_18:
	setp.lt.s32 	%p21, %r22, %r21;
$L__BB15_19:
	add.s32 	%r63, %r20, 1;
	selp.b32 	%r69, %r69, %r63, %p21;
	selp.b32 	%r67, %r20, %r67, %p21;
	setp.lt.u32 	%p19, %r69, %r67;
	@%p19 bra 	$L__BB15_14;
$L__BB15_20:
	add.s32 	%r64, %r69, %r3;
	mul.wide.u32 	%rd34, %r1, 4;
	add.s64 	%rd35, %rd1, %rd34;
	st.global.u32 	[%rd35], %r64;
$L__BB15_21:
	ret;

}
	// .globl	_ZN3cub18CUB_300001_SM_10006detail10merge_sort26DeviceMergeSortMergeKernelINS2_10policy_hubIN6thrust24THRUST_300001_SM_1000_NS12zip_iteratorIN4cuda3std3__45tupleIJNS6_6detail15normal_iteratorINS6_10device_ptrIfEEEESG_NSD_INSE_IiEEEEEEEEEE9Policy600ESK_PNS0_8NullTypeESK_SO_j13xyl_predicateNSB_IJffiEEESN_EEvbT2_T3_T4_PT6_PT7_T5_PST_ST_NS1_7vsmem_tE
.visible .entry _ZN3cub18CUB_300001_SM_10006detail10merge_sort26DeviceMergeSortMergeKernelINS2_10policy_hubIN6thrust24THRUST_300001_SM_1000_NS12zip_iteratorIN4cuda3std3__45tupleIJNS6_6detail15normal_iteratorINS6_10device_ptrIfEEEESG_NSD_INSE_IiEEEEEEEEEE9Policy600ESK_PNS0_8NullTypeESK_SO_j13xyl_predicateNSB_IJffiEEESN_EEvbT2_T3_T4_PT6_PT7_T5_PST_ST_NS1_7vsmem_tE(
	.param .u8 _ZN3cub18CUB_300001_SM_10006detail10merge_sort26DeviceMergeSortMergeKernelINS2_10policy_hubIN6thrust24THRUST_300001_SM_1000_NS12zip_iteratorIN4cuda3std3__45tupleIJNS6_6detail15normal_iteratorINS6_10device_ptrIfEEEESG_NSD_INSE_IiEEEEEEEEEE9Policy600ESK_PNS0_8NullTypeESK_SO_j13xyl_predicateNSB_IJffiEEESN_EEvbT2_T3_T4_PT6_PT7_T5_PST_ST_NS1_7vsmem_tE_param_0,
	.param .align 8 .b8 _ZN3cub18CUB_300001_SM_10006detail10merge_sort26DeviceMergeSortMergeKernelINS2_10policy_hubIN6thrust24THRUST_300001_SM_1000_NS12zip_iteratorIN4cuda3std3__45tupleIJNS6_6detail15normal_iteratorINS6_10device_ptrIfEEEESG_NSD_INSE_IiEEEEEEEEEE9Policy600ESK_PNS0_8NullTypeESK_SO_j13xyl_predicateNSB_IJffiEEESN_EEvbT2_T3_T4_PT6_PT7_T5_PST_ST_NS1_7vsmem_tE_param_1[24],
	.param .u64 .ptr .align 1 _ZN3cub18CUB_300001_SM_10006detail10merge_sort26DeviceMergeSortMergeKernelINS2_10policy_hubIN6thrust24THRUST_300001_SM_1000_NS12zip_iteratorIN4cuda3std3__45tupleIJNS6_6detail15normal_iteratorINS6_10device_ptrIfEEEESG_NSD_INSE_IiEEEEEEEEEE9Policy600ESK_PNS0_8NullTypeESK_SO_j13xyl_predicateNSB_IJffiEEESN_EEvbT2_T3_T4_PT6_PT7_T5_PST_ST_NS1_7vsmem_tE_param_2,
	.param .u32 _ZN3cub18CUB_300001_SM_10006detail10merge_sort26DeviceMergeSortMergeKernelINS2_10policy_hubIN6thrust24THRUST_300001_SM_1000_NS12zip_iteratorIN4cuda3std3__45tupleIJNS6_6detail15normal_iteratorINS6_10device_ptrIfEEEESG_NSD_INSE_IiEEEEEEEEEE9Policy600ESK_PNS0_8NullTypeESK_SO_j13xyl_predicateNSB_IJffiEEESN_EEvbT2_T3_T4_PT6_PT7_T5_PST_ST_NS1_7vsmem_tE_param_3,
	.param .u64 .ptr .align 1 _ZN3cub18CUB_300001_SM_10006detail10merge_sort26DeviceMergeSortMergeKernelINS2_10policy_hubIN6thrust24THRUST_300001_SM_1000_NS12zip_iteratorIN4cuda3std3__45tupleIJNS6_6detail15normal_iteratorINS6_10device_ptrIfEEEESG_NSD_INSE_IiEEEEEEEEEE9Policy600ESK_PNS0_8NullTypeESK_SO_j13xyl_predicateNSB_IJffiEEESN_EEvbT2_T3_T4_PT6_PT7_T5_PST_ST_NS1_7vsmem_tE_param_4,
	.param .u64 .ptr .align 1 _ZN3cub18CUB_300001_SM_10006detail10merge_sort26DeviceMergeSortMergeKernelINS2_10policy_hubIN6thrust24THRUST_300001_SM_1000_NS12zip_iteratorIN4cuda3std3__45tupleIJNS6_6detail15normal_iteratorINS6_10device_ptrIfEEEESG_NSD_INSE_IiEEEEEEEEEE9Policy600ESK_PNS0_8NullTypeESK_SO_j13xyl_predicateNSB_IJffiEEESN_EEvbT2_T3_T4_PT6_PT7_T5_PST_ST_NS1_7vsmem_tE_param_5,
	.param .align 1 .b8 _ZN3cub18CUB_300001_SM_10006detail10merge_sort26DeviceMergeSortMergeKernelINS2_10policy_hubIN6thrust24THRUST_300001_SM_1000_NS12zip_iteratorIN4cuda3std3__45tupleIJNS6_6detail15normal_iteratorINS6_10device_ptrIfEEEESG_NSD_INSE_IiEEEEEEEEEE9Policy600ESK_PNS0_8NullTypeESK_SO_j13xyl_predicateNSB_IJffiEEESN_EEvbT2_T3_T4_PT6_PT7_T5_PST_ST_NS1_7vsmem_tE_param_6[1],
	.param .u64 .ptr .align 1 _ZN3cub18CUB_300001_SM_10006detail10merge_sort26DeviceMergeSortMergeKernelINS2_10policy_hubIN6thrust24THRUST_300001_SM_1000_NS12zip_iteratorIN4cuda3std3__45tupleIJNS6_6detail15normal_iteratorINS6_10device_ptrIfEEEESG_NSD_INSE_IiEEEEEEEEEE9Policy600ESK_PNS0_8NullTypeESK_SO_j13xyl_predicateNSB_IJffiEEESN_EEvbT2_T3_T4_PT6_PT7_T5_PST_ST_NS1_7vsmem_tE_param_7,
	.param .u32 _ZN3cub18CUB_300001_SM_10006detail10merge_sort26DeviceMergeSortMergeKernelINS2_10policy_hubIN6thrust24THRUST_300001_SM_1000_NS12zip_iteratorIN4cuda3std3__45tupleIJNS6_6detail15normal_iteratorINS6_10device_ptrIfEEEESG_NSD_INSE_IiEEEEEEEEEE9Policy600ESK_PNS0_8NullTypeESK_SO_j13xyl_predicateNSB_IJffiEEESN_EEvbT2_T3_T4_PT6_PT7_T5_PST_ST_NS1_7vsmem_tE_param_8,
	.param .align 8 .b8 _ZN3cub18CUB_300001_SM_10006detail10merge_sort26DeviceMergeSortMergeKernelINS2_10policy_hubIN6thrust24THRUST_300001_SM_1000_NS12zip_iteratorIN4cuda3std3__45tupleIJNS6_6detail15normal_iteratorINS6_10device_ptrIfEEEESG_NSD_INSE_IiEEEEEEEEEE9Policy600ESK_PNS0_8NullTypeESK_SO_j13xyl_predicateNSB_IJffiEEESN_EEvbT2_T3_T4_PT6_PT7_T5_PST_ST_NS1_7vsmem_tE_param_9[8]
)
.maxntid 256
{
	.reg .pred 	%p<188>;
	.reg .b16 	%rs<2>;
	.reg .b32 	%r<457>;
	.reg .b32 	%f<367>;
	.reg .b64 	%rd<127>;
	// demoted variable
	.shared .align 16 .b8 _ZZN3cub18CUB_300001_SM_10006detail10merge_sort26DeviceMergeSortMergeKernelINS2_10policy_hubIN6thrust24THRUST_300001_SM_1000_NS12zip_iteratorIN4cuda3std3__45tupleIJNS6_6detail15normal_iteratorINS6_10device_ptrIfEEEESG_NSD_INSE_IiEEEEEEEEEE9Policy600ESK_PNS0_8NullTypeESK_SO_j13xyl_predicateNSB_IJffiEEESN_EEvbT2_T3_T4_PT6_PT7_T5_PST_ST_NS1_7vsmem_tEE19static_temp_storage[15376];
	ld.param.s8 	%rs1, [_ZN3cub18CUB_300001_SM_10006detail10merge_sort26DeviceMergeSortMergeKernelINS2_10policy_hubIN6thrust24THRUST_300001_SM_1000_NS12zip_iteratorIN4cuda3std3__45tupleIJNS6_6detail15normal_iteratorINS6_10device_ptrIfEEEESG_NSD_INSE_IiEEEEEEEEEE9Policy600ESK_PNS0_8NullTypeESK_SO_j13xyl_predicateNSB_IJffiEEESN_EEvbT2_T3_T4_PT6_PT7_T5_PST_ST_NS1_7vsmem_tE_param_0];
	ld.param.u64 	%rd32, [_ZN3cub18CUB_300001_SM_10006detail10merge_sort26DeviceMergeSortMergeKernelINS2_10policy_hubIN6thrust24THRUST_300001_SM_1000_NS12zip_iteratorIN4cuda3std3__45tupleIJNS6_6detail15normal_iteratorINS6_10device_ptrIfEEEESG_NSD_INSE_IiEEEEEEEEEE9Policy600ESK_PNS0_8NullTypeESK_SO_j13xyl_predicateNSB_IJffiEEESN_EEvbT2_T3_T4_PT6_PT7_T5_PST_ST_NS1_7vsmem_tE_param_1+16];
	ld.param.u64 	%rd31, [_ZN3cub18CUB_300001_SM_10006detail10merge_sort26DeviceMergeSortMergeKernelINS2_10policy_hubIN6thrust24THRUST_300001_SM_1000_NS12zip_iteratorIN4cuda3std3__45tupleIJNS6_6detail15normal_iteratorINS6_10device_ptrIfEEEESG_NSD_INSE_IiEEEEEEEEEE9Policy600ESK_PNS0_8NullTypeESK_SO_j13xyl_predicateNSB_IJffiEEESN_EEvbT2_T3_T4_PT6_PT7_T5_PST_ST_NS1_7vsmem_tE_param_1+8];
	ld.param.u64 	%rd30, [_ZN3cub18CUB_300001_SM_10006detail10merge_sort26DeviceMergeSortMergeKernelINS2_10policy_hubIN6thrust24THRUST_300001_SM_1000_NS12zip_iteratorIN4cuda3std3__45tupleIJNS6_6detail15normal_iteratorINS6_10device_ptrIfEEEESG_NSD_INSE_IiEEEEEEEEEE9Policy600ESK_PNS0_8NullTypeESK_SO_j13xyl_predicateNSB_IJffiEEESN_EEvbT2_T3_T4_PT6_PT7_T5_PST_ST_NS1_7vsmem_tE_param_1];
	ld.param.u32 	%r204, [_ZN3cub18CUB_300001_SM_10006detail10merge_sort26DeviceMergeSortMergeKernelINS2_10policy_hubIN6thrust24THRUST_300001_SM_1000_NS12zip_iteratorIN4cuda3std3__45tupleIJNS6_6detail15normal_iteratorINS6_10device_ptrIfEEEESG_NSD_INSE_IiEEEEEEEEEE9Policy600ESK_PNS0_8NullTypeESK_SO_j13xyl_predicateNSB_IJffiEEESN_EEvbT2_T3_T4_PT6_PT7_T5_PST_ST_NS1_7vsmem_tE_param_3];
	ld.param.u64 	%rd33, [_ZN3cub18CUB_300001_SM_10006detail10merge_sort26DeviceMergeSortMergeKernelINS2_10policy_hubIN6thrust24THRUST_300001_SM_1000_NS12zip_iteratorIN4cuda3std3__45tupleIJNS6_6detail15normal_iteratorINS6_10device_ptrIfEEEESG_NSD_INSE_IiEEEEEEEEEE9Policy600ESK_PNS0_8NullTypeESK_SO_j13xyl_predicateNSB_IJffiEEESN_EEvbT2_T3_T4_PT6_PT7_T5_PST_ST_NS1_7vsmem_tE_param_4];
	ld.param.u64 	%rd34, [_ZN3cub18CUB_300001_SM_10006detail10merge_sort26DeviceMergeSortMergeKernelINS2_10policy_hubIN6thrust24THRUST_300001_SM_1000_NS12zip_iteratorIN4cuda3std3__45tupleIJNS6_6detail15normal_iteratorINS6_10device_ptrIfEEEESG_NSD_INSE_IiEEEEEEEEEE9Policy600ESK_PNS0_8NullTypeESK_SO_j13xyl_predicateNSB_IJffiEEESN_EEvbT2_T3_T4_PT6_PT7_T5_PST_ST_NS1_7vsmem_tE_param_7];
	ld.param.u32 	%r205, [_ZN3cub18CUB_300001_SM_10006detail10merge_sort26DeviceMergeSortMergeKernelINS2_10policy_hubIN6thrust24THRUST_300001_SM_1000_NS12zip_iteratorIN4cuda3std3__45tupleIJNS6_6detail15normal_iteratorINS6_10device_ptrIfEEEESG_NSD_INSE_IiEEEEEEEEEE9Policy600ESK_PNS0_8NullTypeESK_SO_j13xyl_predicateNSB_IJffiEEESN_EEvbT2_T3_T4_PT6_PT7_T5_PST_ST_NS1_7vsmem_tE_param_8];
	cvta.to.global.u64 	%rd1, %rd33;
	cvta.to.global.u64 	%rd2, %rd34;
	cvta.to.global.u64 	%rd3, %rd30;
	cvta.to.global.u64 	%rd4, %rd31;
	cvta.to.global.u64 	%rd5, %rd32;
	mov.u32 	%r1, %ctaid.x;
	mov.u32 	%r206, %nctaid.x;
	mul.lo.s32 	%r2, %r1, 1280;
	mov.u32 	%r3, %tid.x;
	add.s32 	%r207, %r206, -1;
	setp.ge.u32 	%p49, %r1, %r207;
	@%p49 bra 	$L__BB16_90;
	mul.wide.u32 	%rd73, %r1, 4;
	add.s64 	%rd74, %rd2, %rd73;
	ld.global.u32 	%r308, [%rd74];
	ld.global.u32 	%r309, [%rd74+4];
	shr.u32 	%r310, %r205, 1;
	neg.s32 	%r311, %r205;
	and.b32  	%r312, %r1, %r311;
	mul.lo.s32 	%r4, %r312, 1280;
	mul.lo.s32 	%r5, %r310, 1280;
	sub.s32 	%r313, %r1, %r312;
	mul.lo.s32 	%r314, %r313, 1280;
	sub.s32 	%r6, %r308, %r4;
	sub.s32 	%r315, %r309, %r4;
	sub.s32 	%r316, %r204, %r4;
	max.u32 	%r317, %r316, %r5;
	sub.s32 	%r318, %r317, %r5;
	sub.s32 	%r319, %r314, %r6;
	min.u32 	%r7, %r319, %r318;
	max.u32 	%r320, %r314, -1281;
	not.b32 	%r321, %r320;
	add.s32 	%r322, %r314, %r321;
	sub.s32 	%r323, %r322, %r315;
	or.b32  	%r324, %r1, %r311;
	setp.eq.s32 	%p124, %r324, -1;
	min.u32 	%r325, %r5, %r316;
	selp.b32 	%r326, %r325, %r315, %p124;
	selp.b32 	%r327, %r5, %r323, %p124;
	min.u32 	%r8, %r327, %r318;
	sub.s32 	%r9, %r326, %r6;
	// begin inline asm
	griddepcontrol.wait;
	// end inline asm
	setp.eq.s16 	%p125, %rs1, 0;
	@%p125 bra 	$L__BB16_17;
	cvt.u64.u32 	%rd6, %r4;
	mul.wide.u32 	%rd75, %r4, 4;
	add.s64 	%rd7, %rd3, %rd75;
	cvt.u64.u32 	%rd76, %r6;
	cvt.u64.u32 	%rd77, %r5;
	cvt.u64.u32 	%rd78, %r7;
	add.s64 	%rd8, %rd78, %rd77;
	setp.ge.s32 	%p126, %r3, %r9;
	cvt.u64.u32 	%rd9, %r3;
	add.s64 	%rd79, %rd9, %rd76;
	shl.b64 	%rd80, %rd79, 2;
	add.s64 	%rd10, %rd7, %rd80;
	add.s64 	%rd81, %rd79, %rd6;
	shl.b64 	%rd82, %rd81, 2;
	add.s64 	%rd11, %rd4, %rd82;
	add.s64 	%rd12, %rd5, %rd82;
	@%p126 bra 	$L__BB16_4;
	ld.global.f32 	%f308, [%rd10];
	ld.global.f32 	%f307, [%rd11];
	ld.global.u32 	%r421, [%rd12];
	bra.uni 	$L__BB16_5;
$L__BB16_4:
	sub.s32 	%r328, %r3, %r9;
	cvt.s64.s32 	%rd83, %r328;
	add.s64 	%rd84, %rd8, %rd83;
	shl.b64 	%rd85, %rd84, 2;
	add.s64 	%rd86, %rd7, %rd85;
	add.s64 	%rd87, %rd84, %rd6;
	shl.b64 	%rd88, %rd87, 2;
	add.s64 	%rd89, %rd4, %rd88;
	add.s64 	%rd90, %rd5, %rd88;
	ld.global.f32 	%f308, [%rd86];
	ld.global.f32 	%f307, [%rd89];
	ld.global.u32 	%r421, [%rd90];
$L__BB16_5:
	add.s32 	%r329, %r3, 256;
	setp.lt.s32 	%p127, %r329, %r9;
	cvt.s64.s32 	%rd91, %r9;
	sub.s64 	%rd92, %rd9, %rd91;
	add.s64 	%rd93, %rd8, %rd92;
	shl.b64 	%rd94, %rd93, 2;
	add.s64 	%rd13, %rd7, %rd94;
	add.s64 	%rd14, %rd93, %rd6;
	shl.b64 	%rd95, %rd14, 2;
	add.s64 	%rd15, %rd5, %rd95;
	@%p127 bra 	$L__BB16_7;
	add.s64 	%rd97, %rd4, %rd95;
	ld.global.f32 	%f306, [%rd13+1024];
	ld.global.f32 	%f305, [%rd97+1024];
	ld.global.u32 	%r420, [%rd15+1024];
	bra.uni 	$L__BB16_8;
$L__BB16_7:
	ld.global.f32 	%f306, [%rd10+1024];
	ld.global.f32 	%f305, [%rd11+1024];
	ld.global.u32 	%r420, [%rd12+1024];
$L__BB16_8:
	add.s32 	%r330, %r3, 512;
	setp.lt.s32 	%p128, %r330, %r9;
	@%p128 bra 	$L__BB16_10;
	add.s64 	%rd99, %rd4, %rd95;
	ld.global.f32 	%f304, [%rd13+2048];
	ld.global.f32 	%f303, [%rd99+2048];
	ld.global.u32 	%r419, [%rd15+2048];
	bra.uni 	$L__BB16_11;
$L__BB16_10:
	ld.global.f32 	%f304, [%rd10+2048];
	ld.global.f32 	%f303, [%rd11+2048];
	ld.global.u32 	%r419, [%rd12+2048];
$L__BB16_11:
	add.s32 	%r331, %r3, 768;
	setp.lt.s32 	%p129, %r331, %r9;
	@%p129 bra 	$L__BB16_13;
	add.s64 	%rd101, %rd4, %rd95;
	ld.global.f32 	%f302, [%rd13+3072];
	ld.global.f32 	%f301, [%rd101+3072];
	ld.global.u32 	%r418, [%rd15+3072];
	bra.uni 	$L__BB16_14;
$L__BB16_13:
	ld.global.f32 	%f302, [%rd10+3072];
	ld.global.f32 	%f301, [%rd11+3072];
	ld.global.u32 	%r418, [%rd12+3072];
$L__BB16_14:
	or.b32  	%r332, %r3, 1024;
	setp.lt.s32 	%p130, %r332, %r9;
	@%p130 bra 	$L__BB16_16;
	add.s64 	%rd103, %rd4, %rd95;
	ld.global.f32 	%f300, [%rd13+4096];
	ld.global.f32 	%f299, [%rd103+4096];
	ld.global.u32 	%r417, [%rd15+4096];
	bra.uni 	$L__BB16_32;
$L__BB16_16:
	ld.global.f32 	%f300, [%rd10+4096];
	ld.global.f32 	%f299, [%rd11+4096];
	ld.global.u32 	%r417, [%rd12+4096];
	bra.uni 	$L__BB16_32;
$L__BB16_17:
	cvt.u64.u32 	%rd104, %r4;
	cvt.u64.u32 	%rd105, %r6;
	add.s64 	%rd106, %rd105, %rd104;
	cvt.u64.u32 	%rd107, %r5;
	add.s64 	%rd108, %rd104, %rd107;
	cvt.u64.u32 	%rd109, %r7;
	add.s64 	%rd110, %rd108, %rd109;
	setp.ge.s32 	%p131, %r3, %r9;
	cvt.u64.u32 	%rd111, %r3;
	add.s64 	%rd112, %rd106, %rd111;
	mad.lo.s64 	%rd16, %rd112, 12, %rd1;
	sub.s32 	%r333, %r3, %r9;
	cvt.s64.s32 	%rd113, %r333;
	add.s64 	%rd114, %rd110, %rd113;
	mad.lo.s64 	%rd17, %rd114, 12, %rd1;
	@%p131 bra 	$L__BB16_19;
	ld.global.f32 	%f308, [%rd16];
	ld.global.f32 	%f307, [%rd16+4];
	ld.global.u32 	%r421, [%rd16+8];
	bra.uni 	$L__BB16_20;
$L__BB16_19:
	ld.global.f32 	%f308, [%rd17];
	ld.global.f32 	%f307, [%rd17+4];
	ld.global.u32 	%r421, [%rd17+8];
$L__BB16_20:
	add.s32 	%r334, %r3, 256;
	setp.lt.s32 	%p132, %r334, %r9;
	@%p132 bra 	$L__BB16_22;
	ld.global.f32 	%f306, [%rd17+3072];
	ld.global.f32 	%f305, [%rd17+3076];
	ld.global.u32 	%r420, [%rd17+3080];
	bra.uni 	$L__BB16_23;
$L__BB16_22:
	ld.global.f32 	%f306, [%rd16+3072];
	ld.global.f32 	%f305, [%rd16+3076];
	ld.global.u32 	%r420, [%rd16+3080];
$L__BB16_23:
	add.s32 	%r335, %r3, 512;
	setp.lt.s32 	%p133, %r335, %r9;
	@%p133 bra 	$L__BB16_25;
	ld.global.f32 	%f304, [%rd17+6144];
	ld.global.f32 	%f303, [%rd17+6148];
	ld.global.u32 	%r419, [%rd17+6152];
	bra.uni 	$L__BB16_26;
$L__BB16_25:
	ld.global.f32 	%f304, [%rd16+6144];
	ld.global.f32 	%f303, [%rd16+6148];
	ld.global.u32 	%r419, [%rd16+6152];
$L__BB16_26:
	add.s32 	%r336, %r3, 768;
	setp.lt.s32 	%p134, %r336, %r9;
	@%p134 bra 	$L__BB16_28;
	ld.global.f32 	%f302, [%rd17+9216];
	ld.global.f32 	%f301, [%rd17+9220];
	ld.global.u32 	%r418, [%rd17+9224];
	bra.uni 	$L__BB16_29;
$L__BB16_28:
	ld.global.f32 	%f302, [%rd16+9216];
	ld.global.f32 	%f301, [%rd16+9220];
	ld.global.u32 	%r418, [%rd16+9224];
$L__BB16_29:
	or.b32  	%r337, %r3, 1024;
	setp.lt.s32 	%p135, %r337, %r9;
	@%p135 bra 	$L__BB16_31;
	ld.global.f32 	%f300, [%rd17+12288];
	ld.global.f32 	%f299, [%rd17+12292];
	ld.global.u32 	%r417, [%rd17+12296];
	bra.uni 	$L__BB16_32;
$L__BB16_31:
	ld.global.f32 	%f300, [%rd16+12288];
	ld.global.f32 	%f299, [%rd16+12292];
	ld.global.u32 	%r417, [%rd16+12296];
$L__BB16_32:
	sub.s32 	%r338, %r8, %r7;
	mov.u32 	%r339, _ZZN3cub18CUB_300001_SM_10006detail10merge_sort26DeviceMergeSortMergeKernelINS2_10policy_hubIN6thrust24THRUST_300001_SM_1000_NS12zip_iteratorIN4cuda3std3__45tupleIJNS6_6detail15normal_iteratorINS6_10device_ptrIfEEEESG_NSD_INSE_IiEEEEEEEEEE9Policy600ESK_PNS0_8NullTypeESK_SO_j13xyl_predicateNSB_IJffiEEESN_EEvbT2_T3_T4_PT6_PT7_T5_PST_ST_NS1_7vsmem_tEE19static_temp_storage;
	mad.lo.s32 	%r340, %r3, 12, %r339;
	st.shared.f32 	[%r340], %f308;
	st.shared.f32 	[%r340+4], %f307;
	st.shared.u32 	[%r340+8], %r421;
	st.shared.f32 	[%r340+3072], %f306;
	st.shared.f32 	[%r340+3076], %f305;
	st.shared.u32 	[%r340+3080], %r420;
	st.shared.f32 	[%r340+6144], %f304;
	st.shared.f32 	[%r340+6148], %f303;
	st.shared.u32 	[%r340+6152], %r419;
	st.shared.f32 	[%r340+9216], %f302;
	st.shared.f32 	[%r340+9220], %f301;
	st.shared.u32 	[%r340+9224], %r418;
	st.shared.f32 	[%r340+12288], %f300;
	st.shared.f32 	[%r340+12292], %f299;
	st.shared.u32 	[%r340+12296], %r417;
	bar.sync 	0;
	// begin inline asm
	griddepcontrol.launch_dependents;
	// end inline asm
	add.s32 	%r43, %r338, %r9;
	mul.lo.s32 	%r341, %r3, 5;
	min.s32 	%r44, %r341, %r43;
	setp.lt.s32 	%p136, %r44, %r338;
	sub.s32 	%r342, %r44, %r338;
	selp.b32 	%r424, 0, %r342, %p136;
	min.s32 	%r422, %r9, %r44;
	setp.ge.s32 	%p137, %r424, %r422;
	@%p137 bra 	$L__BB16_40;
	add.s32 	%r47, %r44, %r9;
$L__BB16_34:
	sub.s32 	%r343, %r422, %r424;
	shr.u32 	%r344, %r343, 31;
	add.s32 	%r345, %r343, %r344;
	shr.s32 	%r346, %r345, 1;
	add.s32 	%r50, %r346, %r424;
	mad.lo.s32 	%r51, %r50, 12, %r339;
	ld.shared.f32 	%f67, [%r51+4];
	ld.shared.u32 	%r52, [%r51+8];
	not.b32 	%r348, %r50;
	add.s32 	%r349, %r47, %r348;
	mad.lo.s32 	%r53, %r349, 12, %r339;
	ld.shared.f32 	%f68, [%r53+4];
	ld.shared.u32 	%r54, [%r53+8];
	setp.ne.s32 	%p138, %r54, %r52;
	@%p138 bra 	$L__BB16_38;
	setp.neu.f32 	%p139, %f68, %f67;
	@%p139 bra 	$L__BB16_37;
	ld.shared.f32 	%f261, [%r51];
	ld.shared.f32 	%f262, [%r53];
	setp.le.f32 	%p176, %f262, %f261;
	bra.uni 	$L__BB16_39;
$L__BB16_37:
	setp.lt.f32 	%p176, %f68, %f67;
	bra.uni 	$L__BB16_39;
$L__BB16_38:
	setp.lt.s32 	%p176, %r54, %r52;
$L__BB16_39:
	add.s32 	%r350, %r50, 1;
	selp.b32 	%r424, %r424, %r350, %p176;
	selp.b32 	%r422, %r50, %r422, %p176;
	setp.lt.s32 	%p140, %r424, %r422;
	@%p140 bra 	$L__BB16_34;
$L__BB16_40:
	sub.s32 	%r351, %r44, %r424;
	add.s32 	%r58, %r351, %r9;
	mad.lo.s32 	%r59, %r58, 12, %r339;
	ld.shared.u32 	%r425, [%r59+8];
	ld.shared.f32 	%f310, [%r59+4];
	ld.shared.f32 	%f309, [%r59];
	mad.lo.s32 	%r61, %r424, 12, %r339;
	ld.shared.u32 	%r428, [%r61+8];
	ld.shared.f32 	%f316, [%r61+4];
	ld.shared.f32 	%f315, [%r61];
	setp.ge.s32 	%p142, %r58, %r43;
	mov.pred 	%p177, 0;
	@%p142 bra 	$L__BB16_47;
	setp.ge.s32 	%p144, %r424, %r9;
	mov.pred 	%p177, -1;
	@%p144 bra 	$L__BB16_47;
	setp.ne.s32 	%p145, %r425, %r428;
	@%p145 bra 	$L__BB16_46;
	setp.neu.f32 	%p146, %f310, %f316;
	@%p146 bra 	$L__BB16_45;
	setp.le.f32 	%p177, %f309, %f315;
	bra.uni 	$L__BB16_47;
$L__BB16_45:
	setp.lt.f32 	%p177, %f310, %f316;
	bra.uni 	$L__BB16_47;
$L__BB16_46:
	setp.lt.s32 	%p177, %r425, %r428;
$L__BB16_47:
	selp.f32 	%f73, %f309, %f315, %p177;
	selp.f32 	%f74, %f310, %f316, %p177;
	selp.b32 	%r63, %r425, %r428, %p177;
	selp.u32 	%r353, 1, 0, %p177;
	add.s32 	%r64, %r58, %r353;
	not.pred 	%p147, %p177;
	selp.u32 	%r354, 1, 0, %p147;
	add.s32 	%r65, %r424, %r354;
	@%p147 bra 	$L__BB16_49;
	ld.shared.f32 	%f309, [%r59+12];
	ld.shared.f32 	%f310, [%r59+16];
	ld.shared.u32 	%r425, [%r59+20];
	bra.uni 	$L__BB16_50;
$L__BB16_49:
	ld.shared.f32 	%f315, [%r61+12];
	ld.shared.f32 	%f316, [%r61+16];
	ld.shared.u32 	%r428, [%r61+20];
$L__BB16_50:
	setp.ge.s32 	%p149, %r64, %r43;
	mov.pred 	%p178, 0;
	@%p149 bra 	$L__BB16_57;
	setp.ge.s32 	%p151, %r65, %r9;
	mov.pred 	%p178, -1;
	@%p151 bra 	$L__BB16_57;
	setp.eq.s32 	%p152, %r425, %r428;
	@%p152 bra 	$L__BB16_54;
	setp.lt.s32 	%p178, %r425, %r428;
	bra.uni 	$L__BB16_57;
$L__BB16_54:
	setp.eq.f32 	%p153, %f310, %f316;
	@%p153 bra 	$L__BB16_56;
	setp.lt.f32 	%p178, %f310, %f316;
	bra.uni 	$L__BB16_57;
$L__BB16_56:
	setp.le.f32 	%p178, %f309, %f315;
$L__BB16_57:
	selp.f32 	%f83, %f309, %f315, %p178;
	selp.f32 	%f84, %f310, %f316, %p178;
	selp.b32 	%r70, %r425, %r428, %p178;
	selp.u32 	%r355, 1, 0, %p178;
	add.s32 	%r71, %r64, %r355;
	not.pred 	%p154, %p178;
	selp.u32 	%r356, 1, 0, %p154;
	add.s32 	%r72, %r65, %r356;
	@%p178 bra 	$L__BB16_59;
	mad.lo.s32 	%r358, %r72, 12, %r339;
	ld.shared.f32 	%f315, [%r358];
	ld.shared.f32 	%f316, [%r358+4];
	ld.shared.u32 	%r428, [%r358+8];
	bra.uni 	$L__BB16_60;
$L__BB16_59:
	mad.lo.s32 	%r360, %r71, 12, %r339;
	ld.shared.f32 	%f309, [%r360];
	ld.shared.f32 	%f310, [%r360+4];
	ld.shared.u32 	%r425, [%r360+8];
$L__BB16_60:
	setp.ge.s32 	%p156, %r71, %r43;
	mov.pred 	%p179, 0;
	@%p156 bra 	$L__BB16_67;
	setp.ge.s32 	%p158, %r72, %r9;
	mov.pred 	%p179, -1;
	@%p158 bra 	$L__BB16_67;
	setp.eq.s32 	%p159, %r425, %r428;
	@%p159 bra 	$L__BB16_64;
	setp.lt.s32 	%p179, %r425, %r428;
	bra.uni 	$L__BB16_67;
$L__BB16_64:
	setp.eq.f32 	%p160, %f310, %f316;
	@%p160 bra 	$L__BB16_66;
	setp.lt.f32 	%p179, %f310, %f316;
	bra.uni 	$L__BB16_67;
$L__BB16_66:
	setp.le.f32 	%p179, %f309, %f315;
$L__BB16_67:
	selp.f32 	%f93, %f309, %f315, %p179;
	selp.f32 	%f94, %f310, %f316, %p179;
	selp.b32 	%r77, %r425, %r428, %p179;
	selp.u32 	%r361, 1, 0, %p179;
	add.s32 	%r78, %r71, %r361;
	not.pred 	%p161, %p179;
	selp.u32 	%r362, 1, 0, %p161;
	add.s32 	%r79, %r72, %r362;
	@%p179 bra 	$L__BB16_69;
	mov.u32 	%r363, _ZZN3cub18CUB_300001_SM_10006detail10merge_sort26DeviceMergeSortMergeKernelINS2_10policy_hubIN6thrust24THRUST_300001_SM_1000_NS12zip_iteratorIN4cuda3std3__45tupleIJNS6_6detail15normal_iteratorINS6_10device_ptrIfEEEESG_NSD_INSE_IiEEEEEEEEEE9Policy600ESK_PNS0_8NullTypeESK_SO_j13xyl_predicateNSB_IJffiEEESN_EEvbT2_T3_T4_PT6_PT7_T5_PST_ST_NS1_7vsmem_tEE19static_temp_storage;
	mad.lo.s32 	%r364, %r79, 12, %r363;
	ld.shared.f32 	%f315, [%r364];
	ld.shared.f32 	%f316, [%r364+4];
	ld.shared.u32 	%r428, [%r364+8];
	bra.uni 	$L__BB16_70;
$L__BB16_69:
	mov.u32 	%r365, _ZZN3cub18CUB_300001_SM_10006detail10merge_sort26DeviceMergeSortMergeKernelINS2_10policy_hubIN6thrust24THRUST_300001_SM_1000_NS12zip_iteratorIN4cuda3std3__45tupleIJNS6_6detail15normal_iteratorINS6_10device_ptrIfEEEESG_NSD_INSE_IiEEEEEEEEEE9Policy600ESK_PNS0_8NullTypeESK_SO_j13xyl_predicateNSB_IJffiEEESN_EEvbT2_T3_T4_PT6_PT7_T5_PST_ST_NS1_7vsmem_tEE19static_temp_storage;
	mad.lo.s32 	%r366, %r78, 12, %r365;
	ld.shared.f32 	%f309, [%r366];
	ld.shared.f32 	%f310, [%r366+4];
	ld.shared.u32 	%r425, [%r366+8];
$L__BB16_70:
	setp.ge.s32 	%p163, %r78, %r43;
	mov.pred 	%p180, 0;
	@%p163 bra 	$L__BB16_77;
	setp.ge.s32 	%p165, %r79, %r9;
	mov.pred 	%p180, -1;
	@%p165 bra 	$L__BB16_77;
	setp.eq.s32 	%p166, %r425, %r428;
	@%p166 bra 	$L__BB16_74;
	setp.lt.s32 	%p180, %r425, %r428;
	bra.uni 	$L__BB16_77;
$L__BB16_74:
	setp.eq.f32 	%p167, %f310, %f316;
	@%p167 bra 	$L__BB16_76;
	setp.lt.f32 	%p180, %f310, %f316;
	bra.uni 	$L__BB16_77;
$L__BB16_76:
	setp.le.f32 	%p180, %f309, %f315;
$L__BB16_77:
	selp.f32 	%f103, %f309, %f315, %p180;
	selp.f32 	%f104, %f310, %f316, %p180;
	selp.b32 	%r84, %r425, %r428, %p180;
	selp.u32 	%r367, 1, 0, %p180;
	add.s32 	%r85, %r78, %r367;
	not.pred 	%p168, %p180;
	selp.u32 	%r368, 1, 0, %p168;
	add.s32 	%r86, %r79, %r368;
	@%p180 bra 	$L__BB16_79;
	mov.u32 	%r369, _ZZN3cub18CUB_300001_SM_10006detail10merge_sort26DeviceMergeSortMergeKernelINS2_10policy_hubIN6thrust24THRUST_300001_SM_1000_NS12zip_iteratorIN4cuda3std3__45tupleIJNS6_6detail15normal_iteratorINS6_10device_ptrIfEEEESG_NSD_INSE_IiEEEEEEEEEE9Policy600ESK_PNS0_8NullTypeESK_SO_j13xyl_predicateNSB_IJffiEEESN_EEvbT2_T3_T4_PT6_PT7_T5_PST_ST_NS1_7vsmem_tEE19static_temp_storage;
	mad.lo.s32 	%r370, %r86, 12, %r369;
	ld.shared.f32 	%f315, [%r370];
	ld.shared.f32 	%f316, [%r370+4];
	ld.shared.u32 	%r428, [%r370+8];
	bra.uni 	$L__BB16_80;
$L__BB16_79:
	mov.u32 	%r371, _ZZN3cub18CUB_300001_SM_10006detail10merge_sort26DeviceMergeSortMergeKernelINS2_10policy_hubIN6thrust24THRUST_300001_SM_1000_NS12zip_iteratorIN4cuda3std3__45tupleIJNS6_6detail15normal_iteratorINS6_10device_ptrIfEEEESG_NSD_INSE_IiEEEEEEEEEE9Policy600ESK_PNS0_8NullTypeESK_SO_j13xyl_predicateNSB_IJffiEEESN_EEvbT2_T3_T4_PT6_PT7_T5_PST_ST_NS1_7vsmem_tEE19static_temp_storage;
	mad.lo.s32 	%r372, %r85, 12, %r371;
	ld.shared.f32 	%f309, [%r372];
	ld.shared.f32 	%f310, [%r372+4];
	ld.shared.u32 	%r425, [%r372+8];
$L__BB16_80:
	setp.ge.s32 	%p170, %r85, %r43;
	mov.pred 	%p181, 0;
	@%p170 bra 	$L__BB16_87;
	setp.ge.s32 	%p172, %r86, %r9;
	mov.pred 	%p181, -1;
	@%p172 bra 	$L__BB16_87;
	setp.eq.s32 	%p173, %r425, %r428;
	@%p173 bra 	$L__BB16_84;
	setp.lt.s32 	%p181, %r425, %r428;
	bra.uni 	$L__BB16_87;
$L__BB16_84:
	setp.eq.f32 	%p174, %f310, %f316;
	@%p174 bra 	$L__BB16_86;
	setp.lt.f32 	%p181, %f310, %f316;
	bra.uni 	$L__BB16_87;
$L__BB16_86:
	setp.le.f32 	%p181, %f309, %f315;
$L__BB16_87:
	setp.eq.s16 	%p175, %rs1, 0;
	selp.f32 	%f113, %f309, %f315, %p181;
	selp.f32 	%f114, %f310, %f316, %p181;
	selp.b32 	%r91, %r425, %r428, %p181;
	bar.sync 	0;
	@%p175 bra 	$L__BB16_89;
	cvt.u64.u32 	%rd115, %r2;
	// begin inline asm
	mov.u32 %r373, %laneid;
	// end inline asm
	shr.u32 	%r374, %r3, 5;
	mul.lo.s32 	%r375, %r374, 160;
	mad.lo.s32 	%r376, %r373, 5, %r375;
	mov.u32 	%r377, _ZZN3cub18CUB_300001_SM_10006detail10merge_sort26DeviceMergeSortMergeKernelINS2_10policy_hubIN6thrust24THRUST_300001_SM_1000_NS12zip_iteratorIN4cuda3std3__45tupleIJNS6_6detail15normal_iteratorINS6_10device_ptrIfEEEESG_NSD_INSE_IiEEEEEEEEEE9Policy600ESK_PNS0_8NullTypeESK_SO_j13xyl_predicateNSB_IJffiEEESN_EEvbT2_T3_T4_PT6_PT7_T5_PST_ST_NS1_7vsmem_tEE19static_temp_storage;
	mad.lo.s32 	%r378, %r376, 12, %r377;
	st.shared.f32 	[%r378], %f73;
	st.shared.f32 	[%r378+4], %f74;
	st.shared.u32 	[%r378+8], %r63;
	st.shared.f32 	[%r378+12], %f83;
	st.shared.f32 	[%r378+16], %f84;
	st.shared.u32 	[%r378+20], %r70;
	st.shared.f32 	[%r378+24], %f93;
	st.shared.f32 	[%r378+28], %f94;
	st.shared.u32 	[%r378+32], %r77;
	st.shared.f32 	[%r378+36], %f103;
	st.shared.f32 	[%r378+40], %f104;
	st.shared.u32 	[%r378+44], %r84;
	st.shared.f32 	[%r378+48], %f113;
	st.shared.f32 	[%r378+52], %f114;
	st.shared.u32 	[%r378+56], %r91;
	bar.warp.sync 	-1;
	shl.b32 	%r379, %r373, 2;
	sub.s32 	%r380, %r376, %r379;
	mad.lo.s32 	%r381, %r380, 12, %r377;
	ld.shared.f32 	%f263, [%r381];
	ld.shared.f32 	%f264, [%r381+4];
	ld.shared.u32 	%r382, [%r381+8];
	ld.shared.f32 	%f265, [%r381+384];
	ld.shared.f32 	%f266, [%r381+388];
	ld.shared.u32 	%r383, [%r381+392];
	ld.shared.f32 	%f267, [%r381+768];
	ld.shared.f32 	%f268, [%r381+772];
	ld.shared.u32 	%r384, [%r381+776];
	ld.shared.f32 	%f269, [%r381+1152];
	ld.shared.f32 	%f270, [%r381+1156];
	ld.shared.u32 	%r385, [%r381+1160];
	ld.shared.f32 	%f271, [%r381+1536];
	ld.shared.f32 	%f272, [%r381+1540];
	ld.shared.u32 	%r386, [%r381+1544];
	and.b32  	%r387, %r3, 31;
	and.b32  	%r388, %r3, 992;
	mul.lo.s32 	%r389, %r388, 5;
	or.b32  	%r390, %r389, %r387;
	cvt.u64.u32 	%rd116, %r390;
	add.s64 	%rd117, %rd116, %rd115;
	mad.lo.s64 	%rd118, %rd117, 12, %rd1;
	st.global.f32 	[%rd118], %f263;
	st.global.f32 	[%rd118+4], %f264;
	st.global.u32 	[%rd118+8], %r382;
	st.global.f32 	[%rd118+384], %f265;
	st.global.f32 	[%rd118+388], %f266;
	st.global.u32 	[%rd118+392], %r383;
	st.global.f32 	[%rd118+768], %f267;
	st.global.f32 	[%rd118+772], %f268;
	st.global.u32 	[%rd118+776], %r384;
	st.global.f32 	[%rd118+1152], %f269;
	st.global.f32 	[%rd118+1156], %f270;
	st.global.u32 	[%rd118+1160], %r385;
	st.global.f32 	[%rd118+1536], %f271;
	st.global.f32 	[%rd118+1540], %f272;
	st.global.u32 	[%rd118+1544], %r386;
	bra.uni 	$L__BB16_211;
$L__BB16_89:
	// begin inline asm
	mov.u32 %r391, %laneid;
	// end inline asm
	shr.u32 	%r392, %r3, 5;
	mul.lo.s32 	%r393, %r392, 160;
	mad.lo.s32 	%r394, %r391, 5, %r393;
	mov.u32 	%r395, _ZZN3cub18CUB_300001_SM_10006detail10merge_sort26DeviceMergeSortMergeKernelINS2_10policy_hubIN6thrust24THRUST_300001_SM_1000_NS12zip_iteratorIN4cuda3std3__45tupleIJNS6_6detail15normal_iteratorINS6_10device_ptrIfEEEESG_NSD_INSE_IiEEEEEEEEEE9Policy600ESK_PNS0_8NullTypeESK_SO_j13xyl_predicateNSB_IJffiEEESN_EEvbT2_T3_T4_PT6_PT7_T5_PST_ST_NS1_7vsmem_tEE19static_temp_storage;
	mad.lo.s32 	%r396, %r394, 12, %r395;
	st.shared.f32 	[%r396], %f73;
	st.shared.f32 	[%r396+4], %f74;
	st.shared.u32 	[%r396+8], %r63;
	st.shared.f32 	[%r396+12], %f83;
	st.shared.f32 	[%r396+16], %f84;
	st.shared.u32 	[%r396+20], %r70;
	st.shared.f32 	[%r396+24], %f93;
	st.shared.f32 	[%r396+28], %f94;
	st.shared.u32 	[%r396+32], %r77;
	st.shared.f32 	[%r396+36], %f103;
	st.shared.f32 	[%r396+40], %f104;
	st.shared.u32 	[%r396+44], %r84;
	st.shared.f32 	[%r396+48], %f113;
	st.shared.f32 	[%r396+52], %f114;
	st.shared.u32 	[%r396+56], %r91;
	bar.warp.sync 	-1;
	shl.b32 	%r397, %r391, 2;
	sub.s32 	%r398, %r394, %r397;
	mad.lo.s32 	%r399, %r398, 12, %r395;
	ld.shared.f32 	%f273, [%r399];
	ld.shared.f32 	%f274, [%r399+4];
	ld.shared.u32 	%r400, [%r399+8];
	ld.shared.f32 	%f275, [%r399+384];
	ld.shared.f32 	%f276, [%r399+388];
	ld.shared.u32 	%r401, [%r399+392];
	ld.shared.f32 	%f277, [%r399+768];
	ld.shared.f32 	%f278, [%r399+772];
	ld.shared.u32 	%r402, [%r399+776];
	ld.shared.f32 	%f279, [%r399+1152];
	ld.shared.f32 	%f280, [%r399+1156];
	ld.shared.u32 	%r403, [%r399+1160];
	ld.shared.f32 	%f281, [%r399+1536];
	ld.shared.f32 	%f282, [%r399+1540];
	ld.shared.u32 	%r404, [%r399+1544];
	and.b32  	%r405, %r3, 31;
	and.b32  	%r406, %r3, 992;
	mul.lo.s32 	%r407, %r406, 5;
	cvt.u64.u32 	%rd119, %r407;
	add.s32 	%r408, %r405, %r2;
	cvt.u64.u32 	%rd120, %r408;
	add.s64 	%rd121, %rd120, %rd119;
	cvta.to.global.u64 	%rd122, %rd30;
	shl.b64 	%rd123, %rd121, 2;
	add.s64 	%rd124, %rd122, %rd123;
	add.s64 	%rd125, %rd4, %rd123;
	add.s64 	%rd126, %rd5, %rd123;
	st.global.f32 	[%rd124], %f273;
	st.global.f32 	[%rd125], %f274;
	st.global.u32 	[%rd126], %r400;
	st.global.f32 	[%rd124+128], %f275;
	st.global.f32 	[%rd125+128], %f276;
	st.global.u32 	[%rd126+128], %r401;
	st.global.f32 	[%rd124+256], %f277;
	st.global.f32 	[%rd125+256], %f278;
	st.global.u32 	[%rd126+256], %r402;
	st.global.f32 	[%rd124+384], %f279;
	st.global.f32 	[%rd125+384], %f280;
	st.global.u32 	[%rd126+384], %r403;
	st.global.f32 	[%rd124+512], %f281;
	st.global.f32 	[%rd125+512], %f282;
	st.global.u32 	[%rd126+512], %r404;
	bra.uni 	$L__BB16_211;
$L__BB16_90:
	mul.wide.u32 	%rd35, %r1, 4;
	add.s64 	%rd36, %rd2, %rd35;
	ld.global.u32 	%r208, [%rd36];
	ld.global.u32 	%r209, [%rd36+4];
	shr.u32 	%r210, %r205, 1;
	neg.s32 	%r211, %r205;
	and.b32  	%r212, %r1, %r211;
	mul.lo.s32 	%r92, %r212, 1280;
	mul.lo.s32 	%r93, %r210, 1280;
	sub.s32 	%r213, %r1, %r212;
	mul.lo.s32 	%r214, %r213, 1280;
	sub.s32 	%r94, %r208, %r92;
	sub.s32 	%r215, %r209, %r92;
	sub.s32 	%r216, %r204, %r92;
	max.u32 	%r217, %r216, %r93;
	sub.s32 	%r218, %r217, %r93;
	sub.s32 	%r219, %r214, %r94;
	min.u32 	%r95, %r219, %r218;
	max.u32 	%r220, %r214, -1281;
	not.b32 	%r221, %r220;
	add.s32 	%r222, %r214, %r221;
	sub.s32 	%r223, %r222, %r215;
	or.b32  	%r224, %r1, %r211;
	setp.eq.s32 	%p50, %r224, -1;
	min.u32 	%r225, %r93, %r216;
	selp.b32 	%r226, %r225, %r215, %p50;
	selp.b32 	%r227, %r93, %r223, %p50;
	min.u32 	%r228, %r227, %r218;
	sub.s32 	%r96, %r226, %r94;
	sub.s32 	%r97, %r228, %r95;
	// begin inline asm
	griddepcontrol.wait;
	// end inline asm
	setp.eq.s16 	%p51, %rs1, 0;
	@%p51 bra 	$L__BB16_111;
	cvt.u64.u32 	%rd37, %r92;
	mul.wide.u32 	%rd38, %r92, 4;
	add.s64 	%rd39, %rd3, %rd38;
	cvt.u64.u32 	%rd40, %r94;
	cvt.u64.u32 	%rd41, %r93;
	cvt.u64.u32 	%rd42, %r95;
	add.s64 	%rd43, %rd42, %rd41;
	add.s32 	%r98, %r97, %r96;
	setp.ge.s32 	%p52, %r3, %r98;
	cvt.u64.u32 	%rd44, %r3;
	add.s64 	%rd45, %rd44, %rd40;
	shl.b64 	%rd46, %rd45, 2;
	add.s64 	%rd18, %rd39, %rd46;
	sub.s32 	%r230, %r3, %r96;
	cvt.s64.s32 	%rd47, %r230;
	add.s64 	%rd48, %rd43, %rd47;
	shl.b64 	%rd49, %rd48, 2;
	add.s64 	%rd19, %rd39, %rd49;
	add.s64 	%rd50, %rd45, %rd37;
	shl.b64 	%rd51, %rd50, 2;
	add.s64 	%rd20, %rd4, %rd51;
	add.s64 	%rd21, %rd5, %rd51;
	add.s64 	%rd52, %rd48, %rd37;
	shl.b64 	%rd53, %rd52, 2;
	add.s64 	%rd22, %rd4, %rd53;
	add.s64 	%rd23, %rd5, %rd53;
	mov.f32 	%f349, 0f00000000;
	mov.b32 	%r445, 0;
	mov.f32 	%f350, %f349;
	@%p52 bra 	$L__BB16_95;
	setp.ge.s32 	%p53, %r3, %r96;
	@%p53 bra 	$L__BB16_94;
	ld.global.f32 	%f350, [%rd18];
	ld.global.f32 	%f349, [%rd20];
	ld.global.u32 	%r445, [%rd21];
	bra.uni 	$L__BB16_95;
$L__BB16_94:
	ld.global.f32 	%f350, [%rd19];
	ld.global.f32 	%f349, [%rd22];
	ld.global.u32 	%r445, [%rd23];
$L__BB16_95:
	add.s32 	%r102, %r3, 256;
	setp.ge.s32 	%p54, %r102, %r98;
	mov.f32 	%f347, 0f00000000;
	mov.b32 	%r444, 0;
	mov.f32 	%f348, %f347;
	@%p54 bra 	$L__BB16_99;
	setp.lt.s32 	%p55, %r102, %r96;
	@%p55 bra 	$L__BB16_98;
	ld.global.f32 	%f348, [%rd19+1024];
	ld.global.f32 	%f347, [%rd22+1024];
	ld.global.u32 	%r444, [%rd23+1024];
	bra.uni 	$L__BB16_99;
$L__BB16_98:
	ld.global.f32 	%f348, [%rd18+1024];
	ld.global.f32 	%f347, [%rd20+1024];
	ld.global.u32 	%r444, [%rd21+1024];
$L__BB16_99:
	add.s32 	%r106, %r3, 512;
	setp.ge.s32 	%p56, %r106, %r98;
	mov.f32 	%f345, 0f00000000;
	mov.b32 	%r443, 0;
	mov.f32 	%f346, %f345;
	@%p56 bra 	$L__BB16_103;
	setp.lt.s32 	%p57, %r106, %r96;
	@%p57 bra 	$L__BB16_102;
	ld.global.f32 	%f346, [%rd19+2048];
	ld.global.f32 	%f345, [%rd22+2048];
	ld.global.u32 	%r443, [%rd23+2048];
	bra.uni 	$L__BB16_103;
$L__BB16_102:
	ld.global.f32 	%f346, [%rd18+2048];
	ld.global.f32 	%f345, [%rd20+2048];
	ld.global.u32 	%r443, [%rd21+2048];
$L__BB16_103:
	add.s32 	%r110, %r3, 768;
	setp.ge.s32 	%p58, %r110, %r98;
	mov.f32 	%f343, 0f00000000;
	mov.b32 	%r442, 0;
	mov.f32 	%f344, %f343;
	@%p58 bra 	$L__BB16_107;
	setp.lt.s32 	%p59, %r110, %r96;
	@%p59 bra 	$L__BB16_106;
	ld.global.f32 	%f344, [%rd19+3072];
	ld.global.f32 	%f343, [%rd22+3072];
	ld.global.u32 	%r442, [%rd23+3072];
	bra.uni 	$L__BB16_107;
$L__BB16_106:
	ld.global.f32 	%f344, [%rd18+3072];
	ld.global.f32 	%f343, [%rd20+3072];
	ld.global.u32 	%r442, [%rd21+3072];
$L__BB16_107:
	or.b32  	%r114, %r3, 1024;
	setp.ge.s32 	%p60, %r114, %r98;
	mov.f32 	%f341, 0f00000000;
	mov.b32 	%r441, 0;
	mov.f32 	%f342, %f341;
	@%p60 bra 	$L__BB16_131;
	setp.lt.s32 	%p61, %r114, %r96;
	@%p61 bra 	$L__BB16_110;
	ld.global.f32 	%f342, [%rd19+4096];
	ld.global.f32 	%f341, [%rd22+4096];
	ld.global.u32 	%r441, [%rd23+4096];
	bra.uni 	$L__BB16_131;
$L__BB16_110:
	ld.global.f32 	%f342, [%rd18+4096];
	ld.global.f32 	%f341, [%rd20+4096];
	ld.global.u32 	%r441, [%rd21+4096];
	bra.uni 	$L__BB16_131;
$L__BB16_111:
	cvt.u64.u32 	%rd54, %r92;
	cvt.u64.u32 	%rd55, %r94;
	add.s64 	%rd56, %rd55, %rd54;
	cvt.u64.u32 	%rd57, %r93;
	add.s64 	%rd58, %rd54, %rd57;
	cvt.u64.u32 	%rd59, %r95;
	add.s64 	%rd60, %rd58, %rd59;
	add.s32 	%r117, %r97, %r96;
	setp.ge.s32 	%p62, %r3, %r117;
	cvt.u64.u32 	%rd61, %r3;
	add.s64 	%rd62, %rd56, %rd61;
	mad.lo.s64 	%rd24, %rd62, 12, %rd1;
	sub.s32 	%r236, %r3, %r96;
	cvt.s64.s32 	%rd63, %r236;
	add.s64 	%rd64, %rd60, %rd63;
	mad.lo.s64 	%rd25, %rd64, 12, %rd1;
	mov.f32 	%f349, 0f00000000;
	mov.b32 	%r445, 0;
	mov.f32 	%f350, %f349;
	@%p62 bra 	$L__BB16_115;
	setp.ge.s32 	%p63, %r3, %r96;
	@%p63 bra 	$L__BB16_114;
	ld.global.f32 	%f350, [%rd24];
	ld.global.f32 	%f349, [%rd24+4];
	ld.global.u32 	%r445, [%rd24+8];
	bra.uni 	$L__BB16_115;
$L__BB16_114:
	ld.global.f32 	%f350, [%rd25];
	ld.global.f32 	%f349, [%rd25+4];
	ld.global.u32 	%r445, [%rd25+8];
$L__BB16_115:
	add.s32 	%r121, %r3, 256;
	setp.ge.s32 	%p64, %r121, %r117;
	mov.f32 	%f347, 0f00000000;
	mov.b32 	%r444, 0;
	mov.f32 	%f348, %f347;
	@%p64 bra 	$L__BB16_119;
	setp.lt.s32 	%p65, %r121, %r96;
	@%p65 bra 	$L__BB16_118;
	ld.global.f32 	%f348, [%rd25+3072];
	ld.global.f32 	%f347, [%rd25+3076];
	ld.global.u32 	%r444, [%rd25+3080];
	bra.uni 	$L__BB16_119;
$L__BB16_118:
	ld.global.f32 	%f348, [%rd24+3072];
	ld.global.f32 	%f347, [%rd24+3076];
	ld.global.u32 	%r444, [%rd24+3080];
$L__BB16_119:
	add.s32 	%r125, %r3, 512;
	setp.ge.s32 	%p66, %r125, %r117;
	mov.f32 	%f345, 0f00000000;
	mov.b32 	%r443, 0;
	mov.f32 	%f346, %f345;
	@%p66 bra 	$L__BB16_123;
	setp.lt.s32 	%p67, %r125, %r96;
	@%p67 bra 	$L__BB16_122;
	ld.global.f32 	%f346, [%rd25+6144];
	ld.global.f32 	%f345, [%rd25+6148];
	ld.global.u32 	%r443, [%rd25+6152];
	bra.uni 	$L__BB16_123;
$L__BB16_122:
	ld.global.f32 	%f346, [%rd24+6144];
	ld.global.f32 	%f345, [%rd24+6148];
	ld.global.u32 	%r443, [%rd24+6152];
$L__BB16_123:
	add.s32 	%r129, %r3, 768;
	setp.ge.s32 	%p68, %r129, %r117;
	mov.f32 	%f343, 0f00000000;
	mov.b32 	%r442, 0;
	mov.f32 	%f344, %f343;
	@%p68 bra 	$L__BB16_127;
	setp.lt.s32 	%p69, %r129, %r96;
	@%p69 bra 	$L__BB16_126;
	ld.global.f32 	%f344, [%rd25+9216];
	ld.global.f32 	%f343, [%rd25+9220];
	ld.global.u32 	%r442, [%rd25+9224];
	bra.uni 	$L__BB16_127;
$L__BB16_126:
	ld.global.f32 	%f344, [%rd24+9216];
	ld.global.f32 	%f343, [%rd24+9220];
	ld.global.u32 	%r442, [%rd24+9224];
$L__BB16_127:
	or.b32  	%r133, %r3, 1024;
	setp.ge.s32 	%p70, %r133, %r117;
	mov.f32 	%f341, 0f00000000;
	mov.b32 	%r441, 0;
	mov.f32 	%f342, %f341;
	@%p70 bra 	$L__BB16_131;
	setp.lt.s32 	%p71, %r133, %r96;
	@%p71 bra 	$L__BB16_130;
	ld.global.f32 	%f342, [%rd25+12288];
	ld.global.f32 	%f341, [%rd25+12292];
	ld.global.u32 	%r441, [%rd25+12296];
	bra.uni 	$L__BB16_131;
$L__BB16_130:
	ld.global.f32 	%f342, [%rd24+12288];
	ld.global.f32 	%f341, [%rd24+12292];
	ld.global.u32 	%r441, [%rd24+12296];
$L__BB16_131:
	mov.u32 	%r241, _ZZN3cub18CUB_300001_SM_10006detail10merge_sort26DeviceMergeSortMergeKernelINS2_10policy_hubIN6thrust24THRUST_300001_SM_1000_NS12zip_iteratorIN4cuda3std3__45tupleIJNS6_6detail15normal_iteratorINS6_10device_ptrIfEEEESG_NSD_INSE_IiEEEEEEEEEE9Policy600ESK_PNS0_8NullTypeESK_SO_j13xyl_predicateNSB_IJffiEEESN_EEvbT2_T3_T4_PT6_PT7_T5_PST_ST_NS1_7vsmem_tEE19static_temp_storage;
	mad.lo.s32 	%r242, %r3, 12, %r241;
	st.shared.f32 	[%r242], %f350;
	st.shared.f32 	[%r242+4], %f349;
	st.shared.u32 	[%r242+8], %r445;
	st.shared.f32 	[%r242+3072], %f348;
	st.shared.f32 	[%r242+3076], %f347;
	st.shared.u32 	[%r242+3080], %r444;
	st.shared.f32 	[%r242+6144], %f346;
	st.shared.f32 	[%r242+6148], %f345;
	st.shared.u32 	[%r242+6152], %r443;
	st.shared.f32 	[%r242+9216], %f344;
	st.shared.f32 	[%r242+9220], %f343;
	st.shared.u32 	[%r242+9224], %r442;
	st.shared.f32 	[%r242+12288], %f342;
	st.shared.f32 	[%r242+12292], %f341;
	st.shared.u32 	[%r242+12296], %r441;
	bar.sync 	0;
	// begin inline asm
	griddepcontrol.launch_dependents;
	// end inline asm
	add.s32 	%r141, %r97, %r96;
	mul.lo.s32 	%r243, %r3, 5;
	min.s32 	%r142, %r243, %r141;
	setp.lt.s32 	%p72, %r142, %r97;
	sub.s32 	%r244, %r142, %r97;
	selp.b32 	%r448, 0, %r244, %p72;
	min.s32 	%r446, %r96, %r142;
	setp.ge.s32 	%p73, %r448, %r446;
	@%p73 bra 	$L__BB16_139;
	add.s32 	%r145, %r142, %r96;
$L__BB16_133:
	sub.s32 	%r245, %r446, %r448;
	shr.u32 	%r246, %r245, 31;
	add.s32 	%r247, %r245, %r246;
	shr.s32 	%r248, %r247, 1;
	add.s32 	%r148, %r248, %r448;
	mad.lo.s32 	%r149, %r148, 12, %r241;
	ld.shared.f32 	%f181, [%r149+4];
	ld.shared.u32 	%r150, [%r149+8];
	not.b32 	%r250, %r148;
	add.s32 	%r251, %r145, %r250;
	mad.lo.s32 	%r151, %r251, 12, %r241;
	ld.shared.f32 	%f182, [%r151+4];
	ld.shared.u32 	%r152, [%r151+8];
	setp.ne.s32 	%p74, %r152, %r150;
	@%p74 bra 	$L__BB16_137;
	setp.neu.f32 	%p75, %f182, %f181;
	@%p75 bra 	$L__BB16_136;
	ld.shared.f32 	%f259, [%r149];
	ld.shared.f32 	%f260, [%r151];
	setp.le.f32 	%p182, %f260, %f259;
	bra.uni 	$L__BB16_138;
$L__BB16_136:
	setp.lt.f32 	%p182, %f182, %f181;
	bra.uni 	$L__BB16_138;
$L__BB16_137:
	setp.lt.s32 	%p182, %r152, %r150;
$L__BB16_138:
	add.s32 	%r252, %r148, 1;
	selp.b32 	%r448, %r448, %r252, %p182;
	selp.b32 	%r446, %r148, %r446, %p182;
	setp.lt.s32 	%p76, %r448, %r446;
	@%p76 bra 	$L__BB16_133;
$L__BB16_139:
	sub.s32 	%r253, %r142, %r448;
	add.s32 	%r156, %r253, %r96;
	mad.lo.s32 	%r157, %r156, 12, %r241;
	ld.shared.u32 	%r449, [%r157+8];
	ld.shared.f32 	%f352, [%r157+4];
	ld.shared.f32 	%f351, [%r157];
	mad.lo.s32 	%r159, %r448, 12, %r241;
	ld.shared.u32 	%r452, [%r159+8];
	ld.shared.f32 	%f358, [%r159+4];
	ld.shared.f32 	%f357, [%r159];
	setp.ge.s32 	%p78, %r156, %r141;
	mov.pred 	%p183, 0;
	@%p78 bra 	$L__BB16_146;
	setp.ge.s32 	%p80, %r448, %r96;
	mov.pred 	%p183, -1;
	@%p80 bra 	$L__BB16_146;
	setp.ne.s32 	%p81, %r449, %r452;
	@%p81 bra 	$L__BB16_145;
	setp.neu.f32 	%p82, %f352, %f358;
	@%p82 bra 	$L__BB16_144;
	setp.le.f32 	%p183, %f351, %f357;
	bra.uni 	$L__BB16_146;
$L__BB16_144:
	setp.lt.f32 	%p183, %f352, %f358;
	bra.uni 	$L__BB16_146;
$L__BB16_145:
	setp.lt.s32 	%p183, %r449, %r452;
$L__BB16_146:
	selp.f32 	%f187, %f351, %f357, %p183;
	selp.f32 	%f188, %f352, %f358, %p183;
	selp.b32 	%r161, %r449, %r452, %p183;
	selp.u32 	%r255, 1, 0, %p183;
	add.s32 	%r162, %r156, %r255;
	not.pred 	%p83, %p183;
	selp.u32 	%r256, 1, 0, %p83;
	add.s32 	%r163, %r448, %r256;
	@%p83 bra 	$L__BB16_148;
	ld.shared.f32 	%f351, [%r157+12];
	ld.shared.f32 	%f352, [%r157+16];
	ld.shared.u32 	%r449, [%r157+20];
	bra.uni 	$L__BB16_149;
$L__BB16_148:
	ld.shared.f32 	%f357, [%r159+12];
	ld.shared.f32 	%f358, [%r159+16];
	ld.shared.u32 	%r452, [%r159+20];
$L__BB16_149:
	setp.ge.s32 	%p85, %r162, %r141;
	mov.pred 	%p184, 0;
	@%p85 bra 	$L__BB16_156;
	setp.ge.s32 	%p87, %r163, %r96;
	mov.pred 	%p184, -1;
	@%p87 bra 	$L__BB16_156;
	setp.eq.s32 	%p88, %r449, %r452;
	@%p88 bra 	$L__BB16_153;
	setp.lt.s32 	%p184, %r449, %r452;
	bra.uni 	$L__BB16_156;
$L__BB16_153:
	setp.eq.f32 	%p89, %f352, %f358;
	@%p89 bra 	$L__BB16_155;
	setp.lt.f32 	%p184, %f352, %f358;
	bra.uni 	$L__BB16_156;
$L__BB16_155:
	setp.le.f32 	%p184, %f351, %f357;
$L__BB16_156:
	selp.f32 	%f197, %f351, %f357, %p184;
	selp.f32 	%f198, %f352, %f358, %p184;
	selp.b32 	%r168, %r449, %r452, %p184;
	selp.u32 	%r257, 1, 0, %p184;
	add.s32 	%r169, %r162, %r257;
	not.pred 	%p90, %p184;
	selp.u32 	%r258, 1, 0, %p90;
	add.s32 	%r170, %r163, %r258;
	@%p184 bra 	$L__BB16_158;
	mad.lo.s32 	%r260, %r170, 12, %r241;
	ld.shared.f32 	%f357, [%r260];
	ld.shared.f32 	%f358, [%r260+4];
	ld.shared.u32 	%r452, [%r260+8];
	bra.uni 	$L__BB16_159;
$L__BB16_158:
	mad.lo.s32 	%r262, %r169, 12, %r241;
	ld.shared.f32 	%f351, [%r262];
	ld.shared.f32 	%f352, [%r262+4];
	ld.shared.u32 	%r449, [%r262+8];
$L__BB16_159:
	setp.ge.s32 	%p92, %r169, %r141;
	mov.pred 	%p185, 0;
	@%p92 bra 	$L__BB16_166;
	setp.ge.s32 	%p94, %r170, %r96;
	mov.pred 	%p185, -1;
	@%p94 bra 	$L__BB16_166;
	setp.eq.s32 	%p95, %r449, %r452;
	@%p95 bra 	$L__BB16_163;
	setp.lt.s32 	%p185, %r449, %r452;
	bra.uni 	$L__BB16_166;
$L__BB16_163:
	setp.eq.f32 	%p96, %f352, %f358;
	@%p96 bra 	$L__BB16_165;
	setp.lt.f32 	%p185, %f352, %f358;
	bra.uni 	$L__BB16_166;
$L__BB16_165:
	setp.le.f32 	%p185, %f351, %f357;
$L__BB16_166:
	selp.f32 	%f207, %f351, %f357, %p185;
	selp.f32 	%f208, %f352, %f358, %p185;
	selp.b32 	%r175, %r449, %r452, %p185;
	selp.u32 	%r263, 1, 0, %p185;
	add.s32 	%r176, %r169, %r263;
	not.pred 	%p97, %p185;
	selp.u32 	%r264, 1, 0, %p97;
	add.s32 	%r177, %r170, %r264;
	@%p185 bra 	$L__BB16_168;
	mov.u32 	%r265, _ZZN3cub18CUB_300001_SM_10006detail10merge_sort26DeviceMergeSortMergeKernelINS2_10policy_hubIN6thrust24THRUST_300001_SM_1000_NS12zip_iteratorIN4cuda3std3__45tupleIJNS6_6detail15normal_iteratorINS6_10device_ptrIfEEEESG_NSD_INSE_IiEEEEEEEEEE9Policy600ESK_PNS0_8NullTypeESK_SO_j13xyl_predicateNSB_IJffiEEESN_EEvbT2_T3_T4_PT6_PT7_T5_PST_ST_NS1_7vsmem_tEE19static_temp_storage;
	mad.lo.s32 	%r266, %r177, 12, %r265;
	ld.shared.f32 	%f357, [%r266];
	ld.shared.f32 	%f358, [%r266+4];
	ld.shared.u32 	%r452, [%r266+8];
	bra.uni 	$L__BB16_169;
$L__BB16_168:
	mov.u32 	%r267, _ZZN3cub18CUB_300001_SM_10006detail10merge_sort26DeviceMergeSortMergeKernelINS2_10policy_hubIN6thrust24THRUST_300001_SM_1000_NS12zip_iteratorIN4cuda3std3__45tupleIJNS6_6detail15normal_iteratorINS6_10device_ptrIfEEEESG_NSD_INSE_IiEEEEEEEEEE9Policy600ESK_PNS0_8NullTypeESK_SO_j13xyl_predicateNSB_IJffiEEESN_EEvbT2_T3_T4_PT6_PT7_T5_PST_ST_NS1_7vsmem_tEE19static_temp_storage;
	mad.lo.s32 	%r268, %r176, 12, %r267;
	ld.shared.f32 	%f351, [%r268];
	ld.shared.f32 	%f352, [%r268+4];
	ld.shared.u32 	%r449, [%r268+8];
$L__BB16_169:
	setp.ge.s32 	%p99, %r176, %r141;
	mov.pred 	%p186, 0;
	@%p99 bra 	$L__BB16_176;
	setp.ge.s32 	%p101, %r177, %r96;
	mov.pred 	%p186, -1;
	@%p101 bra 	$L__BB16_176;
	setp.eq.s32 	%p102, %r449, %r452;
	@%p102 bra 	$L__BB16_173;
	setp.lt.s32 	%p186, %r449, %r452;
	bra.uni 	$L__BB16_176;
$L__BB16_173:
	setp.eq.f32 	%p103, %f352, %f358;
	@%p103 bra 	$L__BB16_175;
	setp.lt.f32 	%p186, %f352, %f358;
	bra.uni 	$L__BB16_176;
$L__BB16_175:
	setp.le.f32 	%p186, %f351, %f357;
$L__BB16_176:
	selp.f32 	%f217, %f351, %f357, %p186;
	selp.f32 	%f218, %f352, %f358, %p186;
	selp.b32 	%r182, %r449, %r452, %p186;
	selp.u32 	%r269, 1, 0, %p186;
	add.s32 	%r183, %r176, %r269;
	not.pred 	%p104, %p186;
	selp.u32 	%r270, 1, 0, %p104;
	add.s32 	%r184, %r177, %r270;
	@%p186 bra 	$L__BB16_178;
	mov.u32 	%r271, _ZZN3cub18CUB_300001_SM_10006detail10merge_sort26DeviceMergeSortMergeKernelINS2_10policy_hubIN6thrust24THRUST_300001_SM_1000_NS12zip_iteratorIN4cuda3std3__45tupleIJNS6_6detail15normal_iteratorINS6_10device_ptrIfEEEESG_NSD_INSE_IiEEEEEEEEEE9Policy600ESK_PNS0_8NullTypeESK_SO_j13xyl_predicateNSB_IJffiEEESN_EEvbT2_T3_T4_PT6_PT7_T5_PST_ST_NS1_7vsmem_tEE19static_temp_storage;
	mad.lo.s32 	%r272, %r184, 12, %r271;
	ld.shared.f32 	%f357, [%r272];
	ld.shared.f32 	%f358, [%r272+4];
	ld.shared.u32 	%r452, [%r272+8];
	bra.uni 	$L__BB16_179;
$L__BB16_178:
	mov.u32 	%r273, _ZZN3cub18CUB_300001_SM_10006detail10merge_sort26DeviceMergeSortMergeKernelINS2_10policy_hubIN6thrust24THRUST_300001_SM_1000_NS12zip_iteratorIN4cuda3std3__45tupleIJNS6_6detail15normal_iteratorINS6_10device_ptrIfEEEESG_NSD_INSE_IiEEEEEEEEEE9Policy600ESK_PNS0_8NullTypeESK_SO_j13xyl_predicateNSB_IJffiEEESN_EEvbT2_T3_T4_PT6_PT7_T5_PST_ST_NS1_7vsmem_tEE19static_temp_storage;
	mad.lo.s32 	%r274, %r183, 12, %r273;
	ld.shared.f32 	%f351, [%r274];
	ld.shared.f32 	%f352, [%r274+4];
	ld.shared.u32 	%r449, [%r274+8];
$L__BB16_179:
	setp.ge.s32 	%p106, %r183, %r141;
	mov.pred 	%p187, 0;
	@%p106 bra 	$L__BB16_186;
	setp.ge.s32 	%p108, %r184, %r96;
	mov.pred 	%p187, -1;
	@%p108 bra 	$L__BB16_186;
	setp.eq.s32 	%p109, %r449, %r452;
	@%p109 bra 	$L__BB16_183;
	setp.lt.s32 	%p187, %r449, %r452;
	bra.uni 	$L__BB16_186;
$L__BB16_183:
	setp.eq.f32 	%p110, %f352, %f358;
	@%p110 bra 	$L__BB16_185;
	setp.lt.f32 	%p187, %f352, %f358;
	bra.uni 	$L__BB16_186;
$L__BB16_185:
	setp.le.f32 	%p187, %f351, %f357;
$L__BB16_186:
	setp.eq.s16 	%p111, %rs1, 0;
	selp.f32 	%f227, %f351, %f357, %p187;
	selp.f32 	%f228, %f352, %f358, %p187;
	selp.b32 	%r189, %r449, %r452, %p187;
	bar.sync 	0;
	@%p111 bra 	$L__BB16_199;
	// begin inline asm
	mov.u32 %r275, %laneid;
	// end inline asm
	shr.u32 	%r276, %r3, 5;
	mul.lo.s32 	%r277, %r276, 160;
	mad.lo.s32 	%r278, %r275, 5, %r277;
	mov.u32 	%r279, _ZZN3cub18CUB_300001_SM_10006detail10merge_sort26DeviceMergeSortMergeKernelINS2_10policy_hubIN6thrust24THRUST_300001_SM_1000_NS12zip_iteratorIN4cuda3std3__45tupleIJNS6_6detail15normal_iteratorINS6_10device_ptrIfEEEESG_NSD_INSE_IiEEEEEEEEEE9Policy600ESK_PNS0_8NullTypeESK_SO_j13xyl_predicateNSB_IJffiEEESN_EEvbT2_T3_T4_PT6_PT7_T5_PST_ST_NS1_7vsmem_tEE19static_temp_storage;
	mad.lo.s32 	%r280, %r278, 12, %r279;
	st.shared.f32 	[%r280], %f187;
	st.shared.f32 	[%r280+4], %f188;
	st.shared.u32 	[%r280+8], %r161;
	st.shared.f32 	[%r280+12], %f197;
	st.shared.f32 	[%r280+16], %f198;
	st.shared.u32 	[%r280+20], %r168;
	st.shared.f32 	[%r280+24], %f207;
	st.shared.f32 	[%r280+28], %f208;
	st.shared.u32 	[%r280+32], %r175;
	st.shared.f32 	[%r280+36], %f217;
	st.shared.f32 	[%r280+40], %f218;
	st.shared.u32 	[%r280+44], %r182;
	st.shared.f32 	[%r280+48], %f227;
	st.shared.f32 	[%r280+52], %f228;
	st.shared.u32 	[%r280+56], %r189;
	bar.warp.sync 	-1;
	shl.b32 	%r281, %r275, 2;
	sub.s32 	%r282, %r278, %r281;
	mad.lo.s32 	%r283, %r282, 12, %r279;
	ld.shared.f32 	%f229, [%r283];
	ld.shared.f32 	%f230, [%r283+4];
	ld.shared.u32 	%r190, [%r283+8];
	ld.shared.f32 	%f231, [%r283+384];
	ld.shared.f32 	%f232, [%r283+388];
	ld.shared.u32 	%r191, [%r283+392];
	ld.shared.f32 	%f233, [%r283+768];
	ld.shared.f32 	%f234, [%r283+772];
	ld.shared.u32 	%r192, [%r283+776];
	ld.shared.f32 	%f235, [%r283+1152];
	ld.shared.f32 	%f236, [%r283+1156];
	ld.shared.u32 	%r193, [%r283+1160];
	ld.shared.f32 	%f237, [%r283+1536];
	ld.shared.f32 	%f238, [%r283+1540];
	ld.shared.u32 	%r194, [%r283+1544];
	setp.ne.s32 	%p112, %r3, 0;
	@%p112 bra 	$L__BB16_189;
	st.volatile.shared.u32 	[_ZZN3cub18CUB_300001_SM_10006detail10merge_sort26DeviceMergeSortMergeKernelINS2_10policy_hubIN6thrust24THRUST_300001_SM_1000_NS12zip_iteratorIN4cuda3std3__45tupleIJNS6_6detail15normal_iteratorINS6_10device_ptrIfEEEESG_NSD_INSE_IiEEEEEEEEEE9Policy600ESK_PNS0_8NullTypeESK_SO_j13xyl_predicateNSB_IJffiEEESN_EEvbT2_T3_T4_PT6_PT7_T5_PST_ST_NS1_7vsmem_tEE19static_temp_storage+15360], %r141;
$L__BB16_189:
	bar.sync 	0;
	ld.volatile.shared.u32 	%r195, [_ZZN3cub18CUB_300001_SM_10006detail10merge_sort26DeviceMergeSortMergeKernelINS2_10policy_hubIN6thrust24THRUST_300001_SM_1000_NS12zip_iteratorIN4cuda3std3__45tupleIJNS6_6detail15normal_iteratorINS6_10device_ptrIfEEEESG_NSD_INSE_IiEEEEEEEEEE9Policy600ESK_PNS0_8NullTypeESK_SO_j13xyl_predicateNSB_IJffiEEESN_EEvbT2_T3_T4_PT6_PT7_T5_PST_ST_NS1_7vsmem_tEE19static_temp_storage+15360];
	and.b32  	%r284, %r3, 31;
	and.b32  	%r285, %r3, 992;
	mul.lo.s32 	%r286, %r285, 5;
	or.b32  	%r196, %r286, %r284;
	setp.ge.s32 	%p113, %r196, %r195;
	cvt.u64.u32 	%rd65, %r196;
	cvt.u64.u32 	%rd66, %r2;
	add.s64 	%rd67, %rd65, %rd66;
	mad.lo.s64 	%rd26, %rd67, 12, %rd1;
	@%p113 bra 	$L__BB16_191;
	st.global.f32 	[%rd26], %f229;
	st.global.f32 	[%rd26+4], %f230;
	st.global.u32 	[%rd26+8], %r190;
$L__BB16_191:
	add.s32 	%r287, %r196, 32;
	setp.ge.s32 	%p114, %r287, %r195;
	@%p114 bra 	$L__BB16_193;
	st.global.f32 	[%rd26+384], %f231;
	st.global.f32 	[%rd26+388], %f232;
	st.global.u32 	[%rd26+392], %r191;
$L__BB16_193:
	add.s32 	%r288, %r196, 64;
	setp.ge.s32 	%p115, %r288, %r195;
	@%p115 bra 	$L__BB16_195;
	st.global.f32 	[%rd26+768], %f233;
	st.global.f32 	[%rd26+772], %f234;
	st.global.u32 	[%rd26+776], %r192;
$L__BB16_195:
	add.s32 	%r289, %r196, 96;
	setp.ge.s32 	%p116, %r289, %r195;
	@%p116 bra 	$L__BB16_197;
	st.global.f32 	[%rd26+1152], %f235;
	st.global.f32 	[%rd26+1156], %f236;
	st.global.u32 	[%rd26+1160], %r193;
$L__BB16_197:
	add.s32 	%r290, %r196, 128;
	setp.ge.s32 	%p117, %r290, %r195;
	@%p117 bra 	$L__BB16_211;
	st.global.f32 	[%rd26+1536], %f237;
	st.global.f32 	[%rd26+1540], %f238;
	st.global.u32 	[%rd26+1544], %r194;
	bra.uni 	$L__BB16_211;
$L__BB16_199:
	// begin inline asm
	mov.u32 %r291, %laneid;
	// end inline asm
	shr.u32 	%r292, %r3, 5;
	mul.lo.s32 	%r293, %r292, 160;
	mad.lo.s32 	%r294, %r291, 5, %r293;
	mov.u32 	%r295, _ZZN3cub18CUB_300001_SM_10006detail10merge_sort26DeviceMergeSortMergeKernelINS2_10policy_hubIN6thrust24THRUST_300001_SM_1000_NS12zip_iteratorIN4cuda3std3__45tupleIJNS6_6detail15normal_iteratorINS6_10device_ptrIfEEEESG_NSD_INSE_IiEEEEEEEEEE9Policy600ESK_PNS0_8NullTypeESK_SO_j13xyl_predicateNSB_IJffiEEESN_EEvbT2_T3_T4_PT6_PT7_T5_PST_ST_NS1_7vsmem_tEE19static_temp_storage;
	mad.lo.s32 	%r296, %r294, 12, %r295;
	st.shared.f32 	[%r296], %f187;
	st.shared.f32 	[%r296+4], %f188;
	st.shared.u32 	[%r296+8], %r161;
	st.shared.f32 	[%r296+12], %f197;
	st.shared.f32 	[%r296+16], %f198;
	st.shared.u32 	[%r296+20], %r168;
	st.shared.f32 	[%r296+24], %f207;
	st.shared.f32 	[%r296+28], %f208;
	st.shared.u32 	[%r296+32], %r175;
	st.shared.f32 	[%r296+36], %f217;
	st.shared.f32 	[%r296+40], %f218;
	st.shared.u32 	[%r296+44], %r182;
	st.shared.f32 	[%r296+48], %f227;
	st.shared.f32 	[%r296+52], %f228;
	st.shared.u32 	[%r296+56], %r189;
	bar.warp.sync 	-1;
	shl.b32 	%r297, %r291, 2;
	sub.s32 	%r298, %r294, %r297;
	mad.lo.s32 	%r299, %r298, 12, %r295;
	ld.shared.f32 	%f239, [%r299];
	ld.shared.f32 	%f240, [%r299+4];
	ld.shared.u32 	%r197, [%r299+8];
	ld.shared.f32 	%f241, [%r299+384];
	ld.shared.f32 	%f242, [%r299+388];
	ld.shared.u32 	%r198, [%r299+392];
	ld.shared.f32 	%f243, [%r299+768];
	ld.shared.f32 	%f244, [%r299+772];
	ld.shared.u32 	%r199, [%r299+776];
	ld.shared.f32 	%f245, [%r299+1152];
	ld.shared.f32 	%f246, [%r299+1156];
	ld.shared.u32 	%r200, [%r299+1160];
	ld.shared.f32 	%f247, [%r299+1536];
	ld.shared.f32 	%f248, [%r299+1540];
	ld.shared.u32 	%r201, [%r299+1544];
	setp.ne.s32 	%p118, %r3, 0;
	@%p118 bra 	$L__BB16_201;
	st.volatile.shared.u32 	[_ZZN3cub18CUB_300001_SM_10006detail10merge_sort26DeviceMergeSortMergeKernelINS2_10policy_hubIN6thrust24THRUST_300001_SM_1000_NS12zip_iteratorIN4cuda3std3__45tupleIJNS6_6detail15normal_iteratorINS6_10device_ptrIfEEEESG_NSD_INSE_IiEEEEEEEEEE9Policy600ESK_PNS0_8NullTypeESK_SO_j13xyl_predicateNSB_IJffiEEESN_EEvbT2_T3_T4_PT6_PT7_T5_PST_ST_NS1_7vsmem_tEE19static_temp_storage+15360], %r141;
$L__BB16_201:
	bar.sync 	0;
	ld.volatile.shared.u32 	%r202, [_ZZN3cub18CUB_300001_SM_10006detail10merge_sort26DeviceMergeSortMergeKernelINS2_10policy_hubIN6thrust24THRUST_300001_SM_1000_NS12zip_iteratorIN4cuda3std3__45tupleIJNS6_6detail15normal_iteratorINS6_10device_ptrIfEEEESG_NSD_INSE_IiEEEEEEEEEE9Policy600ESK_PNS0_8NullTypeESK_SO_j13xyl_predicateNSB_IJffiEEESN_EEvbT2_T3_T4_PT6_PT7_T5_PST_ST_NS1_7vsmem_tEE19static_temp_storage+15360];
	and.b32  	%r300, %r3, 31;
	and.b32  	%r301, %r3, 992;
	mul.lo.s32 	%r302, %r301, 5;
	cvt.u64.u32 	%rd68, %r302;
	or.b32  	%r203, %r302, %r300;
	add.s32 	%r303, %r300, %r2;
	cvt.u64.u32 	%rd69, %r303;
	add.s64 	%rd70, %rd69, %rd68;
	setp.ge.s32 	%p119, %r203, %r202;
	cvta.to.global.u64 	%rd71, %rd30;
	shl.b64 	%rd72, %rd70, 2;
	add.s64 	%rd27, %rd71, %rd72;
	add.s64 	%rd28, %rd4, %rd72;
	add.s64 	%rd29, %rd5, %rd72;
	@%p119 bra 	$L__BB16_203;
	st.global.f32 	[%rd27], %f239;
	st.global.f32 	[%rd28], %f240;
	st.global.u32 	[%rd29], %r197;
$L__BB16_203:
	add.s32 	%r304, %r203, 32;
	setp.ge.s32 	%p120, %r304, %r202;
	@%p120 bra 	$L__BB16_205;
	st.global.f32 	[%rd27+128], %f241;
	st.global.f32 	[%rd28+128], %f242;
	st.global.u32 	[%rd29+128], %r198;
$L__BB16_205:
	add.s32 	%r305, %r203, 64;
	setp.ge.s32 	%p121, %r305, %r202;
	@%p121 bra 	$L__BB16_207;
	st.global.f32 	[%rd27+256], %f243;
	st.global.f32 	[%rd28+256], %f244;
	st.global.u32 	[%rd29+256], %r199;
$L__BB16_207:
	add.s32 	%r306, %r203, 96;
	setp.ge.s32 	%p122, %r306, %r202;
	@%p122 bra 	$L__BB16_209;
	st.global.f32 	[%rd27+384], %f245;
	st.global.f32 	[%rd28+384], %f246;
	st.global.u32 	[%rd29+384], %r200;
$L__BB16_209:
	add.s32 	%r307, %r203, 128;
	setp.ge.s32 	%p123, %r307, %r202;
	@%p123 bra 	$L__BB16_211;
	st.global.f32 	[%rd27+512], %f247;
	st.global.f32 	[%rd28+512], %f248;
	st.global.u32 	[%rd29+512], %r201;
$L__BB16_211:
	ret;

}
	// .globl	_ZN3cub18CUB_300001_SM_10006detail10merge_sort30DeviceMergeSortBlockSortKernelINS2_10policy_hubIN6thrust24THRUST_300001_SM_1000_NS12zip_iteratorIN4cuda3std3__45tupleIJNS6_6detail15normal_iteratorINS6_10device_ptrIfEEEESG_NSD_INSE_IiEEEEEEEEEE9Policy600ESK_PNS0_8NullTypeESK_SO_m13xyl_predicateNSB_IJffiEEESN_EEvbT0_T1_T2_T3_T4_PT6_PT7_T5_NS1_7vsmem_tE
.visible .entry _ZN3cub18CUB_300001_SM_10006detail10merge_sort30DeviceMergeSortBlockSortKernelINS2_10policy_hubIN6thrust24THRUST_300001_SM_1000_NS12zip_iteratorIN4cuda3std3__45tupleIJNS6_6detail15normal_iteratorINS6_10device_ptrIfEEEESG_NSD_INSE_IiEEEEEEEEEE9Policy600ESK_PNS0_8NullTypeESK_SO_m13xyl_predicateNSB_IJffiEEESN_EEvbT0_T1_T2_T3_T4_PT6_PT7_T5_NS1_7vsmem_tE(
	.param .u8 _ZN3cub18CUB_300001_SM_10006detail10merge_sort30DeviceMergeSortBlockSortKernelINS2_10policy_hubIN6thrust24THRUST_300001_SM_1000_NS12zip_iteratorIN4cuda3std3__45tupleIJNS6_6detail15normal_iteratorINS6_10device_ptrIfEEEESG_NSD_INSE_IiEEEEEEEEEE9Policy600ESK_PNS0_8NullTypeESK_SO_m13xyl_predicateNSB_IJffiEEESN_EEvbT0_T1_T2_T3_T4_PT6_PT7_T5_NS1_7vsmem_tE_param_0,
	.param .align 8 .b8 _ZN3cub18CUB_300001_SM_10006detail10merge_sort30DeviceMergeSortBlockSortKernelINS2_10policy_hubIN6thrust24THRUST_300001_SM_1000_NS12zip_iteratorIN4cuda3std3__45tupleIJNS6_6detail15normal_iteratorINS6_10device_ptrIfEEEESG_NSD_INSE_IiEEEEEEEEEE9Policy600ESK_PNS0_8NullTypeESK_SO_m13xyl_predicateNSB_IJffiEEESN_EEvbT0_T1_T2_T3_T4_PT6_PT7_T5_NS1_7vsmem_tE_param_1[24],
	.param .u64 .ptr .align 1 _ZN3cub18CUB_300001_SM_10006detail10merge_sort30DeviceMergeSortBlockSortKernelINS2_10policy_hubIN6thrust24THRUST_300001_SM_1000_NS12zip_iteratorIN4cuda3std3__45tupleIJNS6_6detail15normal_iteratorINS6_10device_ptrIfEEEESG_NSD_INSE_IiEEEEEEEEEE9Policy600ESK_PNS0_8NullTypeESK_SO_m13xyl_predicateNSB_IJffiEEESN_EEvbT0_T1_T2_T3_T4_PT6_PT7_T5_NS1_7vsmem_tE_param_2,
	.param .align 8 .b8 _ZN3cub18CUB_300001_SM_10006detail10merge_sort30DeviceMergeSortBlockSortKernelINS2_10policy_hubIN6thrust24THRUST_300001_SM_1000_NS12zip_iteratorIN4cuda3std3__45tupleIJNS6_6detail15normal_iteratorINS6_10device_ptrIfEEEESG_NSD_INSE_IiEEEEEEEEEE9Policy600ESK_PNS0_8NullTypeESK_SO_m13xyl_predicateNSB_IJffiEEESN_EEvbT0_T1_T2_T3_T4_PT6_PT7_T5_NS1_7vsmem_tE_param_3[24],
	.param .u64 .ptr .align 1 _ZN3cub18CUB_300001_SM_10006detail10merge_sort30DeviceMergeSortBlockSortKernelINS2_10policy_hubIN6thrust24THRUST_300001_SM_1000_NS12zip_iteratorIN4cuda3std3__45tupleIJNS6_6detail15normal_iteratorINS6_10device_ptrIfEEEESG_NSD_INSE_IiEEEEEEEEEE9Policy600ESK_PNS0_8NullTypeESK_SO_m13xyl_predicateNSB_IJffiEEESN_EEvbT0_T1_T2_T3_T4_PT6_PT7_T5_NS1_7vsmem_tE_param_4,
	.param .u64 _ZN3cub18CUB_300001_SM_10006detail10merge_sort30DeviceMergeSortBlockSortKernelINS2_10policy_hubIN6thrust24THRUST_300001_SM_1000_NS12zip_iteratorIN4cuda3std3__45tupleIJNS6_6detail15normal_iteratorINS6_10device_ptrIfEEEESG_NSD_INSE_IiEEEEEEEEEE9Policy600ESK_PNS0_8NullTypeESK_SO_m13xyl_predicateNSB_IJffiEEESN_EEvbT0_T1_T2_T3_T4_PT6_PT7_T5_NS1_7vsmem_tE_param_5,
	.param .u64 .ptr .align 1 _ZN3cub18CUB_300001_SM_10006detail10merge_sort30DeviceMergeSortBlockSortKernelINS2_10policy_hubIN6thrust24THRUST_300001_SM_1000_NS12zip_iteratorIN4cuda3std3__45tupleIJNS6_6detail15normal_iteratorINS6_10device_ptrIfEEEESG_NSD_INSE_IiEEEEEEEEEE9Policy600ESK_PNS0_8NullTypeESK_SO_m13xyl_predicateNSB_IJffiEEESN_EEvbT0_T1_T2_T3_T4_PT6_PT7_T5_NS1_7vsmem_tE_param_6,
	.param .u64 .ptr .align 1 _ZN3cub18CUB_300001_SM_10006detail10merge_sort30DeviceMergeSortBlockSortKernelINS2_10policy_hubIN6thrust24THRUST_300001_SM_1000_NS12zip_iteratorIN4cuda3std3__45tupleIJNS6_6detail15normal_iteratorINS6_10device_ptrIfEEEESG_NSD_INSE_IiEEEEEEEEEE9Policy600ESK_PNS0_8NullTypeESK_SO_m13xyl_predicateNSB_IJffiEEESN_EEvbT0_T1_T2_T3_T4_PT6_PT7_T5_NS1_7vsmem_tE_param_7,
	.param .align 1 .b8 _ZN3cub18CUB_300001_SM_10006detail10merge_sort30DeviceMergeSortBlockSortKernelINS2_10policy_hubIN6thrust24THRUST_300001_SM_1000_NS12zip_iteratorIN4cuda3std3__45tupleIJNS6_6detail15normal_iteratorINS6_10device_ptrIfEEEESG_NSD_INSE_IiEEEEEEEEEE9Policy600ESK_PNS0_8NullTypeESK_SO_m13xyl_predicateNSB_IJffiEEESN_EEvbT0_T1_T2_T3_T4_PT6_PT7_T5_NS1_7vsmem_tE_param_8[1],
	.param .align 8 .b8 _ZN3cub18CUB_300001_SM_10006detail10merge_sort30DeviceMergeSortBlockSortKernelINS2_10policy_hubIN6thrust24THRUST_300001_SM_1000_NS12zip_iteratorIN4cuda3std3__45tupleIJNS6_6detail15normal_iteratorINS6_10device_ptrIfEEEESG_NSD_INSE_IiEEEEEEEEEE9Policy600ESK_PNS0_8NullTypeESK_SO_m13xyl_predicateNSB_IJffiEEESN_EEvbT0_T1_T2_T3_T4_PT6_PT7_T5_NS1_7vsmem_tE_param_9[8]
)
.maxntid 256
{
	.reg .pred 	%p<281>;
	.reg .b16 	%rs<4>;
	.reg .b32 	%r<442>;
	.reg .b32 	%f<473>;
	.reg .b64 	%rd<59>;
	// demoted variable
	.shared .align 16 .b8 _ZZN3cub18CUB_300001_SM_10006detail10merge_sort30DeviceMergeSortBlockSortKernelINS2_10policy_hubIN6thrust24THRUST_300001_SM_1000_NS12zip_iteratorIN4cuda3std3__45tupleIJNS6_6detail15normal_iteratorINS6_10device_ptrIfEEEESG_NSD_INSE_IiEEEEEEEEEE9Policy600ESK_PNS0_8NullTypeESK_SO_m13xyl_predicateNSB_IJffiEEESN_EEvbT0_T1_T2_T3_T4_PT6_PT7_T5_NS1_7vsmem_tEE19static_temp_storage[15376];
	ld.param.u64 	%rd17, [_ZN3cub18CUB_300001_SM_10006detail10merge_sort30DeviceMergeSortBlockSortKernelINS2_10policy_hubIN6thrust24THRUST_300001_SM_1000_NS12zip_iteratorIN4cuda3std3__45tupleIJNS6_6detail15normal_iteratorINS6_10device_ptrIfEEEESG_NSD_INSE_IiEEEEEEEEEE9Policy600ESK_PNS0_8NullTypeESK_SO_m13xyl_predicateNSB_IJffiEEESN_EEvbT0_T1_T2_T3_T4_PT6_PT7_T5_NS1_7vsmem_tE_param_3+16];
	ld.param.u64 	%rd16, [_ZN3cub18CUB_300001_SM_10006detail10merge_sort30DeviceMergeSortBlockSortKernelINS2_10policy_hubIN6thrust24THRUST_300001_SM_1000_NS12zip_iteratorIN4cuda3std3__45tupleIJNS6_6detail15normal_iteratorINS6_10device_ptrIfEEEESG_NSD_INSE_IiEEEEEEEEEE9Policy600ESK_PNS0_8NullTypeESK_SO_m13xyl_predicateNSB_IJffiEEESN_EEvbT0_T1_T2_T3_T4_PT6_PT7_T5_NS1_7vsmem_tE_param_3+8];
	ld.param.u64 	%rd15, [_ZN3cub18CUB_300001_SM_10006detail10merge_sort30DeviceMergeSortBlockSortKernelINS2_10policy_hubIN6thrust24THRUST_300001_SM_1000_NS12zip_iteratorIN4cuda3std3__45tupleIJNS6_6detail15normal_iteratorINS6_10device_ptrIfEEEESG_NSD_INSE_IiEEEEEEEEEE9Policy600ESK_PNS0_8NullTypeESK_SO_m13xyl_predicateNSB_IJffiEEESN_EEvbT0_T1_T2_T3_T4_PT6_PT7_T5_NS1_7vsmem_tE_param_3];
	ld.param.u64 	%rd20, [_ZN3cub18CUB_300001_SM_10006detail10merge_sort30DeviceMergeSortBlockSortKernelINS2_10policy_hubIN6thrust24THRUST_300001_SM_1000_NS12zip_iteratorIN4cuda3std3__45tupleIJNS6_6detail15normal_iteratorINS6_10device_ptrIfEEEESG_NSD_INSE_IiEEEEEEEEEE9Policy600ESK_PNS0_8NullTypeESK_SO_m13xyl_predicateNSB_IJffiEEESN_EEvbT0_T1_T2_T3_T4_PT6_PT7_T5_NS1_7vsmem_tE_param_1+16];
	ld.param.u64 	%rd21, [_ZN3cub18CUB_300001_SM_10006detail10merge_sort30DeviceMergeSortBlockSortKernelINS2_10policy_hubIN6thrust24THRUST_300001_SM_1000_NS12zip_iteratorIN4cuda3std3__45tupleIJNS6_6detail15normal_iteratorINS6_10device_ptrIfEEEESG_NSD_INSE_IiEEEEEEEEEE9Policy600ESK_PNS0_8NullTypeESK_SO_m13xyl_predicateNSB_IJffiEEESN_EEvbT0_T1_T2_T3_T4_PT6_PT7_T5_NS1_7vsmem_tE_param_1+8];
	ld.param.u64 	%rd22, [_ZN3cub18CUB_300001_SM_10006detail10merge_sort30DeviceMergeSortBlockSortKernelINS2_10policy_hubIN6thrust24THRUST_300001_SM_1000_NS12zip_iteratorIN4cuda3std3__45tupleIJNS6_6detail15normal_iteratorINS6_10device_ptrIfEEEESG_NSD_INSE_IiEEEEEEEEEE9Policy600ESK_PNS0_8NullTypeESK_SO_m13xyl_predicateNSB_IJffiEEESN_EEvbT0_T1_T2_T3_T4_PT6_PT7_T5_NS1_7vsmem_tE_param_1];
	ld.param.u64 	%rd18, [_ZN3cub18CUB_300001_SM_10006detail10merge_sort30DeviceMergeSortBlockSortKernelINS2_10policy_hubIN6thrust24THRUST_300001_SM_1000_NS12zip_iteratorIN4cuda3std3__45tupleIJNS6_6detail15normal_iteratorINS6_10device_ptrIfEEEESG_NSD_INSE_IiEEEEEEEEEE9Policy600ESK_PNS0_8NullTypeESK_SO_m13xyl_predicateNSB_IJffiEEESN_EEvbT0_T1_T2_T3_T4_PT6_PT7_T5_NS1_7vsmem_tE_param_5];
	ld.param.u64 	%rd19, [_ZN3cub18CUB_300001_SM_10006detail10merge_sort30DeviceMergeSortBlockSortKernelINS2_10policy_hubIN6thrust24THRUST_300001_SM_1000_NS12zip_iteratorIN4cuda3std3__45tupleIJNS6_6detail15normal_iteratorINS6_10device_ptrIfEEEESG_NSD_INSE_IiEEEEEEEEEE9Policy600ESK_PNS0_8NullTypeESK_SO_m13xyl_predicateNSB_IJffiEEESN_EEvbT0_T1_T2_T3_T4_PT6_PT7_T5_NS1_7vsmem_tE_param_6];
	cvta.to.global.u64 	%rd1, %rd19;
	cvta.to.global.u64 	%rd2, %rd22;
	cvta.to.global.u64 	%rd3, %rd21;
	cvta.to.global.u64 	%rd4, %rd20;
	mov.u32 	%r218, %ctaid.x;
	cvt.u64.u32 	%rd23, %r218;
	mov.u32 	%r219, %nctaid.x;
	cvt.u64.u32 	%rd24, %r219;
	mul.wide.u32 	%rd5, %r218, 1280;
	add.s64 	%rd25, %rd24, -1;
	setp.le.u64 	%p49, %rd25, %rd23;
	@%p49 bra 	$L__BB17_121;
	// begin inline asm
	griddepcontrol.wait;
	// end inline asm
	mov.u32 	%r1, %tid.x;
	and.b32  	%r2, %r1, 31;
	and.b32  	%r287, %r1, 992;
	mul.lo.s32 	%r3, %r287, 5;
	or.b32  	%r288, %r3, %r2;
	cvt.u64.u32 	%rd41, %r288;
	add.s64 	%rd6, %rd5, %rd41;
	shl.b64 	%rd42, %rd6, 2;
	add.s64 	%rd43, %rd2, %rd42;
	add.s64 	%rd44, %rd3, %rd42;
	add.s64 	%rd45, %rd4, %rd42;
	ld.global.f32 	%f281, [%rd43];
	ld.global.f32 	%f282, [%rd44];
	ld.global.u32 	%r289, [%rd45];
	ld.global.f32 	%f283, [%rd43+128];
	ld.global.f32 	%f284, [%rd44+128];
	ld.global.u32 	%r290, [%rd45+128];
	ld.global.f32 	%f285, [%rd43+256];
	ld.global.f32 	%f286, [%rd44+256];
	ld.global.u32 	%r291, [%rd45+256];
	ld.global.f32 	%f287, [%rd43+384];
	ld.global.f32 	%f288, [%rd44+384];
	ld.global.u32 	%r292, [%rd45+384];
	ld.global.f32 	%f289, [%rd43+512];
	ld.global.f32 	%f290, [%rd44+512];
	ld.global.u32 	%r293, [%rd45+512];
	// begin inline asm
	mov.u32 %r286, %laneid;
	// end inline asm
	shr.u32 	%r294, %r1, 5;
	mad.lo.s32 	%r295, %r294, 160, %r286;
	mov.u32 	%r296, _ZZN3cub18CUB_300001_SM_10006detail10merge_sort30DeviceMergeSortBlockSortKernelINS2_10policy_hubIN6thrust24THRUST_300001_SM_1000_NS12zip_iteratorIN4cuda3std3__45tupleIJNS6_6detail15normal_iteratorINS6_10device_ptrIfEEEESG_NSD_INSE_IiEEEEEEEEEE9Policy600ESK_PNS0_8NullTypeESK_SO_m13xyl_predicateNSB_IJffiEEESN_EEvbT0_T1_T2_T3_T4_PT6_PT7_T5_NS1_7vsmem_tEE19static_temp_storage;
	mad.lo.s32 	%r4, %r295, 12, %r296;
	st.shared.f32 	[%r4], %f281;
	st.shared.f32 	[%r4+4], %f282;
	st.shared.u32 	[%r4+8], %r289;
	st.shared.f32 	[%r4+384], %f283;
	st.shared.f32 	[%r4+388], %f284;
	st.shared.u32 	[%r4+392], %r290;
	st.shared.f32 	[%r4+768], %f285;
	st.shared.f32 	[%r4+772], %f286;
	st.shared.u32 	[%r4+776], %r291;
	st.shared.f32 	[%r4+1152], %f287;
	st.shared.f32 	[%r4+1156], %f288;
	st.shared.u32 	[%r4+1160], %r292;
	st.shared.f32 	[%r4+1536], %f289;
	st.shared.f32 	[%r4+1540], %f290;
	st.shared.u32 	[%r4+1544], %r293;
	bar.warp.sync 	-1;
	mad.lo.s32 	%r5, %r286, 48, %r4;
	ld.shared.f32 	%f348, [%r5];
	ld.shared.f32 	%f347, [%r5+4];
	ld.shared.u32 	%r371, [%r5+8];
	ld.shared.f32 	%f3, [%r5+12];
	ld.shared.f32 	%f4, [%r5+16];
	ld.shared.u32 	%r7, [%r5+20];
	ld.shared.f32 	%f320, [%r5+24];
	ld.shared.f32 	%f319, [%r5+28];
	ld.shared.u32 	%r357, [%r5+32];
	ld.shared.f32 	%f7, [%r5+36];
	ld.shared.f32 	%f8, [%r5+40];
	ld.shared.u32 	%r9, [%r5+44];
	ld.shared.f32 	%f9, [%r5+48];
	ld.shared.f32 	%f10, [%r5+52];
	ld.shared.u32 	%r10, [%r5+56];
	bar.sync 	0;
	// begin inline asm
	griddepcontrol.launch_dependents;
	// end inline asm
	setp.ne.s32 	%p178, %r7, %r371;
	@%p178 bra 	$L__BB17_5;
	setp.neu.f32 	%p180, %f4, %f347;
	@%p180 bra 	$L__BB17_4;
	setp.gtu.f32 	%p182, %f3, %f348;
	mov.u32 	%r359, %r371;
	mov.f32 	%f323, %f4;
	mov.f32 	%f324, %f3;
	@%p182 bra 	$L__BB17_7;
	bra.uni 	$L__BB17_6;
$L__BB17_4:
	setp.lt.f32 	%p181, %f4, %f347;
	mov.u32 	%r359, %r371;
	mov.f32 	%f323, %f4;
	mov.f32 	%f324, %f3;
	@%p181 bra 	$L__BB17_6;
	bra.uni 	$L__BB17_7;
$L__BB17_5:
	setp.ge.s32 	%p179, %r7, %r371;
	mov.u32 	%r359, %r7;
	mov.f32 	%f323, %f4;
	mov.f32 	%f324, %f3;
	@%p179 bra 	$L__BB17_7;
$L__BB17_6:
	mov.u32 	%r359, %r371;
	mov.f32 	%f323, %f347;
	mov.f32 	%f324, %f348;
	mov.u32 	%r371, %r7;
	mov.f32 	%f347, %f4;
	mov.f32 	%f348, %f3;
$L__BB17_7:
	setp.eq.s32 	%p183, %r9, %r357;
	@%p183 bra 	$L__BB17_9;
	setp.lt.s32 	%p184, %r9, %r357;
	mov.u32 	%r356, %r9;
	mov.f32 	%f327, %f8;
	mov.f32 	%f328, %f7;
	@%p184 bra 	$L__BB17_12;
	bra.uni 	$L__BB17_13;
$L__BB17_9:
	setp.eq.f32 	%p185, %f8, %f319;
	@%p185 bra 	$L__BB17_11;
	setp.lt.f32 	%p186, %f8, %f319;
	mov.u32 	%r356, %r357;
	mov.f32 	%f327, %f8;
	mov.f32 	%f328, %f7;
	@%p186 bra 	$L__BB17_12;
	bra.uni 	$L__BB17_13;
$L__BB17_11:
	setp.gtu.f32 	%p187, %f7, %f320;
	mov.u32 	%r356, %r357;
	mov.f32 	%f327, %f8;
	mov.f32 	%f328, %f7;
	@%p187 bra 	$L__BB17_13;
$L__BB17_12:
	mov.u32 	%r356, %r357;
	mov.f32 	%f327, %f319;
	mov.f32 	%f328, %f320;
	mov.u32 	%r357, %r9;
	mov.f32 	%f319, %f8;
	mov.f32 	%f320, %f7;
$L__BB17_13:
	setp.eq.s32 	%p188, %r357, %r359;
	@%p188 bra 	$L__BB17_15;
	setp.lt.s32 	%p189, %r357, %r359;
	mov.u32 	%r365, %r357;
	mov.f32 	%f335, %f319;
	mov.f32 	%f336, %f320;
	@%p189 bra 	$L__BB17_18;
	bra.uni 	$L__BB17_19;
$L__BB17_15:
	setp.eq.f32 	%p190, %f319, %f323;
	@%p190 bra 	$L__BB17_17;
	setp.lt.f32 	%p191, %f319, %f323;
	mov.u32 	%r365, %r359;
	mov.f32 	%f335, %f319;
	mov.f32 	%f336, %f320;
	@%p191 bra 	$L__BB17_18;
	bra.uni 	$L__BB17_19;
$L__BB17_17:
	setp.gtu.f32 	%p192, %f320, %f324;
	mov.u32 	%r365, %r359;
	mov.f32 	%f335, %f319;
	mov.f32 	%f336, %f320;
	@%p192 bra 	$L__BB17_19;
$L__BB17_18:
	mov.u32 	%r365, %r359;
	mov.f32 	%f335, %f323;
	mov.f32 	%f336, %f324;
	mov.u32 	%r359, %r357;
	mov.f32 	%f323, %f319;
	mov.f32 	%f324, %f320;
$L__BB17_19:
	setp.eq.s32 	%p193, %r10, %r356;
	@%p193 bra 	$L__BB17_21;
	setp.lt.s32 	%p194, %r10, %r356;
	mov.u32 	%r360, %r10;
	mov.f32 	%f325, %f10;
	mov.f32 	%f326, %f9;
	mov.u32 	%r361, %r356;
	@%p194 bra 	$L__BB17_24;
	bra.uni 	$L__BB17_25;
$L__BB17_21:
	setp.eq.f32 	%p195, %f10, %f327;
	@%p195 bra 	$L__BB17_23;
	setp.lt.f32 	%p196, %f10, %f327;
	mov.u32 	%r360, %r10;
	mov.f32 	%f325, %f10;
	mov.f32 	%f326, %f9;
	mov.u32 	%r361, %r10;
	@%p196 bra 	$L__BB17_24;
	bra.uni 	$L__BB17_25;
$L__BB17_23:
	setp.gtu.f32 	%p197, %f9, %f328;
	mov.u32 	%r360, %r10;
	mov.f32 	%f325, %f10;
	mov.f32 	%f326, %f9;
	mov.u32 	%r361, %r10;
	@%p197 bra 	$L__BB17_25;
$L__BB17_24:
	mov.u32 	%r360, %r356;
	mov.f32 	%f325, %f327;
	mov.f32 	%f326, %f328;
	mov.u32 	%r361, %r10;
	mov.f32 	%f327, %f10;
	mov.f32 	%f328, %f9;
$L__BB17_25:
	setp.eq.s32 	%p198, %r359, %r371;
	@%p198 bra 	$L__BB17_27;
	setp.lt.s32 	%p199, %r359, %r371;
	mov.u32 	%r367, %r359;
	mov.f32 	%f339, %f323;
	mov.f32 	%f340, %f324;
	@%p199 bra 	$L__BB17_30;
	bra.uni 	$L__BB17_31;
$L__BB17_27:
	setp.eq.f32 	%p200, %f323, %f347;
	@%p200 bra 	$L__BB17_29;
	setp.lt.f32 	%p201, %f323, %f347;
	mov.u32 	%r367, %r371;
	mov.f32 	%f339, %f323;
	mov.f32 	%f340, %f324;
	@%p201 bra 	$L__BB17_30;
	bra.uni 	$L__BB17_31;
$L__BB17_29:
	setp.gtu.f32 	%p202, %f324, %f348;
	mov.u32 	%r367, %r371;
	mov.f32 	%f339, %f323;
	mov.f32 	%f340, %f324;
	@%p202 bra 	$L__BB17_31;
$L__BB17_30:
	mov.u32 	%r367, %r371;
	mov.f32 	%f339, %f347;
	mov.f32 	%f340, %f348;
	mov.u32 	%r371, %r359;
	mov.f32 	%f347, %f323;
	mov.f32 	%f348, %f324;
$L__BB17_31:
	setp.eq.s32 	%p203, %r361, %r365;
	@%p203 bra 	$L__BB17_33;
	setp.lt.s32 	%p204, %r361, %r365;
	mov.u32 	%r364, %r361;
	mov.f32 	%f343, %f327;
	mov.f32 	%f344, %f328;
	@%p204 bra 	$L__BB17_36;
	bra.uni 	$L__BB17_37;
$L__BB17_33:
	setp.eq.f32 	%p205, %f327, %f335;
	@%p205 bra 	$L__BB17_35;
	setp.lt.f32 	%p206, %f327, %f335;
	mov.u32 	%r364, %r365;
	mov.f32 	%f343, %f327;
	mov.f32 	%f344, %f328;
	@%p206 bra 	$L__BB17_36;
	bra.uni 	$L__BB17_37;
$L__BB17_35:
	setp.gtu.f32 	%p207, %f328, %f336;
	mov.u32 	%r364, %r365;
	mov.f32 	%f343, %f327;
	mov.f32 	%f344, %f328;
	@%p207 bra 	$L__BB17_37;
$L__BB17_36:
	mov.u32 	%r364, %r365;
	mov.f32 	%f343, %f335;
	mov.f32 	%f344, %f336;
	mov.u32 	%r365, %r361;
	mov.f32 	%f335, %f327;
	mov.f32 	%f336, %f328;
$L__BB17_37:
	setp.eq.s32 	%p208, %r365, %r367;
	@%p208 bra 	$L__BB17_39;
	setp.lt.s32 	%p209, %r365, %r367;
	mov.u32 	%r373, %r365;
	mov.f32 	%f351, %f335;
	mov.f32 	%f352, %f336;
	@%p209 bra 	$L__BB17_42;
	bra.uni 	$L__BB17_43;
$L__BB17_39:
	setp.eq.f32 	%p210, %f335, %f339;
	@%p210 bra 	$L__BB17_41;
	setp.lt.f32 	%p211, %f335, %f339;
	mov.u32 	%r373, %r367;
	mov.f32 	%f351, %f335;
	mov.f32 	%f352, %f336;
	@%p211 bra 	$L__BB17_42;
	bra.uni 	$L__BB17_43;
$L__BB17_41:
	setp.gtu.f32 	%p212, %f336, %f340;
	mov.u32 	%r373, %r367;
	mov.f32 	%f351, %f335;
	mov.f32 	%f352, %f336;
	@%p212 bra 	$L__BB17_43;
$L__BB17_42:
	mov.u32 	%r373, %r367;
	mov.f32 	%f351, %f339;
	mov.f32 	%f352, %f340;
	mov.u32 	%r367, %r365;
	mov.f32 	%f339, %f335;
	mov.f32 	%f340, %f336;
$L__BB17_43:
	setp.eq.s32 	%p213, %r360, %r364;
	@%p213 bra 	$L__BB17_45;
	setp.lt.s32 	%p214, %r360, %r364;
	mov.u32 	%r368, %r360;
	mov.f32 	%f341, %f325;
	mov.f32 	%f342, %f326;
	mov.u32 	%r369, %r364;
	@%p214 bra 	$L__BB17_48;
	bra.uni 	$L__BB17_49;
$L__BB17_45:
	setp.eq.f32 	%p215, %f325, %f343;
	@%p215 bra 	$L__BB17_47;
	setp.lt.f32 	%p216, %f325, %f343;
	mov.u32 	%r368, %r360;
	mov.f32 	%f341, %f325;
	mov.f32 	%f342, %f326;
	mov.u32 	%r369, %r360;
	@%p216 bra 	$L__BB17_48;
	bra.uni 	$L__BB17_49;
$L__BB17_47:
	setp.gtu.f32 	%p217, %f326, %f344;
	mov.u32 	%r368, %r360;
	mov.f32 	%f341, %f325;
	mov.f32 	%f342, %f326;
	mov.u32 	%r369, %r360;
	@%p217 bra 	$L__BB17_49;
$L__BB17_48:
	mov.u32 	%r368, %r364;
	mov.f32 	%f341, %f343;
	mov.f32 	%f342, %f344;
	mov.u32 	%r369, %r360;
	mov.f32 	%f343, %f325;
	mov.f32 	%f344, %f326;
$L__BB17_49:
	setp.eq.s32 	%p218, %r367, %r371;
	@%p218 bra 	$L__BB17_51;
	setp.lt.s32 	%p219, %r367, %r371;
	mov.u32 	%r370, %r367;
	mov.f32 	%f345, %f339;
	mov.f32 	%f346, %f340;
	@%p219 bra 	$L__BB17_54;
	bra.uni 	$L__BB17_55;
$L__BB17_51:
	setp.eq.f32 	%p220, %f339, %f347;
	@%p220 bra 	$L__BB17_53;
	setp.lt.f32 	%p221, %f339, %f347;
	mov.u32 	%r370, %r371;
	mov.f32 	%f345, %f339;
	mov.f32 	%f346, %f340;
	@%p221 bra 	$L__BB17_54;
	bra.uni 	$L__BB17_55;
$L__BB17_53:
	setp.gtu.f32 	%p222, %f340, %f348;
	mov.u32 	%r370, %r371;
	mov.f32 	%f345, %f339;
	mov.f32 	%f346, %f340;
	@%p222 bra 	$L__BB17_55;
$L__BB17_54:
	mov.u32 	%r370, %r371;
	mov.f32 	%f345, %f347;
	mov.f32 	%f346, %f348;
	mov.u32 	%r371, %r367;
	mov.f32 	%f347, %f339;
	mov.f32 	%f348, %f340;
$L__BB17_55:
	setp.eq.s32 	%p223, %r369, %r373;
	@%p223 bra 	$L__BB17_57;
	setp.lt.s32 	%p224, %r369, %r373;
	mov.u32 	%r372, %r369;
	mov.f32 	%f349, %f343;
	mov.f32 	%f350, %f344;
	@%p224 bra 	$L__BB17_60;
	bra.uni 	$L__BB17_61;
$L__BB17_57:
	setp.eq.f32 	%p225, %f343, %f351;
	@%p225 bra 	$L__BB17_59;
	setp.lt.f32 	%p226, %f343, %f351;
	mov.u32 	%r372, %r373;
	mov.f32 	%f349, %f343;
	mov.f32 	%f350, %f344;
	@%p226 bra 	$L__BB17_60;
	bra.uni 	$L__BB17_61;
$L__BB17_59:
	setp.gtu.f32 	%p227, %f344, %f352;
	mov.u32 	%r372, %r373;
	mov.f32 	%f349, %f343;
	mov.f32 	%f350, %f344;
	@%p227 bra 	$L__BB17_61;
$L__BB17_60:
	mov.u32 	%r372, %r373;
	mov.f32 	%f349, %f351;
	mov.f32 	%f350, %f352;
	mov.u32 	%r373, %r369;
	mov.f32 	%f351, %f343;
	mov.f32 	%f352, %f344;
$L__BB17_61:
	mov.b32 	%r379, 2;
	mad.lo.s32 	%r301, %r1, 60, %r296;
$L__BB17_62:
	mov.u32 	%r36, %r379;
	bar.sync 	0;
	add.s32 	%r298, %r36, -1;
	shr.u32 	%r299, %r36, 1;
	st.shared.f32 	[%r301], %f348;
	st.shared.f32 	[%r301+4], %f347;
	st.shared.u32 	[%r301+8], %r371;
	st.shared.f32 	[%r301+12], %f346;
	st.shared.f32 	[%r301+16], %f345;
	st.shared.u32 	[%r301+20], %r370;
	st.shared.f32 	[%r301+24], %f352;
	st.shared.f32 	[%r301+28], %f351;
	st.shared.u32 	[%r301+32], %r373;
	st.shared.f32 	[%r301+36], %f350;
	st.shared.f32 	[%r301+40], %f349;
	st.shared.u32 	[%r301+44], %r372;
	st.shared.f32 	[%r301+48], %f342;
	st.shared.f32 	[%r301+52], %f341;
	st.shared.u32 	[%r301+56], %r368;
	bar.sync 	0;
	neg.s32 	%r302, %r36;
	and.b32  	%r303, %r1, %r302;
	mul.lo.s32 	%r304, %r303, 5;
	mul.lo.s32 	%r305, %r299, 5;
	and.b32  	%r306, %r298, %r1;
	mul.lo.s32 	%r307, %r306, 5;
	min.u32 	%r37, %r307, 1280;
	min.u32 	%r38, %r304, 1280;
	add.s32 	%r308, %r38, %r305;
	min.u32 	%r39, %r308, 1280;
	add.s32 	%r309, %r39, %r305;
	min.u32 	%r40, %r309, 1280;
	sub.s32 	%r310, %r39, %r38;
	sub.s32 	%r311, %r40, %r39;
	setp.lt.s32 	%p228, %r37, %r311;
	sub.s32 	%r312, %r37, %r311;
	selp.b32 	%r382, 0, %r312, %p228;
	min.s32 	%r380, %r310, %r37;
	setp.ge.s32 	%p229, %r382, %r380;
	@%p229 bra 	$L__BB17_70;
	add.s32 	%r43, %r39, %r37;
$L__BB17_64:
	sub.s32 	%r313, %r380, %r382;
	shr.u32 	%r314, %r313, 31;
	add.s32 	%r315, %r313, %r314;
	shr.s32 	%r316, %r315, 1;
	add.s32 	%r46, %r316, %r382;
	add.s32 	%r317, %r46, %r38;
	mov.u32 	%r318, _ZZN3cub18CUB_300001_SM_10006detail10merge_sort30DeviceMergeSortBlockSortKernelINS2_10policy_hubIN6thrust24THRUST_300001_SM_1000_NS12zip_iteratorIN4cuda3std3__45tupleIJNS6_6detail15normal_iteratorINS6_10device_ptrIfEEEESG_NSD_INSE_IiEEEEEEEEEE9Policy600ESK_PNS0_8NullTypeESK_SO_m13xyl_predicateNSB_IJffiEEESN_EEvbT0_T1_T2_T3_T4_PT6_PT7_T5_NS1_7vsmem_tEE19static_temp_storage;
	mad.lo.s32 	%r47, %r317, 12, %r318;
	ld.shared.f32 	%f61, [%r47+4];
	ld.shared.u32 	%r48, [%r47+8];
	not.b32 	%r319, %r46;
	add.s32 	%r320, %r43, %r319;
	mad.lo.s32 	%r49, %r320, 12, %r318;
	ld.shared.f32 	%f62, [%r49+4];
	ld.shared.u32 	%r50, [%r49+8];
	setp.ne.s32 	%p230, %r50, %r48;
	@%p230 bra 	$L__BB17_68;
	setp.neu.f32 	%p231, %f62, %f61;
	@%p231 bra 	$L__BB17_67;
	ld.shared.f32 	%f291, [%r47];
	ld.shared.f32 	%f292, [%r49];
	setp.le.f32 	%p269, %f292, %f291;
	bra.uni 	$L__BB17_69;
$L__BB17_67:
	setp.lt.f32 	%p269, %f62, %f61;
	bra.uni 	$L__BB17_69;
$L__BB17_68:
	setp.lt.s32 	%p269, %r50, %r48;
$L__BB17_69:
	add.s32 	%r321, %r46, 1;
	selp.b32 	%r382, %r382, %r321, %p269;
	selp.b32 	%r380, %r46, %r380, %p269;
	setp.lt.s32 	%p232, %r382, %r380;
	@%p232 bra 	$L__BB17_64;
$L__BB17_70:
	add.s32 	%r54, %r382, %r38;
	add.s32 	%r322, %r39, %r37;
	sub.s32 	%r55, %r322, %r382;
	mov.u32 	%r323, _ZZN3cub18CUB_300001_SM_10006detail10merge_sort30DeviceMergeSortBlockSortKernelINS2_10policy_hubIN6thrust24THRUST_300001_SM_1000_NS12zip_iteratorIN4cuda3std3__45tupleIJNS6_6detail15normal_iteratorINS6_10device_ptrIfEEEESG_NSD_INSE_IiEEEEEEEEEE9Policy600ESK_PNS0_8NullTypeESK_SO_m13xyl_predicateNSB_IJffiEEESN_EEvbT0_T1_T2_T3_T4_PT6_PT7_T5_NS1_7vsmem_tEE19static_temp_storage;
	mad.lo.s32 	%r56, %r54, 12, %r323;
	ld.shared.f32 	%f369, [%r56];
	ld.shared.f32 	%f370, [%r56+4];
	ld.shared.u32 	%r386, [%r56+8];
	mad.lo.s32 	%r58, %r55, 12, %r323;
	ld.shared.f32 	%f363, [%r58];
	ld.shared.f32 	%f364, [%r58+4];
	ld.shared.u32 	%r383, [%r58+8];
	setp.ge.s32 	%p234, %r55, %r40;
	mov.pred 	%p270, 0;
	@%p234 bra 	$L__BB17_77;
	setp.ge.s32 	%p236, %r54, %r39;
	mov.pred 	%p270, -1;
	@%p236 bra 	$L__BB17_77;
	setp.ne.s32 	%p237, %r383, %r386;
	@%p237 bra 	$L__BB17_76;
	setp.neu.f32 	%p238, %f364, %f370;
	@%p238 bra 	$L__BB17_75;
	setp.le.f32 	%p270, %f363, %f369;
	bra.uni 	$L__BB17_77;
$L__BB17_75:
	setp.lt.f32 	%p270, %f364, %f370;
	bra.uni 	$L__BB17_77;
$L__BB17_76:
	setp.lt.s32 	%p270, %r383, %r386;
$L__BB17_77:
	selp.f32 	%f348, %f363, %f369, %p270;
	selp.f32 	%f347, %f364, %f370, %p270;
	selp.b32 	%r371, %r383, %r386, %p270;
	selp.u32 	%r324, 1, 0, %p270;
	add.s32 	%r61, %r55, %r324;
	not.pred 	%p239, %p270;
	selp.u32 	%r325, 1, 0, %p239;
	add.s32 	%r62, %r54, %r325;
	@%p239 bra 	$L__BB17_79;
	ld.shared.f32 	%f363, [%r58+12];
	ld.shared.f32 	%f364, [%r58+16];
	ld.shared.u32 	%r383, [%r58+20];
	bra.uni 	$L__BB17_80;
$L__BB17_79:
	ld.shared.f32 	%f369, [%r56+12];
	ld.shared.f32 	%f370, [%r56+16];
	ld.shared.u32 	%r386, [%r56+20];
$L__BB17_80:
	setp.ge.s32 	%p241, %r61, %r40;
	mov.pred 	%p271, 0;
	@%p241 bra 	$L__BB17_87;
	setp.ge.s32 	%p243, %r62, %r39;
	mov.pred 	%p271, -1;
	@%p243 bra 	$L__BB17_87;
	setp.eq.s32 	%p244, %r383, %r386;
	@%p244 bra 	$L__BB17_84;
	setp.lt.s32 	%p271, %r383, %r386;
	bra.uni 	$L__BB17_87;
$L__BB17_84:
	setp.eq.f32 	%p245, %f364, %f370;
	@%p245 bra 	$L__BB17_86;
	setp.lt.f32 	%p271, %f364, %f370;
	bra.uni 	$L__BB17_87;
$L__BB17_86:
	setp.le.f32 	%p271, %f363, %f369;
$L__BB17_87:
	selp.f32 	%f346, %f363, %f369, %p271;
	selp.f32 	%f345, %f364, %f370, %p271;
	selp.b32 	%r370, %r383, %r386, %p271;
	selp.u32 	%r326, 1, 0, %p271;
	add.s32 	%r68, %r61, %r326;
	not.pred 	%p246, %p271;
	selp.u32 	%r327, 1, 0, %p246;
	add.s32 	%r69, %r62, %r327;
	@%p271 bra 	$L__BB17_89;
	mad.lo.s32 	%r329, %r69, 12, %r323;
	ld.shared.f32 	%f369, [%r329];
	ld.shared.f32 	%f370, [%r329+4];
	ld.shared.u32 	%r386, [%r329+8];
	bra.uni 	$L__BB17_90;
$L__BB17_89:
	mad.lo.s32 	%r331, %r68, 12, %r323;
	ld.shared.f32 	%f363, [%r331];
	ld.shared.f32 	%f364, [%r331+4];
	ld.shared.u32 	%r383, [%r331+8];
$L__BB17_90:
	setp.ge.s32 	%p248, %r68, %r40;
	mov.pred 	%p272, 0;
	@%p248 bra 	$L__BB17_97;
	setp.ge.s32 	%p250, %r69, %r39;
	mov.pred 	%p272, -1;
	@%p250 bra 	$L__BB17_97;
	setp.eq.s32 	%p251, %r383, %r386;
	@%p251 bra 	$L__BB17_94;
	setp.lt.s32 	%p272, %r383, %r386;
	bra.uni 	$L__BB17_97;
$L__BB17_94:
	setp.eq.f32 	%p252, %f364, %f370;
	@%p252 bra 	$L__BB17_96;
	setp.lt.f32 	%p272, %f364, %f370;
	bra.uni 	$L__BB17_97;
$L__BB17_96:
	setp.le.f32 	%p272, %f363, %f369;
$L__BB17_97:
	selp.f32 	%f352, %f363, %f369, %p272;
	selp.f32 	%f351, %f364, %f370, %p272;
	selp.b32 	%r373, %r383, %r386, %p272;
	selp.u32 	%r332, 1, 0, %p272;
	add.s32 	%r75, %r68, %r332;
	not.pred 	%p253, %p272;
	selp.u32 	%r333, 1, 0, %p253;
	add.s32 	%r76, %r69, %r333;
	@%p272 bra 	$L__BB17_99;
	mov.u32 	%r334, _ZZN3cub18CUB_300001_SM_10006detail10merge_sort30DeviceMergeSortBlockSortKernelINS2_10policy_hubIN6thrust24THRUST_300001_SM_1000_NS12zip_iteratorIN4cuda3std3__45tupleIJNS6_6detail15normal_iteratorINS6_10device_ptrIfEEEESG_NSD_INSE_IiEEEEEEEEEE9Policy600ESK_PNS0_8NullTypeESK_SO_m13xyl_predicateNSB_IJffiEEESN_EEvbT0_T1_T2_T3_T4_PT6_PT7_T5_NS1_7vsmem_tEE19static_temp_storage;
	mad.lo.s32 	%r335, %r76, 12, %r334;
	ld.shared.f32 	%f369, [%r335];
	ld.shared.f32 	%f370, [%r335+4];
	ld.shared.u32 	%r386, [%r335+8];
	bra.uni 	$L__BB17_100;
$L__BB17_99:
	mov.u32 	%r336, _ZZN3cub18CUB_300001_SM_10006detail10merge_sort30DeviceMergeSortBlockSortKernelINS2_10policy_hubIN6thrust24THRUST_300001_SM_1000_NS12zip_iteratorIN4cuda3std3__45tupleIJNS6_6detail15normal_iteratorINS6_10device_ptrIfEEEESG_NSD_INSE_IiEEEEEEEEEE9Policy600ESK_PNS0_8NullTypeESK_SO_m13xyl_predicateNSB_IJffiEEESN_EEvbT0_T1_T2_T3_T4_PT6_PT7_T5_NS1_7vsmem_tEE19static_temp_storage;
	mad.lo.s32 	%r337, %r75, 12, %r336;
	ld.shared.f32 	%f363, [%r337];
	ld.shared.f32 	%f364, [%r337+4];
	ld.shared.u32 	%r383, [%r337+8];
$L__BB17_100:
	setp.ge.s32 	%p255, %r75, %r40;
	mov.pred 	%p273, 0;
	@%p255 bra 	$L__BB17_107;
	setp.ge.s32 	%p257, %r76, %r39;
	mov.pred 	%p273, -1;
	@%p257 bra 	$L__BB17_107;
	setp.eq.s32 	%p258, %r383, %r386;
	@%p258 bra 	$L__BB17_104;
	setp.lt.s32 	%p273, %r383, %r386;
	bra.uni 	$L__BB17_107;
$L__BB17_104:
	setp.eq.f32 	%p259, %f364, %f370;
	@%p259 bra 	$L__BB17_106;
	setp.lt.f32 	%p273, %f364, %f370;
	bra.uni 	$L__BB17_107;
$L__BB17_106:
	setp.le.f32 	%p273, %f363, %f369;
$L__BB17_107:
	selp.f32 	%f350, %f363, %f369, %p273;
	selp.f32 	%f349, %f364, %f370, %p273;
	selp.b32 	%r372, %r383, %r386, %p273;
	selp.u32 	%r338, 1, 0, %p273;
	add.s32 	%r82, %r75, %r338;
	not.pred 	%p260, %p273;
	selp.u32 	%r339, 1, 0, %p260;
	add.s32 	%r83, %r76, %r339;
	@%p273 bra 	$L__BB17_109;
	mov.u32 	%r340, _ZZN3cub18CUB_300001_SM_10006detail10merge_sort30DeviceMergeSortBlockSortKernelINS2_10policy_hubIN6thrust24THRUST_300001_SM_1000_NS12zip_iteratorIN4cuda3std3__45tupleIJNS6_6detail15normal_iteratorINS6_10device_ptrIfEEEESG_NSD_INSE_IiEEEEEEEEEE9Policy600ESK_PNS0_8NullTypeESK_SO_m13xyl_predicateNSB_IJffiEEESN_EEvbT0_T1_T2_T3_T4_PT6_PT7_T5_NS1_7vsmem_tEE19static_temp_storage;
	mad.lo.s32 	%r341, %r83, 12, %r340;
	ld.shared.f32 	%f369, [%r341];
	ld.shared.f32 	%f370, [%r341+4];
	ld.shared.u32 	%r386, [%r341+8];
	bra.uni 	$L__BB17_110;
$L__BB17_109:
	mov.u32 	%r342, _ZZN3cub18CUB_300001_SM_10006detail10merge_sort30DeviceMergeSortBlockSortKernelINS2_10policy_hubIN6thrust24THRUST_300001_SM_1000_NS12zip_iteratorIN4cuda3std3__45tupleIJNS6_6detail15normal_iteratorINS6_10device_ptrIfEEEESG_NSD_INSE_IiEEEEEEEEEE9Policy600ESK_PNS0_8NullTypeESK_SO_m13xyl_predicateNSB_IJffiEEESN_EEvbT0_T1_T2_T3_T4_PT6_PT7_T5_NS1_7vsmem_tEE19static_temp_storage;
	mad.lo.s32 	%r343, %r82, 12, %r342;
	ld.shared.f32 	%f363, [%r343];
	ld.shared.f32 	%f364, [%r343+4];
	ld.shared.u32 	%r383, [%r343+8];
$L__BB17_110:
	setp.ge.s32 	%p262, %r82, %r40;
	mov.pred 	%p274, 0;
	@%p262 bra 	$L__BB17_117;
	setp.ge.s32 	%p264, %r83, %r39;
	mov.pred 	%p274, -1;
	@%p264 bra 	$L__BB17_117;
	setp.eq.s32 	%p265, %r383, %r386;
	@%p265 bra 	$L__BB17_114;
	setp.lt.s32 	%p274, %r383, %r386;
	bra.uni 	$L__BB17_117;
$L__BB17_114:
	setp.eq.f32 	%p266, %f364, %f370;
	@%p266 bra 	$L__BB17_116;
	setp.lt.f32 	%p274, %f364, %f370;
	bra.uni 	$L__BB17_117;
$L__BB17_116:
	setp.le.f32 	%p274, %f363, %f369;
$L__BB17_117:
	selp.f32 	%f342, %f363, %f369, %p274;
	selp.f32 	%f341, %f364, %f370, %p274;
	selp.b32 	%r368, %r383, %r386, %p274;
	shl.b32 	%r379, %r36, 1;
	setp.lt.u32 	%p267, %r36, 129;
	@%p267 bra 	$L__BB17_62;
	ld.param.s8 	%rs3, [_ZN3cub18CUB_300001_SM_10006detail10merge_sort30DeviceMergeSortBlockSortKernelINS2_10policy_hubIN6thrust24THRUST_300001_SM_1000_NS12zip_iteratorIN4cuda3std3__45tupleIJNS6_6detail15normal_iteratorINS6_10device_ptrIfEEEESG_NSD_INSE_IiEEEEEEEEEE9Policy600ESK_PNS0_8NullTypeESK_SO_m13xyl_predicateNSB_IJffiEEESN_EEvbT0_T1_T2_T3_T4_PT6_PT7_T5_NS1_7vsmem_tE_param_0];
	bar.sync 	0;
	setp.eq.s16 	%p268, %rs3, 0;
	@%p268 bra 	$L__BB17_120;
	st.shared.f32 	[%r5], %f348;
	st.shared.f32 	[%r5+4], %f347;
	st.shared.u32 	[%r5+8], %r371;
	st.shared.f32 	[%r5+12], %f346;
	st.shared.f32 	[%r5+16], %f345;
	st.shared.u32 	[%r5+20], %r370;
	st.shared.f32 	[%r5+24], %f352;
	st.shared.f32 	[%r5+28], %f351;
	st.shared.u32 	[%r5+32], %r373;
	st.shared.f32 	[%r5+36], %f350;
	st.shared.f32 	[%r5+40], %f349;
	st.shared.u32 	[%r5+44], %r372;
	st.shared.f32 	[%r5+48], %f342;
	st.shared.f32 	[%r5+52], %f341;
	st.shared.u32 	[%r5+56], %r368;
	bar.warp.sync 	-1;
	ld.shared.f32 	%f293, [%r4];
	ld.shared.f32 	%f294, [%r4+4];
	ld.shared.u32 	%r344, [%r4+8];
	ld.shared.f32 	%f295, [%r4+384];
	ld.shared.f32 	%f296, [%r4+388];
	ld.shared.u32 	%r345, [%r4+392];
	ld.shared.f32 	%f297, [%r4+768];
	ld.shared.f32 	%f298, [%r4+772];
	ld.shared.u32 	%r346, [%r4+776];
	ld.shared.f32 	%f299, [%r4+1152];
	ld.shared.f32 	%f300, [%r4+1156];
	ld.shared.u32 	%r347, [%r4+1160];
	ld.shared.f32 	%f301, [%r4+1536];
	ld.shared.f32 	%f302, [%r4+1540];
	ld.shared.u32 	%r348, [%r4+1544];
	cvt.u64.u32 	%rd46, %r3;
	cvt.u64.u32 	%rd47, %r2;
	add.s64 	%rd48, %rd5, %rd47;
	add.s64 	%rd49, %rd48, %rd46;
	cvta.to.global.u64 	%rd50, %rd15;
	shl.b64 	%rd51, %rd49, 2;
	add.s64 	%rd52, %rd50, %rd51;
	cvta.to.global.u64 	%rd53, %rd16;
	add.s64 	%rd54, %rd53, %rd51;
	cvta.to.global.u64 	%rd55, %rd17;
	add.s64 	%rd56, %rd55, %rd51;
	st.global.f32 	[%rd52], %f293;
	st.global.f32 	[%rd54], %f294;
	st.global.u32 	[%rd56], %r344;
	st.global.f32 	[%rd52+128], %f295;
	st.global.f32 	[%rd54+128], %f296;
	st.global.u32 	[%rd56+128], %r345;
	st.global.f32 	[%rd52+256], %f297;
	st.global.f32 	[%rd54+256], %f298;
	st.global.u32 	[%rd56+256], %r346;
	st.global.f32 	[%rd52+384], %f299;
	st.global.f32 	[%rd54+384], %f300;
	st.global.u32 	[%rd56+384], %r347;
	st.global.f32 	[%rd52+512], %f301;
	st.global.f32 	[%rd54+512], %f302;
	st.global.u32 	[%rd56+512], %r348;
	bra.uni 	$L__BB17_295;
$L__BB17_120:
	st.shared.f32 	[%r5], %f348;
	st.shared.f32 	[%r5+4], %f347;
	st.shared.u32 	[%r5+8], %r371;
	st.shared.f32 	[%r5+12], %f346;
	st.shared.f32 	[%r5+16], %f345;
	st.shared.u32 	[%r5+20], %r370;
	st.shared.f32 	[%r5+24], %f352;
	st.shared.f32 	[%r5+28], %f351;
	st.shared.u32 	[%r5+32], %r373;
	st.shared.f32 	[%r5+36], %f350;
	st.shared.f32 	[%r5+40], %f349;
	st.shared.u32 	[%r5+44], %r372;
	st.shared.f32 	[%r5+48], %f342;
	st.shared.f32 	[%r5+52], %f341;
	st.shared.u32 	[%r5+56], %r368;
	bar.warp.sync 	-1;
	ld.shared.f32 	%f303, [%r4];
	ld.shared.f32 	%f304, [%r4+4];
	ld.shared.u32 	%r349, [%r4+8];
	ld.shared.f32 	%f305, [%r4+384];
	ld.shared.f32 	%f306, [%r4+388];
	ld.shared.u32 	%r350, [%r4+392];
	ld.shared.f32 	%f307, [%r4+768];
	ld.shared.f32 	%f308, [%r4+772];
	ld.shared.u32 	%r351, [%r4+776];
	ld.shared.f32 	%f309, [%r4+1152];
	ld.shared.f32 	%f310, [%r4+1156];
	ld.shared.u32 	%r352, [%r4+1160];
	ld.shared.f32 	%f311, [%r4+1536];
	ld.shared.f32 	%f312, [%r4+1540];
	ld.shared.u32 	%r353, [%r4+1544];
	mad.lo.s64 	%rd57, %rd6, 12, %rd1;
	st.global.f32 	[%rd57], %f303;
	st.global.f32 	[%rd57+4], %f304;
	st.global.u32 	[%rd57+8], %r349;
	st.global.f32 	[%rd57+384], %f305;
	st.global.f32 	[%rd57+388], %f306;
	st.global.u32 	[%rd57+392], %r350;
	st.global.f32 	[%rd57+768], %f307;
	st.global.f32 	[%rd57+772], %f308;
	st.global.u32 	[%rd57+776], %r351;
	st.global.f32 	[%rd57+1152], %f309;
	st.global.f32 	[%rd57+1156], %f310;
	st.global.u32 	[%rd57+1160], %r352;
	st.global.f32 	[%rd57+1536], %f311;
	st.global.f32 	[%rd57+1540], %f312;
	st.global.u32 	[%rd57+1544], %r353;
	bra.uni 	$L__BB17_295;
$L__BB17_121:
	cvt.u32.u64 	%r220, %rd5;
	cvt.u32.u64 	%r221, %rd18;
	sub.s32 	%r222, %r221, %r220;
	min.s32 	%r90, %r222, 1280;
	// begin inline asm
	griddepcontrol.wait;
	// end inline asm
	shl.b64 	%rd26, %rd5, 2;
	add.s64 	%rd27, %rd2, %rd26;
	add.s64 	%rd28, %rd3, %rd26;
	add.s64 	%rd29, %rd4, %rd26;
	mov.u32 	%r91, %tid.x;
	ld.global.u32 	%r395, [%rd29];
	ld.global.f32 	%f387, [%rd28];
	ld.global.f32 	%f388, [%rd27];
	and.b32  	%r93, %r91, 31;
	and.b32  	%r223, %r91, 992;
	mul.lo.s32 	%r94, %r223, 5;
	or.b32  	%r224, %r94, %r93;
	setp.ge.s32 	%p50, %r224, %r90;
	cvt.u64.u32 	%rd7, %r224;
	mul.wide.u32 	%rd30, %r224, 4;
	add.s64 	%rd8, %rd27, %rd30;
	add.s64 	%rd9, %rd28, %rd30;
	add.s64 	%rd10, %rd29, %rd30;
	mov.u32 	%r391, %r395;
	mov.f32 	%f379, %f387;
	mov.f32 	%f380, %f388;
	@%p50 bra 	$L__BB17_123;
	ld.global.f32 	%f380, [%rd8];
	ld.global.f32 	%f379, [%rd9];
	ld.global.u32 	%r391, [%rd10];
$L__BB17_123:
	cvt.u32.u64 	%r225, %rd7;
	add.s32 	%r97, %r225, 32;
	setp.ge.s32 	%p51, %r97, %r90;
	mov.u32 	%r392, %r395;
	mov.f32 	%f381, %f387;
	mov.f32 	%f382, %f388;
	@%p51 bra 	$L__BB17_125;
	ld.global.f32 	%f382, [%rd8+128];
	ld.global.f32 	%f381, [%rd9+128];
	ld.global.u32 	%r392, [%rd10+128];
$L__BB17_125:
	add.s32 	%r100, %r225, 64;
	setp.ge.s32 	%p52, %r100, %r90;
	mov.u32 	%r393, %r395;
	mov.f32 	%f383, %f387;
	mov.f32 	%f384, %f388;
	@%p52 bra 	$L__BB17_127;
	ld.global.f32 	%f384, [%rd8+256];
	ld.global.f32 	%f383, [%rd9+256];
	ld.global.u32 	%r393, [%rd10+256];
$L__BB17_127:
	add.s32 	%r103, %r225, 96;
	setp.ge.s32 	%p53, %r103, %r90;
	mov.u32 	%r394, %r395;
	mov.f32 	%f385, %f387;
	mov.f32 	%f386, %f388;
	@%p53 bra 	$L__BB17_129;
	ld.global.f32 	%f386, [%rd8+384];
	ld.global.f32 	%f385, [%rd9+384];
	ld.global.u32 	%r394, [%rd10+384];
$L__BB17_129:
	cvt.u32.u64 	%r228, %rd7;
	add.s32 	%r106, %r228, 128;
	setp.ge.s32 	%p54, %r106, %r90;
	@%p54 bra 	$L__BB17_131;
	ld.global.f32 	%f388, [%rd8+512];
	ld.global.f32 	%f387, [%rd9+512];
	ld.global.u32 	%r395, [%rd10+512];
$L__BB17_131:
	// begin inline asm
	mov.u32 %r229, %laneid;
	// end inline asm
	shr.u32 	%r230, %r91, 5;
	mad.lo.s32 	%r231, %r230, 160, %r229;
	mov.u32 	%r232, _ZZN3cub18CUB_300001_SM_10006detail10merge_sort30DeviceMergeSortBlockSortKernelINS2_10policy_hubIN6thrust24THRUST_300001_SM_1000_NS12zip_iteratorIN4cuda3std3__45tupleIJNS6_6detail15normal_iteratorINS6_10device_ptrIfEEEESG_NSD_INSE_IiEEEEEEEEEE9Policy600ESK_PNS0_8NullTypeESK_SO_m13xyl_predicateNSB_IJffiEEESN_EEvbT0_T1_T2_T3_T4_PT6_PT7_T5_NS1_7vsmem_tEE19static_temp_storage;
	mad.lo.s32 	%r109, %r231, 12, %r232;
	st.shared.f32 	[%r109], %f380;
	st.shared.f32 	[%r109+4], %f379;
	st.shared.u32 	[%r109+8], %r391;
	st.shared.f32 	[%r109+384], %f382;
	st.shared.f32 	[%r109+388], %f381;
	st.shared.u32 	[%r109+392], %r392;
	st.shared.f32 	[%r109+768], %f384;
	st.shared.f32 	[%r109+772], %f383;
	st.shared.u32 	[%r109+776], %r393;
	st.shared.f32 	[%r109+1152], %f386;
	st.shared.f32 	[%r109+1156], %f385;
	st.shared.u32 	[%r109+1160], %r394;
	st.shared.f32 	[%r109+1536], %f388;
	st.shared.f32 	[%r109+1540], %f387;
	st.shared.u32 	[%r109+1544], %r395;
	bar.warp.sync 	-1;
	mad.lo.s32 	%r110, %r229, 48, %r109;
	ld.shared.f32 	%f446, [%r110];
	ld.shared.f32 	%f445, [%r110+4];
	ld.shared.u32 	%r424, [%r110+8];
	ld.shared.f32 	%f133, [%r110+12];
	ld.shared.f32 	%f134, [%r110+16];
	ld.shared.u32 	%r112, [%r110+20];
	ld.shared.f32 	%f135, [%r110+24];
	ld.shared.f32 	%f136, [%r110+28];
	ld.shared.u32 	%r113, [%r110+32];
	ld.shared.f32 	%f137, [%r110+36];
	ld.shared.f32 	%f138, [%r110+40];
	ld.shared.u32 	%r114, [%r110+44];
	ld.shared.f32 	%f139, [%r110+48];
	ld.shared.f32 	%f140, [%r110+52];
	ld.shared.u32 	%r115, [%r110+56];
	bar.sync 	0;
	// begin inline asm
	griddepcontrol.launch_dependents;
	// end inline asm
	mul.lo.s32 	%r116, %r91, 5;
	add.s32 	%r233, %r116, 1;
	setp.ge.u32 	%p55, %r233, %r90;
	mov.u32 	%r423, %r424;
	mov.f32 	%f443, %f445;
	mov.f32 	%f444, %f446;
	mov.u32 	%r399, %r424;
	mov.f32 	%f391, %f445;
	mov.f32 	%f392, %f446;
	@%p55 bra 	$L__BB17_138;
	setp.ne.s32 	%p56, %r424, %r112;
	@%p56 bra 	$L__BB17_136;
	setp.neu.f32 	%p58, %f445, %f134;
	@%p58 bra 	$L__BB17_135;
	setp.gtu.f32 	%p60, %f446, %f133;
	mov.u32 	%r423, %r424;
	mov.f32 	%f443, %f134;
	mov.f32 	%f444, %f133;
	mov.u32 	%r399, %r424;
	mov.f32 	%f391, %f445;
	mov.f32 	%f392, %f446;
	@%p60 bra 	$L__BB17_138;
	bra.uni 	$L__BB17_137;
$L__BB17_135:
	setp.lt.f32 	%p59, %f445, %f134;
	mov.u32 	%r423, %r424;
	mov.f32 	%f443, %f134;
	mov.f32 	%f444, %f133;
	mov.u32 	%r399, %r424;
	mov.f32 	%f391, %f445;
	mov.f32 	%f392, %f446;
	@%p59 bra 	$L__BB17_137;
	bra.uni 	$L__BB17_138;
$L__BB17_136:
	setp.ge.s32 	%p57, %r424, %r112;
	mov.u32 	%r423, %r112;
	mov.f32 	%f443, %f134;
	mov.f32 	%f444, %f133;
	mov.u32 	%r399, %r424;
	mov.f32 	%f391, %f445;
	mov.f32 	%f392, %f446;
	@%p57 bra 	$L__BB17_138;
$L__BB17_137:
	mov.u32 	%r423, %r112;
	mov.f32 	%f443, %f134;
	mov.f32 	%f444, %f133;
	mov.u32 	%r399, %r112;
	mov.f32 	%f391, %f134;
	mov.f32 	%f392, %f133;
$L__BB17_138:
	add.s32 	%r234, %r116, 2;
	setp.ge.u32 	%p61, %r234, %r90;
	mov.u32 	%r422, %r399;
	mov.f32 	%f441, %f391;
	mov.f32 	%f442, %f392;
	@%p61 bra 	$L__BB17_145;
	setp.eq.s32 	%p62, %r399, %r113;
	@%p62 bra 	$L__BB17_141;
	setp.lt.s32 	%p63, %r399, %r113;
	mov.u32 	%r422, %r113;
	mov.f32 	%f441, %f136;
	mov.f32 	%f442, %f135;
	@%p63 bra 	$L__BB17_144;
	bra.uni 	$L__BB17_145;
$L__BB17_141:
	setp.eq.f32 	%p64, %f391, %f136;
	@%p64 bra 	$L__BB17_143;
	setp.lt.f32 	%p65, %f391, %f136;
	mov.u32 	%r422, %r113;
	mov.f32 	%f441, %f136;
	mov.f32 	%f442, %f135;
	mov.u32 	%r399, %r113;
	@%p65 bra 	$L__BB17_144;
	bra.uni 	$L__BB17_145;
$L__BB17_143:
	setp.gtu.f32 	%p66, %f392, %f135;
	mov.u32 	%r422, %r113;
	mov.f32 	%f441, %f136;
	mov.f32 	%f442, %f135;
	mov.u32 	%r399, %r113;
	@%p66 bra 	$L__BB17_145;
$L__BB17_144:
	mov.u32 	%r422, %r113;
	mov.f32 	%f441, %f136;
	mov.f32 	%f442, %f135;
	mov.u32 	%r399, %r113;
	mov.f32 	%f391, %f136;
	mov.f32 	%f392, %f135;
$L__BB17_145:
	add.s32 	%r235, %r116, 3;
	setp.ge.u32 	%p67, %r235, %r90;
	mov.u32 	%r421, %r399;
	mov.f32 	%f439, %f391;
	mov.f32 	%f440, %f392;
	@%p67 bra 	$L__BB17_152;
	setp.eq.s32 	%p68, %r399, %r114;
	@%p68 bra 	$L__BB17_148;
	setp.lt.s32 	%p69, %r399, %r114;
	mov.u32 	%r421, %r114;
	mov.f32 	%f439, %f138;
	mov.f32 	%f440, %f137;
	@%p69 bra 	$L__BB17_151;
	bra.uni 	$L__BB17_152;
$L__BB17_148:
	setp.eq.f32 	%p70, %f391, %f138;
	@%p70 bra 	$L__BB17_150;
	setp.lt.f32 	%p71, %f391, %f138;
	mov.u32 	%r421, %r114;
	mov.f32 	%f439, %f138;
	mov.f32 	%f440, %f137;
	mov.u32 	%r399, %r114;
	@%p71 bra 	$L__BB17_151;
	bra.uni 	$L__BB17_152;
$L__BB17_150:
	setp.gtu.f32 	%p72, %f392, %f137;
	mov.u32 	%r421, %r114;
	mov.f32 	%f439, %f138;
	mov.f32 	%f440, %f137;
	mov.u32 	%r399, %r114;
	@%p72 bra 	$L__BB17_152;
$L__BB17_151:
	mov.u32 	%r421, %r114;
	mov.f32 	%f439, %f138;
	mov.f32 	%f440, %f137;
	mov.u32 	%r399, %r114;
	mov.f32 	%f391, %f138;
	mov.f32 	%f392, %f137;
$L__BB17_152:
	add.s32 	%r236, %r116, 4;
	setp.lt.u32 	%p73, %r236, %r90;
	selp.b32 	%r420, %r115, %r399, %p73;
	selp.f32 	%f437, %f140, %f391, %p73;
	selp.f32 	%f438, %f139, %f392, %p73;
	setp.ge.u32 	%p74, %r116, %r90;
	@%p74 bra 	$L__BB17_213;
	setp.ne.s32 	%p75, %r423, %r424;
	@%p75 bra 	$L__BB17_157;
	setp.neu.f32 	%p77, %f443, %f445;
	@%p77 bra 	$L__BB17_156;
	setp.gtu.f32 	%p79, %f444, %f446;
	mov.u32 	%r407, %r424;
	mov.f32 	%f411, %f443;
	mov.f32 	%f412, %f444;
	@%p79 bra 	$L__BB17_159;
	bra.uni 	$L__BB17_158;
$L__BB17_156:
	setp.lt.f32 	%p78, %f443, %f445;
	mov.u32 	%r407, %r424;
	mov.f32 	%f411, %f443;
	mov.f32 	%f412, %f444;
	@%p78 bra 	$L__BB17_158;
	bra.uni 	$L__BB17_159;
$L__BB17_157:
	setp.ge.s32 	%p76, %r423, %r424;
	mov.u32 	%r407, %r423;
	mov.f32 	%f411, %f443;
	mov.f32 	%f412, %f444;
	@%p76 bra 	$L__BB17_159;
$L__BB17_158:
	mov.u32 	%r407, %r424;
	mov.f32 	%f411, %f445;
	mov.f32 	%f412, %f446;
	mov.u32 	%r424, %r423;
	mov.f32 	%f445, %f443;
	mov.f32 	%f446, %f444;
$L__BB17_159:
	setp.eq.s32 	%p80, %r421, %r422;
	@%p80 bra 	$L__BB17_161;
	setp.lt.s32 	%p81, %r421, %r422;
	mov.u32 	%r404, %r421;
	mov.f32 	%f415, %f439;
	mov.f32 	%f416, %f440;
	@%p81 bra 	$L__BB17_164;
	bra.uni 	$L__BB17_165;
$L__BB17_161:
	setp.eq.f32 	%p82, %f439, %f441;
	@%p82 bra 	$L__BB17_163;
	setp.lt.f32 	%p83, %f439, %f441;
	mov.u32 	%r404, %r422;
	mov.f32 	%f415, %f439;
	mov.f32 	%f416, %f440;
	@%p83 bra 	$L__BB17_164;
	bra.uni 	$L__BB17_165;
$L__BB17_163:
	setp.gtu.f32 	%p84, %f440, %f442;
	mov.u32 	%r404, %r422;
	mov.f32 	%f415, %f439;
	mov.f32 	%f416, %f440;
	@%p84 bra 	$L__BB17_165;
$L__BB17_164:
	mov.u32 	%r404, %r422;
	mov.f32 	%f415, %f441;
	mov.f32 	%f416, %f442;
	mov.u32 	%r422, %r421;
	mov.f32 	%f441, %f439;
	mov.f32 	%f442, %f440;
$L__BB17_165:
	setp.eq.s32 	%p85, %r422, %r407;
	@%p85 bra 	$L__BB17_167;
	setp.lt.s32 	%p86, %r422, %r407;
	mov.u32 	%r413, %r422;
	mov.f32 	%f423, %f441;
	mov.f32 	%f424, %f442;
	@%p86 bra 	$L__BB17_170;
	bra.uni 	$L__BB17_171;
$L__BB17_167:
	setp.eq.f32 	%p87, %f441, %f411;
	@%p87 bra 	$L__BB17_169;
	setp.lt.f32 	%p88, %f441, %f411;
	mov.u32 	%r413, %r407;
	mov.f32 	%f423, %f441;
	mov.f32 	%f424, %f442;
	@%p88 bra 	$L__BB17_170;
	bra.uni 	$L__BB17_171;
$L__BB17_169:
	setp.gtu.f32 	%p89, %f442, %f412;
	mov.u32 	%r413, %r407;
	mov.f32 	%f423, %f441;
	mov.f32 	%f424, %f442;
	@%p89 bra 	$L__BB17_171;
$L__BB17_170:
	mov.u32 	%r413, %r407;
	mov.f32 	%f423, %f411;
	mov.f32 	%f424, %f412;
	mov.u32 	%r407, %r422;
	mov.f32 	%f411, %f441;
	mov.f32 	%f412, %f442;
$L__BB17_171:
	setp.eq.s32 	%p90, %r420, %r404;
	@%p90 bra 	$L__BB17_173;
	setp.lt.s32 	%p91, %r420, %r404;
	mov.u32 	%r408, %r420;
	mov.f32 	%f413, %f437;
	mov.f32 	%f414, %f438;
	mov.u32 	%r409, %r404;
	@%p91 bra 	$L__BB17_176;
	bra.uni 	$L__BB17_177;
$L__BB17_173:
	setp.eq.f32 	%p92, %f437, %f415;
	@%p92 bra 	$L__BB17_175;
	setp.lt.f32 	%p93, %f437, %f415;
	mov.u32 	%r408, %r420;
	mov.f32 	%f413, %f437;
	mov.f32 	%f414, %f438;
	mov.u32 	%r409, %r420;
	@%p93 bra 	$L__BB17_176;
	bra.uni 	$L__BB17_177;
$L__BB17_175:
	setp.gtu.f32 	%p94, %f438, %f416;
	mov.u32 	%r408, %r420;
	mov.f32 	%f413, %f437;
	mov.f32 	%f414, %f438;
	mov.u32 	%r409, %r420;
	@%p94 bra 	$L__BB17_177;
$L__BB17_176:
	mov.u32 	%r408, %r404;
	mov.f32 	%f413, %f415;
	mov.f32 	%f414, %f416;
	mov.u32 	%r409, %r420;
	mov.f32 	%f415, %f437;
	mov.f32 	%f416, %f438;
$L__BB17_177:
	setp.eq.s32 	%p95, %r407, %r424;
	@%p95 bra 	$L__BB17_179;
	setp.lt.s32 	%p96, %r407, %r424;
	mov.u32 	%r415, %r407;
	mov.f32 	%f427, %f411;
	mov.f32 	%f428, %f412;
	@%p96 bra 	$L__BB17_182;
	bra.uni 	$L__BB17_183;
$L__BB17_179:
	setp.eq.f32 	%p97, %f411, %f445;
	@%p97 bra 	$L__BB17_181;
	setp.lt.f32 	%p98, %f411, %f445;
	mov.u32 	%r415, %r424;
	mov.f32 	%f427, %f411;
	mov.f32 	%f428, %f412;
	@%p98 bra 	$L__BB17_182;
	bra.uni 	$L__BB17_183;
$L__BB17_181:
	setp.gtu.f32 	%p99, %f412, %f446;
	mov.u32 	%r415, %r424;
	mov.f32 	%f427, %f411;
	mov.f32 	%f428, %f412;
	@%p99 bra 	$L__BB17_183;
$L__BB17_182:
	mov.u32 	%r415, %r424;
	mov.f32 	%f427, %f445;
	mov.f32 	%f428, %f446;
	mov.u32 	%r424, %r407;
	mov.f32 	%f445, %f411;
	mov.f32 	%f446, %f412;
$L__BB17_183:
	setp.eq.s32 	%p100, %r409, %r413;
	@%p100 bra 	$L__BB17_185;
	setp.lt.s32 	%p101, %r409, %r413;
	mov.u32 	%r412, %r409;
	mov.f32 	%f431, %f415;
	mov.f32 	%f432, %f416;
	@%p101 bra 	$L__BB17_188;
	bra.uni 	$L__BB17_189;
$L__BB17_185:
	setp.eq.f32 	%p102, %f415, %f423;
	@%p102 bra 	$L__BB17_187;
	setp.lt.f32 	%p103, %f415, %f423;
	mov.u32 	%r412, %r413;
	mov.f32 	%f431, %f415;
	mov.f32 	%f432, %f416;
	@%p103 bra 	$L__BB17_188;
	bra.uni 	$L__BB17_189;
$L__BB17_187:
	setp.gtu.f32 	%p104, %f416, %f424;
	mov.u32 	%r412, %r413;
	mov.f32 	%f431, %f415;
	mov.f32 	%f432, %f416;
	@%p104 bra 	$L__BB17_189;
$L__BB17_188:
	mov.u32 	%r412, %r413;
	mov.f32 	%f431, %f423;
	mov.f32 	%f432, %f424;
	mov.u32 	%r413, %r409;
	mov.f32 	%f423, %f415;
	mov.f32 	%f424, %f416;
$L__BB17_189:
	setp.eq.s32 	%p105, %r413, %r415;
	@%p105 bra 	$L__BB17_191;
	setp.lt.s32 	%p106, %r413, %r415;
	mov.u32 	%r422, %r413;
	mov.f32 	%f441, %f423;
	mov.f32 	%f442, %f424;
	@%p106 bra 	$L__BB17_194;
	bra.uni 	$L__BB17_195;
$L__BB17_191:
	setp.eq.f32 	%p107, %f423, %f427;
	@%p107 bra 	$L__BB17_193;
	setp.lt.f32 	%p108, %f423, %f427;
	mov.u32 	%r422, %r415;
	mov.f32 	%f441, %f423;
	mov.f32 	%f442, %f424;
	@%p108 bra 	$L__BB17_194;
	bra.uni 	$L__BB17_195;
$L__BB17_193:
	setp.gtu.f32 	%p109, %f424, %f428;
	mov.u32 	%r422, %r415;
	mov.f32 	%f441, %f423;
	mov.f32 	%f442, %f424;
	@%p109 bra 	$L__BB17_195;
$L__BB17_194:
	mov.u32 	%r422, %r415;
	mov.f32 	%f441, %f427;
	mov.f32 	%f442, %f428;
	mov.u32 	%r415, %r413;
	mov.f32 	%f427, %f423;
	mov.f32 	%f428, %f424;
$L__BB17_195:
	setp.eq.s32 	%p110, %r408, %r412;
	@%p110 bra 	$L__BB17_197;
	setp.lt.s32 	%p111, %r408, %r412;
	mov.u32 	%r420, %r408;
	mov.f32 	%f437, %f413;
	mov.f32 	%f438, %f414;
	mov.u32 	%r417, %r412;
	@%p111 bra 	$L__BB17_200;
	bra.uni 	$L__BB17_201;
$L__BB17_197:
	setp.eq.f32 	%p112, %f413, %f431;
	@%p112 bra 	$L__BB17_199;
	setp.lt.f32 	%p113, %f413, %f431;
	mov.u32 	%r420, %r408;
	mov.f32 	%f437, %f413;
	mov.f32 	%f438, %f414;
	mov.u32 	%r417, %r408;
	@%p113 bra 	$L__BB17_200;
	bra.uni 	$L__BB17_201;
$L__BB17_199:
	setp.gtu.f32 	%p114, %f414, %f432;
	mov.u32 	%r420, %r408;
	mov.f32 	%f437, %f413;
	mov.f32 	%f438, %f414;
	mov.u32 	%r417, %r408;
	@%p114 bra 	$L__BB17_201;
$L__BB17_200:
	mov.u32 	%r420, %r412;
	mov.f32 	%f437, %f431;
	mov.f32 	%f438, %f432;
	mov.u32 	%r417, %r408;
	mov.f32 	%f431, %f413;
	mov.f32 	%f432, %f414;
$L__BB17_201:
	setp.eq.s32 	%p115, %r415, %r424;
	@%p115 bra 	$L__BB17_203;
	setp.lt.s32 	%p116, %r415, %r424;
	mov.u32 	%r423, %r415;
	mov.f32 	%f443, %f427;
	mov.f32 	%f444, %f428;
	@%p116 bra 	$L__BB17_206;
	bra.uni 	$L__BB17_207;
$L__BB17_203:
	setp.eq.f32 	%p117, %f427, %f445;
	@%p117 bra 	$L__BB17_205;
	setp.lt.f32 	%p118, %f427, %f445;
	mov.u32 	%r423, %r424;
	mov.f32 	%f443, %f427;
	mov.f32 	%f444, %f428;
	@%p118 bra 	$L__BB17_206;
	bra.uni 	$L__BB17_207;
$L__BB17_205:
	setp.gtu.f32 	%p119, %f428, %f446;
	mov.u32 	%r423, %r424;
	mov.f32 	%f443, %f427;
	mov.f32 	%f444, %f428;
	@%p119 bra 	$L__BB17_207;
$L__BB17_206:
	mov.u32 	%r423, %r424;
	mov.f32 	%f443, %f445;
	mov.f32 	%f444, %f446;
	mov.u32 	%r424, %r415;
	mov.f32 	%f445, %f427;
	mov.f32 	%f446, %f428;
$L__BB17_207:
	setp.eq.s32 	%p120, %r417, %r422;
	@%p120 bra 	$L__BB17_209;
	setp.lt.s32 	%p121, %r417, %r422;
	mov.u32 	%r421, %r417;
	mov.f32 	%f439, %f431;
	mov.f32 	%f440, %f432;
	@%p121 bra 	$L__BB17_212;
	bra.uni 	$L__BB17_213;
$L__BB17_209:
	setp.eq.f32 	%p122, %f431, %f441;
	@%p122 bra 	$L__BB17_211;
	setp.lt.f32 	%p123, %f431, %f441;
	mov.u32 	%r421, %r422;
	mov.f32 	%f439, %f431;
	mov.f32 	%f440, %f432;
	@%p123 bra 	$L__BB17_212;
	bra.uni 	$L__BB17_213;
$L__BB17_211:
	setp.gtu.f32 	%p124, %f432, %f442;
	mov.u32 	%r421, %r422;
	mov.f32 	%f439, %f431;
	mov.f32 	%f440, %f432;
	@%p124 bra 	$L__BB17_213;
$L__BB17_212:
	mov.u32 	%r421, %r422;
	mov.f32 	%f439, %f441;
	mov.f32 	%f440, %f442;
	mov.u32 	%r422, %r417;
	mov.f32 	%f441, %f431;
	mov.f32 	%f442, %f432;
$L__BB17_213:
	mov.b32 	%r430, 2;
$L__BB17_214:
	mov.u32 	%r152, %r430;
	bar.sync 	0;
	add.s32 	%r238, %r152, -1;
	shr.u32 	%r239, %r152, 1;
	mov.u32 	%r240, _ZZN3cub18CUB_300001_SM_10006detail10merge_sort30DeviceMergeSortBlockSortKernelINS2_10policy_hubIN6thrust24THRUST_300001_SM_1000_NS12zip_iteratorIN4cuda3std3__45tupleIJNS6_6detail15normal_iteratorINS6_10device_ptrIfEEEESG_NSD_INSE_IiEEEEEEEEEE9Policy600ESK_PNS0_8NullTypeESK_SO_m13xyl_predicateNSB_IJffiEEESN_EEvbT0_T1_T2_T3_T4_PT6_PT7_T5_NS1_7vsmem_tEE19static_temp_storage;
	mad.lo.s32 	%r241, %r91, 60, %r240;
	st.shared.f32 	[%r241], %f446;
	st.shared.f32 	[%r241+4], %f445;
	st.shared.u32 	[%r241+8], %r424;
	st.shared.f32 	[%r241+12], %f444;
	st.shared.f32 	[%r241+16], %f443;
	st.shared.u32 	[%r241+20], %r423;
	st.shared.f32 	[%r241+24], %f442;
	st.shared.f32 	[%r241+28], %f441;
	st.shared.u32 	[%r241+32], %r422;
	st.shared.f32 	[%r241+36], %f440;
	st.shared.f32 	[%r241+40], %f439;
	st.shared.u32 	[%r241+44], %r421;
	st.shared.f32 	[%r241+48], %f438;
	st.shared.f32 	[%r241+52], %f437;
	st.shared.u32 	[%r241+56], %r420;
	bar.sync 	0;
	neg.s32 	%r242, %r152;
	and.b32  	%r243, %r91, %r242;
	mul.lo.s32 	%r244, %r243, 5;
	mul.lo.s32 	%r245, %r239, 5;
	and.b32  	%r246, %r238, %r91;
	mul.lo.s32 	%r247, %r246, 5;
	min.s32 	%r153, %r247, %r90;
	min.s32 	%r154, %r244, %r90;
	add.s32 	%r248, %r154, %r245;
	min.s32 	%r155, %r248, %r90;
	add.s32 	%r249, %r155, %r245;
	min.s32 	%r156, %r249, %r90;
	sub.s32 	%r250, %r155, %r154;
	sub.s32 	%r251, %r156, %r155;
	setp.lt.s32 	%p125, %r153, %r251;
	sub.s32 	%r252, %r153, %r251;
	selp.b32 	%r433, 0, %r252, %p125;
	min.s32 	%r431, %r250, %r153;
	setp.ge.s32 	%p126, %r433, %r431;
	@%p126 bra 	$L__BB17_222;
	add.s32 	%r159, %r155, %r153;
$L__BB17_216:
	sub.s32 	%r253, %r431, %r433;
	shr.u32 	%r254, %r253, 31;
	add.s32 	%r255, %r253, %r254;
	shr.s32 	%r256, %r255, 1;
	add.s32 	%r162, %r256, %r433;
	add.s32 	%r257, %r162, %r154;
	mad.lo.s32 	%r163, %r257, 12, %r240;
	ld.shared.f32 	%f211, [%r163+4];
	ld.shared.u32 	%r164, [%r163+8];
	not.b32 	%r259, %r162;
	add.s32 	%r260, %r159, %r259;
	mad.lo.s32 	%r165, %r260, 12, %r240;
	ld.shared.f32 	%f212, [%r165+4];
	ld.shared.u32 	%r166, [%r165+8];
	setp.ne.s32 	%p127, %r166, %r164;
	@%p127 bra 	$L__BB17_220;
	setp.neu.f32 	%p128, %f212, %f211;
	@%p128 bra 	$L__BB17_219;
	ld.shared.f32 	%f279, [%r163];
	ld.shared.f32 	%f280, [%r165];
	setp.le.f32 	%p275, %f280, %f279;
	bra.uni 	$L__BB17_221;
$L__BB17_219:
	setp.lt.f32 	%p275, %f212, %f211;
	bra.uni 	$L__BB17_221;
$L__BB17_220:
	setp.lt.s32 	%p275, %r166, %r164;
$L__BB17_221:
	add.s32 	%r261, %r162, 1;
	selp.b32 	%r433, %r433, %r261, %p275;
	selp.b32 	%r431, %r162, %r431, %p275;
	setp.lt.s32 	%p129, %r433, %r431;
	@%p129 bra 	$L__BB17_216;
$L__BB17_222:
	add.s32 	%r170, %r433, %r154;
	add.s32 	%r262, %r155, %r153;
	sub.s32 	%r171, %r262, %r433;
	mad.lo.s32 	%r172, %r170, 12, %r240;
	ld.shared.f32 	%f463, [%r172];
	ld.shared.f32 	%f464, [%r172+4];
	ld.shared.u32 	%r437, [%r172+8];
	mad.lo.s32 	%r174, %r171, 12, %r240;
	ld.shared.f32 	%f457, [%r174];
	ld.shared.f32 	%f458, [%r174+4];
	ld.shared.u32 	%r434, [%r174+8];
	setp.ge.s32 	%p131, %r171, %r156;
	mov.pred 	%p276, 0;
	@%p131 bra 	$L__BB17_229;
	setp.ge.s32 	%p133, %r170, %r155;
	mov.pred 	%p276, -1;
	@%p133 bra 	$L__BB17_229;
	setp.ne.s32 	%p134, %r434, %r437;
	@%p134 bra 	$L__BB17_228;
	setp.neu.f32 	%p135, %f458, %f464;
	@%p135 bra 	$L__BB17_227;
	setp.le.f32 	%p276, %f457, %f463;
	bra.uni 	$L__BB17_229;
$L__BB17_227:
	setp.lt.f32 	%p276, %f458, %f464;
	bra.uni 	$L__BB17_229;
$L__BB17_228:
	setp.lt.s32 	%p276, %r434, %r437;
$L__BB17_229:
	selp.f32 	%f446, %f457, %f463, %p276;
	selp.f32 	%f445, %f458, %f464, %p276;
	selp.b32 	%r424, %r434, %r437, %p276;
	selp.u32 	%r264, 1, 0, %p276;
	add.s32 	%r177, %r171, %r264;
	not.pred 	%p136, %p276;
	selp.u32 	%r265, 1, 0, %p136;
	add.s32 	%r178, %r170, %r265;
	@%p136 bra 	$L__BB17_231;
	ld.shared.f32 	%f457, [%r174+12];
	ld.shared.f32 	%f458, [%r174+16];
	ld.shared.u32 	%r434, [%r174+20];
	bra.uni 	$L__BB17_232;
$L__BB17_231:
	ld.shared.f32 	%f463, [%r172+12];
	ld.shared.f32 	%f464, [%r172+16];
	ld.shared.u32 	%r437, [%r172+20];
$L__BB17_232:
	setp.ge.s32 	%p138, %r177, %r156;
	mov.pred 	%p277, 0;
	@%p138 bra 	$L__BB17_239;
	setp.ge.s32 	%p140, %r178, %r155;
	mov.pred 	%p277, -1;
	@%p140 bra 	$L__BB17_239;
	setp.eq.s32 	%p141, %r434, %r437;
	@%p141 bra 	$L__BB17_236;
	setp.lt.s32 	%p277, %r434, %r437;
	bra.uni 	$L__BB17_239;
$L__BB17_236:
	setp.eq.f32 	%p142, %f458, %f464;
	@%p142 bra 	$L__BB17_238;
	setp.lt.f32 	%p277, %f458, %f464;
	bra.uni 	$L__BB17_239;
$L__BB17_238:
	setp.le.f32 	%p277, %f457, %f463;
$L__BB17_239:
	selp.f32 	%f444, %f457, %f463, %p277;
	selp.f32 	%f443, %f458, %f464, %p277;
	selp.b32 	%r423, %r434, %r437, %p277;
	selp.u32 	%r266, 1, 0, %p277;
	add.s32 	%r184, %r177, %r266;
	not.pred 	%p143, %p277;
	selp.u32 	%r267, 1, 0, %p143;
	add.s32 	%r185, %r178, %r267;
	@%p277 bra 	$L__BB17_241;
	mad.lo.s32 	%r269, %r185, 12, %r240;
	ld.shared.f32 	%f463, [%r269];
	ld.shared.f32 	%f464, [%r269+4];
	ld.shared.u32 	%r437, [%r269+8];
	bra.uni 	$L__BB17_242;
$L__BB17_241:
	mad.lo.s32 	%r271, %r184, 12, %r240;
	ld.shared.f32 	%f457, [%r271];
	ld.shared.f32 	%f458, [%r271+4];
	ld.shared.u32 	%r434, [%r271+8];
$L__BB17_242:
	setp.ge.s32 	%p145, %r184, %r156;
	mov.pred 	%p278, 0;
	@%p145 bra 	$L__BB17_249;
	setp.ge.s32 	%p147, %r185, %r155;
	mov.pred 	%p278, -1;
	@%p147 bra 	$L__BB17_249;
	setp.eq.s32 	%p148, %r434, %r437;
	@%p148 bra 	$L__BB17_246;
	setp.lt.s32 	%p278, %r434, %r437;
	bra.uni 	$L__BB17_249;
$L__BB17_246:
	setp.eq.f32 	%p149, %f458, %f464;
	@%p149 bra 	$L__BB17_248;
	setp.lt.f32 	%p278, %f458, %f464;
	bra.uni 	$L__BB17_249;
$L__BB17_248:
	setp.le.f32 	%p278, %f457, %f463;
$L__BB17_249:
	selp.f32 	%f442, %f457, %f463, %p278;
	selp.f32 	%f441, %f458, %f464, %p278;
	selp.b32 	%r422, %r434, %r437, %p278;
	selp.u32 	%r272, 1, 0, %p278;
	add.s32 	%r191, %r184, %r272;
	not.pred 	%p150, %p278;
	selp.u32 	%r273, 1, 0, %p150;
	add.s32 	%r192, %r185, %r273;
	@%p278 bra 	$L__BB17_251;
	mov.u32 	%r274, _ZZN3cub18CUB_300001_SM_10006detail10merge_sort30DeviceMergeSortBlockSortKernelINS2_10policy_hubIN6thrust24THRUST_300001_SM_1000_NS12zip_iteratorIN4cuda3std3__45tupleIJNS6_6detail15normal_iteratorINS6_10device_ptrIfEEEESG_NSD_INSE_IiEEEEEEEEEE9Policy600ESK_PNS0_8NullTypeESK_SO_m13xyl_predicateNSB_IJffiEEESN_EEvbT0_T1_T2_T3_T4_PT6_PT7_T5_NS1_7vsmem_tEE19static_temp_storage;
	mad.lo.s32 	%r275, %r192, 12, %r274;
	ld.shared.f32 	%f463, [%r275];
	ld.shared.f32 	%f464, [%r275+4];
	ld.shared.u32 	%r437, [%r275+8];
	bra.uni 	$L__BB17_252;
$L__BB17_251:
	mov.u32 	%r276, _ZZN3cub18CUB_300001_SM_10006detail10merge_sort30DeviceMergeSortBlockSortKernelINS2_10policy_hubIN6thrust24THRUST_300001_SM_1000_NS12zip_iteratorIN4cuda3std3__45tupleIJNS6_6detail15normal_iteratorINS6_10device_ptrIfEEEESG_NSD_INSE_IiEEEEEEEEEE9Policy600ESK_PNS0_8NullTypeESK_SO_m13xyl_predicateNSB_IJffiEEESN_EEvbT0_T1_T2_T3_T4_PT6_PT7_T5_NS1_7vsmem_tEE19static_temp_storage;
	mad.lo.s32 	%r277, %r191, 12, %r276;
	ld.shared.f32 	%f457, [%r277];
	ld.shared.f32 	%f458, [%r277+4];
	ld.shared.u32 	%r434, [%r277+8];
$L__BB17_252:
	setp.ge.s32 	%p152, %r191, %r156;
	mov.pred 	%p279, 0;
	@%p152 bra 	$L__BB17_259;
	setp.ge.s32 	%p154, %r192, %r155;
	mov.pred 	%p279, -1;
	@%p154 bra 	$L__BB17_259;
	setp.eq.s32 	%p155, %r434, %r437;
	@%p155 bra 	$L__BB17_256;
	setp.lt.s32 	%p279, %r434, %r437;
	bra.uni 	$L__BB17_259;
$L__BB17_256:
	setp.eq.f32 	%p156, %f458, %f464;
	@%p156 bra 	$L__BB17_258;
	setp.lt.f32 	%p279, %f458, %f464;
	bra.uni 	$L__BB17_259;
$L__BB17_258:
	setp.le.f32 	%p279, %f457, %f463;
$L__BB17_259:
	selp.f32 	%f440, %f457, %f463, %p279;
	selp.f32 	%f439, %f458, %f464, %p279;
	selp.b32 	%r421, %r434, %r437, %p279;
	selp.u32 	%r278, 1, 0, %p279;
	add.s32 	%r198, %r191, %r278;
	not.pred 	%p157, %p279;
	selp.u32 	%r279, 1, 0, %p157;
	add.s32 	%r199, %r192, %r279;
	@%p279 bra 	$L__BB17_261;
	mov.u32 	%r280, _ZZN3cub18CUB_300001_SM_10006detail10merge_sort30DeviceMergeSortBlockSortKernelINS2_10policy_hubIN6thrust24THRUST_300001_SM_1000_NS12zip_iteratorIN4cuda3std3__45tupleIJNS6_6detail15normal_iteratorINS6_10device_ptrIfEEEESG_NSD_INSE_IiEEEEEEEEEE9Policy600ESK_PNS0_8NullTypeESK_SO_m13xyl_predicateNSB_IJffiEEESN_EEvbT0_T1_T2_T3_T4_PT6_PT7_T5_NS1_7vsmem_tEE19static_temp_storage;
	mad.lo.s32 	%r281, %r199, 12, %r280;
	ld.shared.f32 	%f463, [%r281];
	ld.shared.f32 	%f464, [%r281+4];
	ld.shared.u32 	%r437, [%r281+8];
	bra.uni 	$L__BB17_262;
$L__BB17_261:
	mov.u32 	%r282, _ZZN3cub18CUB_300001_SM_10006detail10merge_sort30DeviceMergeSortBlockSortKernelINS2_10policy_hubIN6thrust24THRUST_300001_SM_1000_NS12zip_iteratorIN4cuda3std3__45tupleIJNS6_6detail15normal_iteratorINS6_10device_ptrIfEEEESG_NSD_INSE_IiEEEEEEEEEE9Policy600ESK_PNS0_8NullTypeESK_SO_m13xyl_predicateNSB_IJffiEEESN_EEvbT0_T1_T2_T3_T4_PT6_PT7_T5_NS1_7vsmem_tEE19static_temp_storage;
	mad.lo.s32 	%r283, %r198, 12, %r282;
	ld.shared.f32 	%f457, [%r283];
	ld.shared.f32 	%f458, [%r283+4];
	ld.shared.u32 	%r434, [%r283+8];
$L__BB17_262:
	setp.ge.s32 	%p159, %r198, %r156;
	mov.pred 	%p280, 0;
	@%p159 bra 	$L__BB17_269;
	setp.ge.s32 	%p161, %r199, %r155;
	mov.pred 	%p280, -1;
	@%p161 bra 	$L__BB17_269;
	setp.eq.s32 	%p162, %r434, %r437;
	@%p162 bra 	$L__BB17_266;
	setp.lt.s32 	%p280, %r434, %r437;
	bra.uni 	$L__BB17_269;
$L__BB17_266:
	setp.eq.f32 	%p163, %f458, %f464;
	@%p163 bra 	$L__BB17_268;
	setp.lt.f32 	%p280, %f458, %f464;
	bra.uni 	$L__BB17_269;
$L__BB17_268:
	setp.le.f32 	%p280, %f457, %f463;
$L__BB17_269:
	selp.f32 	%f438, %f457, %f463, %p280;
	selp.f32 	%f437, %f458, %f464, %p280;
	selp.b32 	%r420, %r434, %r437, %p280;
	shl.b32 	%r430, %r152, 1;
	setp.lt.u32 	%p164, %r152, 129;
	@%p164 bra 	$L__BB17_214;
	ld.param.s8 	%rs2, [_ZN3cub18CUB_300001_SM_10006detail10merge_sort30DeviceMergeSortBlockSortKernelINS2_10policy_hubIN6thrust24THRUST_300001_SM_1000_NS12zip_iteratorIN4cuda3std3__45tupleIJNS6_6detail15normal_iteratorINS6_10device_ptrIfEEEESG_NSD_INSE_IiEEEEEEEEEE9Policy600ESK_PNS0_8NullTypeESK_SO_m13xyl_predicateNSB_IJffiEEESN_EEvbT0_T1_T2_T3_T4_PT6_PT7_T5_NS1_7vsmem_tE_param_0];
	bar.sync 	0;
	setp.eq.s16 	%p165, %rs2, 0;
	@%p165 bra 	$L__BB17_283;
	st.shared.f32 	[%r110], %f446;
	st.shared.f32 	[%r110+4], %f445;
	st.shared.u32 	[%r110+8], %r424;
	st.shared.f32 	[%r110+12], %f444;
	st.shared.f32 	[%r110+16], %f443;
	st.shared.u32 	[%r110+20], %r423;
	st.shared.f32 	[%r110+24], %f442;
	st.shared.f32 	[%r110+28], %f441;
	st.shared.u32 	[%r110+32], %r422;
	st.shared.f32 	[%r110+36], %f440;
	st.shared.f32 	[%r110+40], %f439;
	st.shared.u32 	[%r110+44], %r421;
	st.shared.f32 	[%r110+48], %f438;
	st.shared.f32 	[%r110+52], %f437;
	st.shared.u32 	[%r110+56], %r420;
	bar.warp.sync 	-1;
	ld.shared.f32 	%f259, [%r109];
	ld.shared.f32 	%f260, [%r109+4];
	ld.shared.u32 	%r206, [%r109+8];
	ld.shared.f32 	%f261, [%r109+384];
	ld.shared.f32 	%f262, [%r109+388];
	ld.shared.u32 	%r207, [%r109+392];
	ld.shared.f32 	%f263, [%r109+768];
	ld.shared.f32 	%f264, [%r109+772];
	ld.shared.u32 	%r208, [%r109+776];
	ld.shared.f32 	%f265, [%r109+1152];
	ld.shared.f32 	%f266, [%r109+1156];
	ld.shared.u32 	%r209, [%r109+1160];
	ld.shared.f32 	%f267, [%r109+1536];
	ld.shared.f32 	%f268, [%r109+1540];
	ld.shared.u32 	%r210, [%r109+1544];
	setp.eq.s32 	%p166, %r91, 0;
	@%p166 bra 	$L__BB17_272;
	bra.uni 	$L__BB17_273;
$L__BB17_272:
	st.volatile.shared.u32 	[_ZZN3cub18CUB_300001_SM_10006detail10merge_sort30DeviceMergeSortBlockSortKernelINS2_10policy_hubIN6thrust24THRUST_300001_SM_1000_NS12zip_iteratorIN4cuda3std3__45tupleIJNS6_6detail15normal_iteratorINS6_10device_ptrIfEEEESG_NSD_INSE_IiEEEEEEEEEE9Policy600ESK_PNS0_8NullTypeESK_SO_m13xyl_predicateNSB_IJffiEEESN_EEvbT0_T1_T2_T3_T4_PT6_PT7_T5_NS1_7vsmem_tEE19static_temp_storage+15360], %r90;
$L__BB17_273:
	cvt.u32.u64 	%r284, %rd7;
	bar.sync 	0;
	ld.volatile.shared.u32 	%r216, [_ZZN3cub18CUB_300001_SM_10006detail10merge_sort30DeviceMergeSortBlockSortKernelINS2_10policy_hubIN6thrust24THRUST_300001_SM_1000_NS12zip_iteratorIN4cuda3std3__45tupleIJNS6_6detail15normal_iteratorINS6_10device_ptrIfEEEESG_NSD_INSE_IiEEEEEEEEEE9Policy600ESK_PNS0_8NullTypeESK_SO_m13xyl_predicateNSB_IJffiEEESN_EEvbT0_T1_T2_T3_T4_PT6_PT7_T5_NS1_7vsmem_tEE19static_temp_storage+15360];
	cvt.u64.u32 	%rd31, %r94;
	cvt.u64.u32 	%rd32, %r93;
	add.s64 	%rd33, %rd5, %rd32;
	add.s64 	%rd34, %rd33, %rd31;
	setp.ge.s32 	%p167, %r284, %r216;
	cvta.to.global.u64 	%rd35, %rd15;
	shl.b64 	%rd36, %rd34, 2;
	add.s64 	%rd11, %rd35, %rd36;
	cvta.to.global.u64 	%rd37, %rd16;
	add.s64 	%rd12, %rd37, %rd36;
	cvta.to.global.u64 	%rd38, %rd17;
	add.s64 	%rd13, %rd38, %rd36;
	@%p167 bra 	$L__BB17_275;
	st.global.f32 	[%rd11], %f259;
	st.global.f32 	[%rd12], %f260;
	st.global.u32 	[%rd13], %r206;
$L__BB17_275:
	setp.ge.s32 	%p168, %r97, %r216;
	@%p168 bra 	$L__BB17_277;
	st.global.f32 	[%rd11+128], %f261;
	st.global.f32 	[%rd12+128], %f262;
	st.global.u32 	[%rd13+128], %r207;
$L__BB17_277:
	setp.ge.s32 	%p169, %r100, %r216;
	@%p169 bra 	$L__BB17_279;
	st.global.f32 	[%rd11+256], %f263;
	st.global.f32 	[%rd12+256], %f264;
	st.global.u32 	[%rd13+256], %r208;
$L__BB17_279:
	setp.ge.s32 	%p170, %r103, %r216;
	@%p170 bra 	$L__BB17_281;
	st.global.f32 	[%rd11+384], %f265;
	st.global.f32 	[%rd12+384], %f266;
	st.global.u32 	[%rd13+384], %r209;
$L__BB17_281:
	setp.ge.s32 	%p171, %r106, %r216;
	@%p171 bra 	$L__BB17_295;
	st.global.f32 	[%rd11+512], %f267;
	st.global.f32 	[%rd12+512], %f268;
	st.global.u32 	[%rd13+512], %r210;
	bra.uni 	$L__BB17_295;
$L__BB17_283:
	st.shared.f32 	[%r110], %f446;
	st.shared.f32 	[%r110+4], %f445;
	st.shared.u32 	[%r110+8], %r424;
	st.shared.f32 	[%r110+12], %f444;
	st.shared.f32 	[%r110+16], %f443;
	st.shared.u32 	[%r110+20], %r423;
	st.shared.f32 	[%r110+24], %f442;
	st.shared.f32 	[%r110+28], %f441;
	st.shared.u32 	[%r110+32], %r422;
	st.shared.f32 	[%r110+36], %f440;
	st.shared.f32 	[%r110+40], %f439;
	st.shared.u32 	[%r110+44], %r421;
	st.shared.f32 	[%r110+48], %f438;
	st.shared.f32 	[%r110+52], %f437;
	st.shared.u32 	[%r110+56], %r420;
	bar.warp.sync 	-1;
	ld.shared.f32 	%f269, [%r109];
	ld.shared.f32 	%f270, [%r109+4];
	ld.shared.u32 	%r211, [%r109+8];
	ld.shared.f32 	%f271, [%r109+384];
	ld.shared.f32 	%f272, [%r109+388];
	ld.shared.u32 	%r212, [%r109+392];
	ld.shared.f32 	%f273, [%r109+768];
	ld.shared.f32 	%f274, [%r109+772];
	ld.shared.u32 	%r213, [%r109+776];
	ld.shared.f32 	%f275, [%r109+1152];
	ld.shared.f32 	%f276, [%r109+1156];
	ld.shared.u32 	%r214, [%r109+1160];
	ld.shared.f32 	%f277, [%r109+1536];
	ld.shared.f32 	%f278, [%r109+1540];
	ld.shared.u32 	%r215, [%r109+1544];
	setp.eq.s32 	%p172, %r91, 0;
	@%p172 bra 	$L__BB17_284;
	bra.uni 	$L__BB17_285;
$L__BB17_284:
	st.volatile.shared.u32 	[_ZZN3cub18CUB_300001_SM_10006detail10merge_sort30DeviceMergeSortBlockSortKernelINS2_10policy_hubIN6thrust24THRUST_300001_SM_1000_NS12zip_iteratorIN4cuda3std3__45tupleIJNS6_6detail15normal_iteratorINS6_10device_ptrIfEEEESG_NSD_INSE_IiEEEEEEEEEE9Policy600ESK_PNS0_8NullTypeESK_SO_m13xyl_predicateNSB_IJffiEEESN_EEvbT0_T1_T2_T3_T4_PT6_PT7_T5_NS1_7vsmem_tEE19static_temp_storage+15360], %r90;
$L__BB17_285:
	ld.param.u64 	%rd58, [_ZN3cub18CUB_300001_SM_10006detail10merge_sort30DeviceMergeSortBlockSortKernelINS2_10policy_hubIN6thrust24THRUST_300001_SM_1000_NS12zip_iteratorIN4cuda3std3__45tupleIJNS6_6detail15normal_iteratorINS6_10device_ptrIfEEEESG_NSD_INSE_IiEEEEEEEEEE9Policy600ESK_PNS0_8NullTypeESK_SO_m13xyl_predicateNSB_IJffiEEESN_EEvbT0_T1_T2_T3_T4_PT6_PT7_T5_NS1_7vsmem_tE_param_6];
	cvt.u32.u64 	%r285, %rd7;
	bar.sync 	0;
	ld.volatile.shared.u32 	%r217, [_ZZN3cub18CUB_300001_SM_10006detail10merge_sort30DeviceMergeSortBlockSortKernelINS2_10policy_hubIN6thrust24THRUST_300001_SM_1000_NS12zip_iteratorIN4cuda3std3__45tupleIJNS6_6detail15normal_iteratorINS6_10device_ptrIfEEEESG_NSD_INSE_IiEEEEEEEEEE9Policy600ESK_PNS0_8NullTypeESK_SO_m13xyl_predicateNSB_IJffiEEESN_EEvbT0_T1_T2_T3_T4_PT6_PT7_T5_NS1_7vsmem_tEE19static_temp_storage+15360];
	setp.ge.s32 	%p173, %r285, %r217;
	add.s64 	%rd39, %rd5, %rd7;
	cvta.to.global.u64 	%rd40, %rd58;
	mad.lo.s64 	%rd14, %rd39, 12, %rd40;
	@%p173 bra 	$L__BB17_287;
	st.global.f32 	[%rd14], %f269;
	st.global.f32 	[%rd14+4], %f270;
	st.global.u32 	[%rd14+8], %r211;
$L__BB17_287:
	setp.ge.s32 	%p174, %r97, %r217;
	@%p174 bra 	$L__BB17_289;
	st.global.f32 	[%rd14+384], %f271;
	st.global.f32 	[%rd14+388], %f272;
	st.global.u32 	[%rd14+392], %r212;
$L__BB17_289:
	setp.ge.s32 	%p175, %r100, %r217;
	@%p175 bra 	$L__BB17_291;
	st.global.f32 	[%rd14+768], %f273;
	st.global.f32 	[%rd14+772], %f274;
	st.global.u32 	[%rd14+776], %r213;
$L__BB17_291:
	setp.ge.s32 	%p176, %r103, %r217;
	@%p176 bra 	$L__BB17_293;
	st.global.f32 	[%rd14+1152], %f275;
	st.global.f32 	[%rd14+1156], %f276;
	st.global.u32 	[%rd14+1160], %r214;
$L__BB17_293:
	setp.ge.s32 	%p177, %r106, %r217;
	@%p177 bra 	$L__BB17_295;
	st.global.f32 	[%rd14+1536], %f277;
	st.global.f32 	[%rd14+1540], %f278;
	st.global.u32 	[%rd14+1544], %r215;
$L__BB17_295:
	ret;

}
	// .globl	_ZN3cub18CUB_300001_SM_10006detail10merge_sort30DeviceMergeSortPartitionKernelIN6thrust24THRUST_300001_SM_1000_NS12zip_iteratorIN4cuda3std3__45tupleIJNS5_6detail15normal_iteratorINS5_10device_ptrIfEEEESF_NSC_INSD_IiEEEEEEEEEm13xyl_predicateNSA_IJffiEEEEEvbT_PT2_T0_SP_PSP_T1_SP_i
.visible .entry _ZN3cub18CUB_300001_SM_10006detail10merge_sort30DeviceMergeSortPartitionKernelIN6thrust24THRUST_300001_SM_1000_NS12zip_iteratorIN4cuda3std3__45tupleIJNS5_6detail15normal_iteratorINS5_10device_ptrIfEEEESF_NSC_INSD_IiEEEEEEEEEm13xyl_predicateNSA_IJffiEEEEEvbT_PT2_T0_SP_PSP_T1_SP_i(
	.param .u8 _ZN3cub18CUB_300001_SM_10006detail10merge_sort30DeviceMergeSortPartitionKernelIN6thrust24THRUST_300001_SM_1000_NS12zip_iteratorIN4cuda3std3__45tupleIJNS5_6detail15normal_iteratorINS5_10device_ptrIfEEEESF_NSC_INSD_IiEEEEEEEEEm13xyl_predicateNSA_IJffiEEEEEvbT_PT2_T0_SP_PSP_T1_SP_i_param_0,
	.param .align 8 .b8 _ZN3cub18CUB_300001_SM_10006detail10merge_sort30DeviceMergeSortPartitionKernelIN6thrust24THRUST_300001_SM_1000_NS12zip_iteratorIN4cuda3std3__45tupleIJNS5_6detail15normal_iteratorINS5_10device_ptrIfEEEESF_NSC_INSD_IiEEEEEEEEEm13xyl_predicateNSA_IJffiEEEEEvbT_PT2_T0_SP_PSP_T1_SP_i_param_1[24],
	.param .u64 .ptr .align 1 _ZN3cub18CUB_300001_SM_10006detail10merge_sort30DeviceMergeSortPartitionKernelIN6thrust24THRUST_300001_SM_1000_NS12zip_iteratorIN4cuda3std3__45tupleIJNS5_6detail15normal_iteratorINS5_10device_ptrIfEEEESF_NSC_INSD_IiEEEEEEEEEm13xyl_predicateNSA_IJffiEEEEEvbT_PT2_T0_SP_PSP_T1_SP_i_param_2,
	.param .u64 _ZN3cub18CUB_300001_SM_10006detail10merge_sort30DeviceMergeSortPartitionKernelIN6thrust24THRUST_300001_SM_1000_NS12zip_iteratorIN4cuda3std3__45tupleIJNS5_6detail15normal_iteratorINS5_10device_ptrIfEEEESF_NSC_INSD_IiEEEEEEEEEm13xyl_predicateNSA_IJffiEEEEEvbT_PT2_T0_SP_PSP_T1_SP_i_param_3,
	.param .u64 _ZN3cub18CUB_300001_SM_10006detail10merge_sort30DeviceMergeSortPartitionKernelIN6thrust24THRUST_300001_SM_1000_NS12zip_iteratorIN4cuda3std3__45tupleIJNS5_6detail15normal_iteratorINS5_10device_ptrIfEEEESF_NSC_INSD_IiEEEEEEEEEm13xyl_predicateNSA_IJffiEEEEEvbT_PT2_T0_SP_PSP_T1_SP_i_param_4,
	.param .u64 .ptr .align 1 _ZN3cub18CUB_300001_SM_10006detail10merge_sort30DeviceMergeSortPartitionKernelIN6thrust24THRUST_300001_SM_1000_NS12zip_iteratorIN4cuda3std3__45tupleIJNS5_6detail15normal_iteratorINS5_10device_ptrIfEEEESF_NSC_INSD_IiEEEEEEEEEm13xyl_predicateNSA_IJffiEEEEEvbT_PT2_T0_SP_PSP_T1_SP_i_param_5,
	.param .align 1 .b8 _ZN3cub18CUB_300001_SM_10006detail10merge_sort30DeviceMergeSortPartitionKernelIN6thrust24THRUST_300001_SM_1000_NS12zip_iteratorIN4cuda3std3__45tupleIJNS5_6detail15normal_iteratorINS5_10device_ptrIfEEEESF_NSC_INSD_IiEEEEEEEEEm13xyl_predicateNSA_IJffiEEEEEvbT_PT2_T0_SP_PSP_T1_SP_i_param_6[1],
	.param .u64 _ZN3cub18CUB_300001_SM_10006detail10merge_sort30DeviceMergeSortPartitionKernelIN6thrust24THRUST_300001_SM_1000_NS12zip_iteratorIN4cuda3std3__45tupleIJNS5_6detail15normal_iteratorINS5_10device_ptrIfEEEESF_NSC_INSD_IiEEEEEEEEEm13xyl_predicateNSA_IJffiEEEEEvbT_PT2_T0_SP_PSP_T1_SP_i_param_7,
	.param .u32 _ZN3cub18CUB_300001_SM_10006detail10merge_sort30DeviceMergeSortPartitionKernelIN6thrust24THRUST_300001_SM_1000_NS12zip_iteratorIN4cuda3std3__45tupleIJNS5_6detail15normal_iteratorINS5_10device_ptrIfEEEESF_NSC_INSD_IiEEEEEEEEEm13xyl_predicateNSA_IJffiEEEEEvbT_PT2_T0_SP_PSP_T1_SP_i_param_8
)
{
	.reg .pred 	%p<22>;
	.reg .b16 	%rs<2>;
	.reg .b32 	%r<10>;
	.reg .b32 	%f<9>;
	.reg .b64 	%rd<92>;

	ld.param.u64 	%rd33, [_ZN3cub18CUB_300001_SM_10006detail10merge_sort30DeviceMergeSortPartitionKernelIN6thrust24THRUST_300001_SM_1000_NS12zip_iteratorIN4cuda3std3__45tupleIJNS5_6detail15normal_iteratorINS5_10device_ptrIfEEEESF_NSC_INSD_IiEEEEEEEEEm13xyl_predicateNSA_IJffiEEEEEvbT_PT2_T0_SP_PSP_T1_SP_i_param_1+16];
	ld.param.u64 	%rd32, [_ZN3cub18CUB_300001_SM_10006detail10merge_sort30DeviceMergeSortPartitionKernelIN6thrust24THRUST_300001_SM_1000_NS12zip_iteratorIN4cuda3std3__45tupleIJNS5_6detail15normal_iteratorINS5_10device_ptrIfEEEESF_NSC_INSD_IiEEEEEEEEEm13xyl_predicateNSA_IJffiEEEEEvbT_PT2_T0_SP_PSP_T1_SP_i_param_1+8];
	ld.param.u64 	%rd31, [_ZN3cub18CUB_300001_SM_10006detail10merge_sort30DeviceMergeSortPartitionKernelIN6thrust24THRUST_300001_SM_1000_NS12zip_iteratorIN4cuda3std3__45tupleIJNS5_6detail15normal_iteratorINS5_10device_ptrIfEEEESF_NSC_INSD_IiEEEEEEEEEm13xyl_predicateNSA_IJffiEEEEEvbT_PT2_T0_SP_PSP_T1_SP_i_param_1];
	ld.param.s8 	%rs1, [_ZN3cub18CUB_300001_SM_10006detail10merge_sort30DeviceMergeSortPartitionKernelIN6thrust24THRUST_300001_SM_1000_NS12zip_iteratorIN4cuda3std3__45tupleIJNS5_6detail15normal_iteratorINS5_10device_ptrIfEEEESF_NSC_INSD_IiEEEEEEEEEm13xyl_predicateNSA_IJffiEEEEEvbT_PT2_T0_SP_PSP_T1_SP_i_param_0];
	ld.param.u64 	%rd34, [_ZN3cub18CUB_300001_SM_10006detail10merge_sort30DeviceMergeSortPartitionKernelIN6thrust24THRUST_300001_SM_1000_NS12zip_iteratorIN4cuda3std3__45tupleIJNS5_6detail15normal_iteratorINS5_10device_ptrIfEEEESF_NSC_INSD_IiEEEEEEEEEm13xyl_predicateNSA_IJffiEEEEEvbT_PT2_T0_SP_PSP_T1_SP_i_param_2];
	ld.param.u64 	%rd35, [_ZN3cub18CUB_300001_SM_10006detail10merge_sort30DeviceMergeSortPartitionKernelIN6thrust24THRUST_300001_SM_1000_NS12zip_iteratorIN4cuda3std3__45tupleIJNS5_6detail15normal_iteratorINS5_10device_ptrIfEEEESF_NSC_INSD_IiEEEEEEEEEm13xyl_predicateNSA_IJffiEEEEEvbT_PT2_T0_SP_PSP_T1_SP_i_param_3];
	ld.param.u64 	%rd36, [_ZN3cub18CUB_300001_SM_10006detail10merge_sort30DeviceMergeSortPartitionKernelIN6thrust24THRUST_300001_SM_1000_NS12zip_iteratorIN4cuda3std3__45tupleIJNS5_6detail15normal_iteratorINS5_10device_ptrIfEEEESF_NSC_INSD_IiEEEEEEEEEm13xyl_predicateNSA_IJffiEEEEEvbT_PT2_T0_SP_PSP_T1_SP_i_param_4];
	ld.param.u64 	%rd38, [_ZN3cub18CUB_300001_SM_10006detail10merge_sort30DeviceMergeSortPartitionKernelIN6thrust24THRUST_300001_SM_1000_NS12zip_iteratorIN4cuda3std3__45tupleIJNS5_6detail15normal_iteratorINS5_10device_ptrIfEEEESF_NSC_INSD_IiEEEEEEEEEm13xyl_predicateNSA_IJffiEEEEEvbT_PT2_T0_SP_PSP_T1_SP_i_param_5];
	ld.param.u64 	%rd37, [_ZN3cub18CUB_300001_SM_10006detail10merge_sort30DeviceMergeSortPartitionKernelIN6thrust24THRUST_300001_SM_1000_NS12zip_iteratorIN4cuda3std3__45tupleIJNS5_6detail15normal_iteratorINS5_10device_ptrIfEEEESF_NSC_INSD_IiEEEEEEEEEm13xyl_predicateNSA_IJffiEEEEEvbT_PT2_T0_SP_PSP_T1_SP_i_param_7];
	ld.param.u32 	%r5, [_ZN3cub18CUB_300001_SM_10006detail10merge_sort30DeviceMergeSortPartitionKernelIN6thrust24THRUST_300001_SM_1000_NS12zip_iteratorIN4cuda3std3__45tupleIJNS5_6detail15normal_iteratorINS5_10device_ptrIfEEEESF_NSC_INSD_IiEEEEEEEEEm13xyl_predicateNSA_IJffiEEEEEvbT_PT2_T0_SP_PSP_T1_SP_i_param_8];
	cvta.to.global.u64 	%rd1, %rd38;
	mov.u32 	%r6, %ntid.x;
	mov.u32 	%r7, %ctaid.x;
	mov.u32 	%r8, %tid.x;
	mad.lo.s32 	%r9, %r6, %r7, %r8;
	cvt.u64.u32 	%rd2, %r9;
	setp.le.u64 	%p9, %rd36, %rd2;
	@%p9 bra 	$L__BB18_21;
	cvta.to.global.u64 	%rd3, %rd31;
	cvta.to.global.u64 	%rd4, %rd32;
	shr.u64 	%rd39, %rd37, 1;
	add.s64 	%rd6, %rd37, 4294967295;
	neg.s64 	%rd40, %rd37;
	and.b64  	%rd41, %rd40, %rd2;
	cvt.s64.s32 	%rd7, %r5;
	mul.lo.s64 	%rd42, %rd41, %rd7;
	mul.lo.s64 	%rd43, %rd39, %rd7;
	min.u64 	%rd8, %rd42, %rd35;
	not.b64 	%rd44, %rd42;
	min.u64 	%rd45, %rd43, %rd44;
	add.s64 	%rd46, %rd45, %rd42;
	min.u64 	%rd9, %rd46, %rd35;
	not.b64 	%rd47, %rd9;
	min.u64 	%rd48, %rd43, %rd47;
	add.s64 	%rd49, %rd48, %rd9;
	min.u64 	%rd10, %rd49, %rd35;
	// begin inline asm
	griddepcontrol.wait;
	// end inline asm
	add.s64 	%rd50, %rd2, 1;
	setp.ne.s64 	%p10, %rd50, %rd36;
	@%p10 bra 	$L__BB18_3;
	shl.b64 	%rd85, %rd2, 3;
	add.s64 	%rd86, %rd1, %rd85;
	st.global.u64 	[%rd86], %rd9;
	bra.uni 	$L__BB18_21;
$L__BB18_3:
	sub.s64 	%rd51, %rd10, %rd8;
	and.b64  	%rd52, %rd6, %rd2;
	mul.lo.s64 	%rd53, %rd52, %rd7;
	min.u64 	%rd11, %rd53, %rd51;
	setp.eq.s16 	%p11, %rs1, 0;
	@%p11 bra 	$L__BB18_12;
	sub.s64 	%rd54, %rd9, %rd8;
	sub.s64 	%rd55, %rd10, %rd9;
	max.u64 	%rd56, %rd11, %rd55;
	sub.s64 	%rd91, %rd56, %rd55;
	min.u64 	%rd87, %rd54, %rd11;
	setp.ge.u64 	%p12, %rd91, %rd87;
	@%p12 bra 	$L__BB18_20;
	cvta.to.global.u64 	%rd14, %rd33;
	add.s64 	%rd15, %rd11, %rd9;
$L__BB18_6:
	sub.s64 	%rd57, %rd87, %rd91;
	shr.u64 	%rd58, %rd57, 1;
	add.s64 	%rd18, %rd58, %rd91;
	add.s64 	%rd59, %rd18, %rd8;
	shl.b64 	%rd60, %rd59, 2;
	add.s64 	%rd61, %rd3, %rd60;
	add.s64 	%rd62, %rd4, %rd60;
	add.s64 	%rd63, %rd14, %rd60;
	ld.global.f32 	%f1, [%rd61];
	ld.global.f32 	%f2, [%rd62];
	ld.global.u32 	%r1, [%rd63];
	not.b64 	%rd64, %rd18;
	add.s64 	%rd65, %rd15, %rd64;
	shl.b64 	%rd66, %rd65, 2;
	add.s64 	%rd67, %rd3, %rd66;
	add.s64 	%rd68, %rd4, %rd66;
	add.s64 	%rd69, %rd14, %rd66;
	ld.global.f32 	%f3, [%rd67];
	ld.global.f32 	%f4, [%rd68];
	ld.global.u32 	%r2, [%rd69];
	setp.ne.s32 	%p13, %r2, %r1;
	@%p13 bra 	$L__BB18_10;
	setp.neu.f32 	%p14, %f4, %f2;
	@%p14 bra 	$L__BB18_9;
	setp.le.f32 	%p20, %f3, %f1;
	bra.uni 	$L__BB18_11;
$L__BB18_9:
	setp.lt.f32 	%p20, %f4, %f2;
	bra.uni 	$L__BB18_11;
$L__BB18_10:
	setp.lt.s32 	%p20, %r2, %r1;
$L__BB18_11:
	add.s64 	%rd70, %rd18, 1;
	selp.b64 	%rd91, %rd91, %rd70, %p20;
	selp.b64 	%rd87, %rd18, %rd87, %p20;
	setp.lt.u64 	%p15, %rd91, %rd87;
	@%p15 bra 	$L__BB18_6;
	bra.uni 	$L__BB18_20;
$L__BB18_12:
	sub.s64 	%rd71, %rd9, %rd8;
	sub.s64 	%rd72, %rd10, %rd9;
	max.u64 	%rd73, %rd11, %rd72;
	sub.s64 	%rd91, %rd73, %rd72;
	min.u64 	%rd89, %rd71, %rd11;
	setp.ge.u64 	%p16, %rd91, %rd89;
	@%p16 bra 	$L__BB18_20;
	cvta.to.global.u64 	%rd23, %rd34;
	add.s64 	%rd24, %rd11, %rd9;
$L__BB18_14:
	sub.s64 	%rd74, %rd89, %rd91;
	shr.u64 	%rd75, %rd74, 1;
	add.s64 	%rd27, %rd75, %rd91;
	add.s64 	%rd76, %rd27, %rd8;
	mad.lo.s64 	%rd77, %rd76, 12, %rd23;
	ld.global.f32 	%f5, [%rd77];
	ld.global.f32 	%f6, [%rd77+4];
	ld.global.u32 	%r3, [%rd77+8];
	not.b64 	%rd78, %rd27;
	add.s64 	%rd79, %rd24, %rd78;
	mad.lo.s64 	%rd80, %rd79, 12, %rd23;
	ld.global.f32 	%f7, [%rd80];
	ld.global.f32 	%f8, [%rd80+4];
	ld.global.u32 	%r4, [%rd80+8];
	setp.ne.s32 	%p17, %r4, %r3;
	@%p17 bra 	$L__BB18_18;
	setp.neu.f32 	%p18, %f8, %f6;
	@%p18 bra 	$L__BB18_17;
	setp.le.f32 	%p21, %f7, %f5;
	bra.uni 	$L__BB18_19;
$L__BB18_17:
	setp.lt.f32 	%p21, %f8, %f6;
	bra.uni 	$L__BB18_19;
$L__BB18_18:
	setp.lt.s32 	%p21, %r4, %r3;
$L__BB18_19:
	add.s64 	%rd81, %rd27, 1;
	selp.b64 	%rd91, %rd91, %rd81, %p21;
	selp.b64 	%rd89, %rd27, %rd89, %p21;
	setp.lt.u64 	%p19, %rd91, %rd89;
	@%p19 bra 	$L__BB18_14;
$L__BB18_20:
	add.s64 	%rd82, %rd91, %rd8;
	shl.b64 	%rd83, %rd2, 3;
	add.s64 	%rd84, %rd1, %rd83;
	st.global.u64 	[%rd84], %rd82;
$L__BB18_21:
	ret;

}
	// .globl	_ZN3cub18CUB_300001_SM_10006detail10merge_sort26DeviceMergeSortMergeKernelINS2_10policy_hubIN6thrust24THRUST_300001_SM_1000_NS12zip_iteratorIN4cuda3std3__45tupleIJNS6_6detail15normal_iteratorINS6_10device_ptrIfEEEESG_NSD_INSE_IiEEEEEEEEEE9Policy600ESK_PNS0_8NullTypeESK_SO_m13xyl_predicateNSB_IJffiEEESN_EEvbT2_T3_T4_PT6_PT7_T5_PST_ST_NS1_7vsmem_tE
.visible .entry _ZN3cub18CUB_300001_SM_10006detail10merge_sort26DeviceMergeSortMergeKernelINS2_10policy_hubIN6thrust24THRUST_300001_SM_1000_NS12zip_iteratorIN4cuda3std3__45tupleIJNS6_6detail15normal_iteratorINS6_10device_ptrIfEEEESG_NSD_INSE_IiEEEEEEEEEE9Policy600ESK_PNS0_8NullTypeESK_SO_m13xyl_predicateNSB_IJffiEEESN_EEvbT2_T3_T4_PT6_PT7_T5_PST_ST_NS1_7vsmem_tE(
	.param .u8 _ZN3cub18CUB_300001_SM_10006detail10merge_sort26DeviceMergeSortMergeKernelINS2_10policy_hubIN6thrust24THRUST_300001_SM_1000_NS12zip_iteratorIN4cuda3std3__45tupleIJNS6_6detail15normal_iteratorINS6_10device_ptrIfEEEESG_NSD_INSE_IiEEEEEEEEEE9Policy600ESK_PNS0_8NullTypeESK_SO_m13xyl_predicateNSB_IJffiEEESN_EEvbT2_T3_T4_PT6_PT7_T5_PST_ST_NS1_7vsmem_tE_param_0,
	.param .align 8 .b8 _ZN3cub18CUB_300001_SM_10006detail10merge_sort26DeviceMergeSortMergeKernelINS2_10policy_hubIN6thrust24THRUST_300001_SM_1000_NS12zip_iteratorIN4cuda3std3__45tupleIJNS6_6detail15normal_iteratorINS6_10device_ptrIfEEEESG_NSD_INSE_IiEEEEEEEEEE9Policy600ESK_PNS0_8NullTypeESK_SO_m13xyl_predicateNSB_IJffiEEESN_EEvbT2_T3_T4_PT6_PT7_T5_PST_ST_NS1_7vsmem_tE_param_1[24],
	.param .u64 .ptr .align 1 _ZN3cub18CUB_300001_SM_10006detail10merge_sort26DeviceMergeSortMergeKernelINS2_10policy_hubIN6thrust24THRUST_300001_SM_1000_NS12zip_iteratorIN4cuda3std3__45tupleIJNS6_6detail15normal_iteratorINS6_10device_ptrIfEEEESG_NSD_INSE_IiEEEEEEEEEE9Policy600ESK_PNS0_8NullTypeESK_SO_m13xyl_predicateNSB_IJffiEEESN_EEvbT2_T3_T4_PT6_PT7_T5_PST_ST_NS1_7vsmem_tE_param_2,
	.param .u64 _ZN3cub18CUB_300001_SM_10006detail10merge_sort26DeviceMergeSortMergeKernelINS2_10policy_hubIN6thrust24THRUST_300001_SM_1000_NS12zip_iteratorIN4cuda3std3__45tupleIJNS6_6detail15normal_iteratorINS6_10device_ptrIfEEEESG_NSD_INSE_IiEEEEEEEEEE9Policy600ESK_PNS0_8NullTypeESK_SO_m13xyl_predicateNSB_IJffiEEESN_EEvbT2_T3_T4_PT6_PT7_T5_PST_ST_NS1_7vsmem_tE_param_3,
	.param .u64 .ptr .align 1 _ZN3cub18CUB_300001_SM_10006detail10merge_sort26DeviceMergeSortMergeKernelINS2_10policy_hubIN6thrust24THRUST_300001_SM_1000_NS12zip_iteratorIN4cuda3std3__45tupleIJNS6_6detail15normal_iteratorINS6_10device_ptrIfEEEESG_NSD_INSE_IiEEEEEEEEEE9Policy600ESK_PNS0_8NullTypeESK_SO_m13xyl_predicateNSB_IJffiEEESN_EEvbT2_T3_T4_PT6_PT7_T5_PST_ST_NS1_7vsmem_tE_param_4,
	.param .u64 .ptr .align 1 _ZN3cub18CUB_300001_SM_10006detail10merge_sort26DeviceMergeSortMergeKernelINS2_10policy_hubIN6thrust24THRUST_300001_SM_1000_NS12zip_iteratorIN4cuda3std3__45tupleIJNS6_6detail15normal_iteratorINS6_10device_ptrIfEEEESG_NSD_INSE_IiEEEEEEEEEE9Policy600ESK_PNS0_8NullTypeESK_SO_m13xyl_predicateNSB_IJffiEEESN_EEvbT2_T3_T4_PT6_PT7_T5_PST_ST_NS1_7vsmem_tE_param_5,
	.param .align 1 .b8 _ZN3cub18CUB_300001_SM_10006detail10merge_sort26DeviceMergeSortMergeKernelINS2_10policy_hubIN6thrust24THRUST_300001_SM_1000_NS12zip_iteratorIN4cuda3std3__45tupleIJNS6_6detail15normal_iteratorINS6_10device_ptrIfEEEESG_NSD_INSE_IiEEEEEEEEEE9Policy600ESK_PNS0_8NullTypeESK_SO_m13xyl_predicateNSB_IJffiEEESN_EEvbT2_T3_T4_PT6_PT7_T5_PST_ST_NS1_7vsmem_tE_param_6[1],
	.param .u64 .ptr .align 1 _ZN3cub18CUB_300001_SM_10006detail10merge_sort26DeviceMergeSortMergeKernelINS2_10policy_hubIN6thrust24THRUST_300001_SM_1000_NS12zip_iteratorIN4cuda3std3__45tupleIJNS6_6detail15normal_iteratorINS6_10device_ptrIfEEEESG_NSD_INSE_IiEEEEEEEEEE9Policy600ESK_PNS0_8NullTypeESK_SO_m13xyl_predicateNSB_IJffiEEESN_EEvbT2_T3_T4_PT6_PT7_T5_PST_ST_NS1_7vsmem_tE_param_7,
	.param .u64 _ZN3cub18CUB_300001_SM_10006detail10merge_sort26DeviceMergeSortMergeKernelINS2_10policy_hubIN6thrust24THRUST_300001_SM_1000_NS12zip_iteratorIN4cuda3std3__45tupleIJNS6_6detail15normal_iteratorINS6_10device_ptrIfEEEESG_NSD_INSE_IiEEEEEEEEEE9Policy600ESK_PNS0_8NullTypeESK_SO_m13xyl_predicateNSB_IJffiEEESN_EEvbT2_T3_T4_PT6_PT7_T5_PST_ST_NS1_7vsmem_tE_param_8,
	.param .align 8 .b8 _ZN3cub18CUB_300001_SM_10006detail10merge_sort26DeviceMergeSortMergeKernelINS2_10policy_hubIN6thrust24THRUST_300001_SM_1000_NS12zip_iteratorIN4cuda3std3__45tupleIJNS6_6detail15normal_iteratorINS6_10device_ptrIfEEEESG_NSD_INSE_IiEEEEEEEEEE9Policy600ESK_PNS0_8NullTypeESK_SO_m13xyl_predicateNSB_IJffiEEESN_EEvbT2_T3_T4_PT6_PT7_T5_PST_ST_NS1_7vsmem_tE_param_9[8]
)
.maxntid 256
{
	.reg .pred 	%p<188>;
	.reg .b16 	%rs<2>;
	.reg .b32 	%r<408>;
	.reg .b32 	%f<367>;
	.reg .b64 	%rd<149>;
	// demoted variable
	.shared .align 16 .b8 _ZZN3cub18CUB_300001_SM_10006detail10merge_sort26DeviceMergeSortMergeKernelINS2_10policy_hubIN6thrust24THRUST_300001_SM_1000_NS12zip_iteratorIN4cuda3std3__45tupleIJNS6_6detail15normal_iteratorINS6_10device_ptrIfEEEESG_NSD_INSE_IiEEEEEEEEEE9Policy600ESK_PNS0_8NullTypeESK_SO_m13xyl_predicateNSB_IJffiEEESN_EEvbT2_T3_T4_PT6_PT7_T5_PST_ST_NS1_7vsmem_tEE19static_temp_storage[15376];
	ld.param.u64 	%rd40, [_ZN3cub18CUB_300001_SM_10006detail10merge_sort26DeviceMergeSortMergeKernelINS2_10policy_hubIN6thrust24THRUST_300001_SM_1000_NS12zip_iteratorIN4cuda3std3__45tupleIJNS6_6detail15normal_iteratorINS6_10device_ptrIfEEEESG_NSD_INSE_IiEEEEEEEEEE9Policy600ESK_PNS0_8NullTypeESK_SO_m13xyl_predicateNSB_IJffiEEESN_EEvbT2_T3_T4_PT6_PT7_T5_PST_ST_NS1_7vsmem_tE_param_1+8];
	ld.param.u64 	%rd39, [_ZN3cub18CUB_300001_SM_10006detail10merge_sort26DeviceMergeSortMergeKernelINS2_10policy_hubIN6thrust24THRUST_300001_SM_1000_NS12zip_iteratorIN4cuda3std3__45tupleIJNS6_6detail15normal_iteratorINS6_10device_ptrIfEEEESG_NSD_INSE_IiEEEEEEEEEE9Policy600ESK_PNS0_8NullTypeESK_SO_m13xyl_predicateNSB_IJffiEEESN_EEvbT2_T3_T4_PT6_PT7_T5_PST_ST_NS1_7vsmem_tE_param_1];
	ld.param.s8 	%rs1, [_ZN3cub18CUB_300001_SM_10006detail10merge_sort26DeviceMergeSortMergeKernelINS2_10policy_hubIN6thrust24THRUST_300001_SM_1000_NS12zip_iteratorIN4cuda3std3__45tupleIJNS6_6detail15normal_iteratorINS6_10device_ptrIfEEEESG_NSD_INSE_IiEEEEEEEEEE9Policy600ESK_PNS0_8NullTypeESK_SO_m13xyl_predicateNSB_IJffiEEESN_EEvbT2_T3_T4_PT6_PT7_T5_PST_ST_NS1_7vsmem_tE_param_0];
	ld.param.u64 	%rd41, [_ZN3cub18CUB_300001_SM_10006detail10merge_sort26DeviceMergeSortMergeKernelINS2_10policy_hubIN6thrust24THRUST_300001_SM_1000_NS12zip_iteratorIN4cuda3std3__45tupleIJNS6_6detail15normal_iteratorINS6_10device_ptrIfEEEESG_NSD_INSE_IiEEEEEEEEEE9Policy600ESK_PNS0_8NullTypeESK_SO_m13xyl_predicateNSB_IJffiEEESN_EEvbT2_T3_T4_PT6_PT7_T5_PST_ST_NS1_7vsmem_tE_param_1+16];
	ld.param.u64 	%rd42, [_ZN3cub18CUB_300001_SM_10006detail10merge_sort26DeviceMergeSortMergeKernelINS2_10policy_hubIN6thrust24THRUST_300001_SM_1000_NS12zip_iteratorIN4cuda3std3__45tupleIJNS6_6detail15normal_iteratorINS6_10device_ptrIfEEEESG_NSD_INSE_IiEEEEEEEEEE9Policy600ESK_PNS0_8NullTypeESK_SO_m13xyl_predicateNSB_IJffiEEESN_EEvbT2_T3_T4_PT6_PT7_T5_PST_ST_NS1_7vsmem_tE_param_3];
	ld.param.u64 	%rd44, [_ZN3cub18CUB_300001_SM_10006detail10merge_sort26DeviceMergeSortMergeKernelINS2_10policy_hubIN6thrust24THRUST_300001_SM_1000_NS12zip_iteratorIN4cuda3std3__45tupleIJNS6_6detail15normal_iteratorINS6_10device_ptrIfEEEESG_NSD_INSE_IiEEEEEEEEEE9Policy600ESK_PNS0_8NullTypeESK_SO_m13xyl_predicateNSB_IJffiEEESN_EEvbT2_T3_T4_PT6_PT7_T5_PST_ST_NS1_7vsmem_tE_param_4];
	ld.param.u64 	%rd45, [_ZN3cub18CUB_300001_SM_10006detail10merge_sort26DeviceMergeSortMergeKernelINS2_10policy_hubIN6thrust24THRUST_300001_SM_1000_NS12zip_iteratorIN4cuda3std3__45tupleIJNS6_6detail15normal_iteratorINS6_10device_ptrIfEEEESG_NSD_INSE_IiEEEEEEEEEE9Policy600ESK_PNS0_8NullTypeESK_SO_m13xyl_predicateNSB_IJffiEEESN_EEvbT2_T3_T4_PT6_PT7_T5_PST_ST_NS1_7vsmem_tE_param_7];
	ld.param.u64 	%rd43, [_ZN3cub18CUB_300001_SM_10006detail10merge_sort26DeviceMergeSortMergeKernelINS2_10policy_hubIN6thrust24THRUST_300001_SM_1000_NS12zip_iteratorIN4cuda3std3__45tupleIJNS6_6detail15normal_iteratorINS6_10device_ptrIfEEEESG_NSD_INSE_IiEEEEEEEEEE9Policy600ESK_PNS0_8NullTypeESK_SO_m13xyl_predicateNSB_IJffiEEESN_EEvbT2_T3_T4_PT6_PT7_T5_PST_ST_NS1_7vsmem_tE_param_8];
	cvta.to.global.u64 	%rd1, %rd44;
	cvta.to.global.u64 	%rd2, %rd45;
	cvta.to.global.u64 	%rd3, %rd41;
	mov.u32 	%r194, %ctaid.x;
	mov.u32 	%r195, %nctaid.x;
	cvt.u64.u32 	%rd4, %r194;
	mul.wide.u32 	%rd5, %r194, 1280;
	mov.u32 	%r1, %tid.x;
	add.s32 	%r196, %r195, -1;
	setp.ge.u32 	%p49, %r194, %r196;
	@%p49 bra 	$L__BB19_90;
	shl.b64 	%rd94, %rd4, 3;
	add.s64 	%rd95, %rd2, %rd94;
	ld.global.u64 	%rd6, [%rd95];
	ld.global.u64 	%rd96, [%rd95+8];
	shr.u64 	%rd97, %rd43, 1;
	neg.s64 	%rd98, %rd43;
	and.b64  	%rd99, %rd98, %rd4;
	mul.lo.s64 	%rd7, %rd99, 1280;
	mul.lo.s64 	%rd8, %rd97, 1280;
	sub.s64 	%rd100, %rd4, %rd99;
	mul.lo.s64 	%rd101, %rd100, 1280;
	sub.s64 	%rd102, %rd6, %rd7;
	sub.s64 	%rd103, %rd96, %rd7;
	sub.s64 	%rd104, %rd42, %rd7;
	max.u64 	%rd105, %rd104, %rd8;
	sub.s64 	%rd106, %rd105, %rd8;
	sub.s64 	%rd107, %rd101, %rd102;
	min.u64 	%rd9, %rd107, %rd106;
	max.u64 	%rd108, %rd101, -1281;
	not.b64 	%rd109, %rd108;
	add.s64 	%rd110, %rd101, %rd109;
	sub.s64 	%rd111, %rd110, %rd103;
	or.b64  	%rd112, %rd98, %rd4;
	setp.eq.s64 	%p124, %rd112, -1;
	min.u64 	%rd113, %rd8, %rd104;
	selp.b64 	%rd114, %rd113, %rd103, %p124;
	selp.b64 	%rd115, %rd8, %rd111, %p124;
	min.u64 	%rd116, %rd115, %rd106;
	sub.s64 	%rd10, %rd114, %rd102;
	cvt.u32.u64 	%r2, %rd10;
	cvt.u32.u64 	%r279, %rd116;
	cvt.u32.u64 	%r280, %rd9;
	sub.s32 	%r3, %r279, %r280;
	// begin inline asm
	griddepcontrol.wait;
	// end inline asm
	setp.eq.s16 	%p125, %rs1, 0;
	@%p125 bra 	$L__BB19_17;
	add.s64 	%rd117, %rd7, %rd8;
	add.s64 	%rd11, %rd117, %rd9;
	setp.ge.s32 	%p126, %r1, %r2;
	cvt.u64.u32 	%rd12, %r1;
	add.s64 	%rd118, %rd6, %rd12;
	cvta.to.global.u64 	%rd13, %rd39;
	shl.b64 	%rd119, %rd118, 2;
	add.s64 	%rd14, %rd13, %rd119;
	cvta.to.global.u64 	%rd15, %rd40;
	add.s64 	%rd16, %rd15, %rd119;
	add.s64 	%rd17, %rd3, %rd119;
	@%p126 bra 	$L__BB19_4;
	ld.global.f32 	%f308, [%rd14];
	ld.global.f32 	%f307, [%rd16];
	ld.global.u32 	%r372, [%rd17];
	bra.uni 	$L__BB19_5;
$L__BB19_4:
	sub.s32 	%r281, %r1, %r2;
	cvt.s64.s32 	%rd120, %r281;
	add.s64 	%rd121, %rd11, %rd120;
	shl.b64 	%rd122, %rd121, 2;
	add.s64 	%rd123, %rd13, %rd122;
	add.s64 	%rd124, %rd15, %rd122;
	add.s64 	%rd125, %rd3, %rd122;
	ld.global.f32 	%f308, [%rd123];
	ld.global.f32 	%f307, [%rd124];
	ld.global.u32 	%r372, [%rd125];
$L__BB19_5:
	add.s32 	%r282, %r1, 256;
	setp.lt.s32 	%p127, %r282, %r2;
	cvt.s64.s32 	%rd126, %rd10;
	sub.s64 	%rd127, %rd12, %rd126;
	add.s64 	%rd128, %rd11, %rd127;
	shl.b64 	%rd129, %rd128, 2;
	add.s64 	%rd18, %rd3, %rd129;
	add.s64 	%rd19, %rd15, %rd129;
	add.s64 	%rd20, %rd13, %rd129;
	@%p127 bra 	$L__BB19_7;
	ld.global.f32 	%f306, [%rd20+1024];
	ld.global.f32 	%f305, [%rd19+1024];
	ld.global.u32 	%r371, [%rd18+1024];
	bra.uni 	$L__BB19_8;
$L__BB19_7:
	ld.global.f32 	%f306, [%rd14+1024];
	ld.global.f32 	%f305, [%rd16+1024];
	ld.global.u32 	%r371, [%rd17+1024];
$L__BB19_8:
	add.s32 	%r283, %r1, 512;
	setp.lt.s32 	%p128, %r283, %r2;
	@%p128 bra 	$L__BB19_10;
	ld.global.f32 	%f304, [%rd20+2048];
	ld.global.f32 	%f303, [%rd19+2048];
	ld.global.u32 	%r370, [%rd18+2048];
	bra.uni 	$L__BB19_11;
$L__BB19_10:
	ld.global.f32 	%f304, [%rd14+2048];
	ld.global.f32 	%f303, [%rd16+2048];
	ld.global.u32 	%r370, [%rd17+2048];
$L__BB19_11:
	add.s32 	%r284, %r1, 768;
	setp.lt.s32 	%p129, %r284, %r2;
	@%p129 bra 	$L__BB19_13;
	ld.global.f32 	%f302, [%rd20+3072];
	ld.global.f32 	%f301, [%rd19+3072];
	ld.global.u32 	%r369, [%rd18+3072];
	bra.uni 	$L__BB19_14;
$L__BB19_13:
	ld.global.f32 	%f302, [%rd14+3072];
	ld.global.f32 	%f301, [%rd16+3072];
	ld.global.u32 	%r369, [%rd17+3072];
$L__BB19_14:
	or.b32  	%r285, %r1, 1024;
	setp.lt.s32 	%p130, %r285, %r2;
	@%p130 bra 	$L__BB19_16;
	ld.global.f32 	%f300, [%rd20+4096];
	ld.global.f32 	%f299, [%rd19+4096];
	ld.global.u32 	%r368, [%rd18+4096];
	bra.uni 	$L__BB19_32;
$L__BB19_16:
	ld.global.f32 	%f300, [%rd14+4096];
	ld.global.f32 	%f299, [%rd16+4096];
	ld.global.u32 	%r368, [%rd17+4096];
	bra.uni 	$L__BB19_32;
$L__BB19_17:
	add.s64 	%rd130, %rd7, %rd8;
	add.s64 	%rd131, %rd130, %rd9;
	setp.ge.s32 	%p131, %r1, %r2;
	cvt.u64.u32 	%rd132, %r1;
	add.s64 	%rd133, %rd6, %rd132;
	mad.lo.s64 	%rd21, %rd133, 12, %rd1;
	sub.s32 	%r286, %r1, %r2;
	cvt.s64.s32 	%rd134, %r286;
	add.s64 	%rd135, %rd131, %rd134;
	mad.lo.s64 	%rd22, %rd135, 12, %rd1;
	@%p131 bra 	$L__BB19_19;
	ld.global.f32 	%f308, [%rd21];
	ld.global.f32 	%f307, [%rd21+4];
	ld.global.u32 	%r372, [%rd21+8];
	bra.uni 	$L__BB19_20;
$L__BB19_19:
	ld.global.f32 	%f308, [%rd22];
	ld.global.f32 	%f307, [%rd22+4];
	ld.global.u32 	%r372, [%rd22+8];
$L__BB19_20:
	add.s32 	%r287, %r1, 256;
	setp.lt.s32 	%p132, %r287, %r2;
	@%p132 bra 	$L__BB19_22;
	ld.global.f32 	%f306, [%rd22+3072];
	ld.global.f32 	%f305, [%rd22+3076];
	ld.global.u32 	%r371, [%rd22+3080];
	bra.uni 	$L__BB19_23;
$L__BB19_22:
	ld.global.f32 	%f306, [%rd21+3072];
	ld.global.f32 	%f305, [%rd21+3076];
	ld.global.u32 	%r371, [%rd21+3080];
$L__BB19_23:
	add.s32 	%r288, %r1, 512;
	setp.lt.s32 	%p133, %r288, %r2;
	@%p133 bra 	$L__BB19_25;
	ld.global.f32 	%f304, [%rd22+6144];
	ld.global.f32 	%f303, [%rd22+6148];
	ld.global.u32 	%r370, [%rd22+6152];
	bra.uni 	$L__BB19_26;
$L__BB19_25:
	ld.global.f32 	%f304, [%rd21+6144];
	ld.global.f32 	%f303, [%rd21+6148];
	ld.global.u32 	%r370, [%rd21+6152];
$L__BB19_26:
	add.s32 	%r289, %r1, 768;
	setp.lt.s32 	%p134, %r289, %r2;
	@%p134 bra 	$L__BB19_28;
	ld.global.f32 	%f302, [%rd22+9216];
	ld.global.f32 	%f301, [%rd22+9220];
	ld.global.u32 	%r369, [%rd22+9224];
	bra.uni 	$L__BB19_29;
$L__BB19_28:
	ld.global.f32 	%f302, [%rd21+9216];
	ld.global.f32 	%f301, [%rd21+9220];
	ld.global.u32 	%r369, [%rd21+9224];
$L__BB19_29:
	or.b32  	%r290, %r1, 1024;
	setp.lt.s32 	%p135, %r290, %r2;
	@%p135 bra 	$L__BB19_31;
	ld.global.f32 	%f300, [%rd22+12288];
	ld.global.f32 	%f299, [%rd22+12292];
	ld.global.u32 	%r368, [%rd22+12296];
	bra.uni 	$L__BB19_32;
$L__BB19_31:
	ld.global.f32 	%f300, [%rd21+12288];
	ld.global.f32 	%f299, [%rd21+12292];
	ld.global.u32 	%r368, [%rd21+12296];
$L__BB19_32:
	mov.u32 	%r291, _ZZN3cub18CUB_300001_SM_10006detail10merge_sort26DeviceMergeSortMergeKernelINS2_10policy_hubIN6thrust24THRUST_300001_SM_1000_NS12zip_iteratorIN4cuda3std3__45tupleIJNS6_6detail15normal_iteratorINS6_10device_ptrIfEEEESG_NSD_INSE_IiEEEEEEEEEE9Policy600ESK_PNS0_8NullTypeESK_SO_m13xyl_predicateNSB_IJffiEEESN_EEvbT2_T3_T4_PT6_PT7_T5_PST_ST_NS1_7vsmem_tEE19static_temp_storage;
	mad.lo.s32 	%r292, %r1, 12, %r291;
	st.shared.f32 	[%r292], %f308;
	st.shared.f32 	[%r292+4], %f307;
	st.shared.u32 	[%r292+8], %r372;
	st.shared.f32 	[%r292+3072], %f306;
	st.shared.f32 	[%r292+3076], %f305;
	st.shared.u32 	[%r292+3080], %r371;
	st.shared.f32 	[%r292+6144], %f304;
	st.shared.f32 	[%r292+6148], %f303;
	st.shared.u32 	[%r292+6152], %r370;
	st.shared.f32 	[%r292+9216], %f302;
	st.shared.f32 	[%r292+9220], %f301;
	st.shared.u32 	[%r292+9224], %r369;
	st.shared.f32 	[%r292+12288], %f300;
	st.shared.f32 	[%r292+12292], %f299;
	st.shared.u32 	[%r292+12296], %r368;
	bar.sync 	0;
	// begin inline asm
	griddepcontrol.launch_dependents;
	// end inline asm
	add.s32 	%r37, %r3, %r2;
	mul.lo.s32 	%r293, %r1, 5;
	min.s32 	%r38, %r293, %r37;
	setp.lt.s32 	%p136, %r38, %r3;
	sub.s32 	%r294, %r38, %r3;
	selp.b32 	%r375, 0, %r294, %p136;
	min.s32 	%r373, %r38, %r2;
	setp.ge.s32 	%p137, %r375, %r373;
	@%p137 bra 	$L__BB19_40;
	add.s32 	%r41, %r38, %r2;
$L__BB19_34:
	sub.s32 	%r295, %r373, %r375;
	shr.u32 	%r296, %r295, 31;
	add.s32 	%r297, %r295, %r296;
	shr.s32 	%r298, %r297, 1;
	add.s32 	%r44, %r298, %r375;
	mad.lo.s32 	%r45, %r44, 12, %r291;
	ld.shared.f32 	%f67, [%r45+4];
	ld.shared.u32 	%r46, [%r45+8];
	not.b32 	%r300, %r44;
	add.s32 	%r301, %r41, %r300;
	mad.lo.s32 	%r47, %r301, 12, %r291;
	ld.shared.f32 	%f68, [%r47+4];
	ld.shared.u32 	%r48, [%r47+8];
	setp.ne.s32 	%p138, %r48, %r46;
	@%p138 bra 	$L__BB19_38;
	setp.neu.f32 	%p139, %f68, %f67;
	@%p139 bra 	$L__BB19_37;
	ld.shared.f32 	%f261, [%r45];
	ld.shared.f32 	%f262, [%r47];
	setp.le.f32 	%p176, %f262, %f261;
	bra.uni 	$L__BB19_39;
$L__BB19_37:
	setp.lt.f32 	%p176, %f68, %f67;
	bra.uni 	$L__BB19_39;
$L__BB19_38:
	setp.lt.s32 	%p176, %r48, %r46;
$L__BB19_39:
	add.s32 	%r302, %r44, 1;
	selp.b32 	%r375, %r375, %r302, %p176;
	selp.b32 	%r373, %r44, %r373, %p176;
	setp.lt.s32 	%p140, %r375, %r373;
	@%p140 bra 	$L__BB19_34;
$L__BB19_40:
	sub.s32 	%r303, %r38, %r375;
	add.s32 	%r52, %r303, %r2;
	mad.lo.s32 	%r53, %r52, 12, %r291;
	ld.shared.u32 	%r376, [%r53+8];
	ld.shared.f32 	%f310, [%r53+4];
	ld.shared.f32 	%f309, [%r53];
	mad.lo.s32 	%r55, %r375, 12, %r291;
	ld.shared.u32 	%r379, [%r55+8];
	ld.shared.f32 	%f316, [%r55+4];
	ld.shared.f32 	%f315, [%r55];
	setp.ge.s32 	%p142, %r52, %r37;
	mov.pred 	%p177, 0;
	@%p142 bra 	$L__BB19_47;
	setp.ge.s32 	%p144, %r375, %r2;
	mov.pred 	%p177, -1;
	@%p144 bra 	$L__BB19_47;
	setp.ne.s32 	%p145, %r376, %r379;
	@%p145 bra 	$L__BB19_46;
	setp.neu.f32 	%p146, %f310, %f316;
	@%p146 bra 	$L__BB19_45;
	setp.le.f32 	%p177, %f309, %f315;
	bra.uni 	$L__BB19_47;
$L__BB19_45:
	setp.lt.f32 	%p177, %f310, %f316;
	bra.uni 	$L__BB19_47;
$L__BB19_46:
	setp.lt.s32 	%p177, %r376, %r379;
$L__BB19_47:
	selp.f32 	%f73, %f309, %f315, %p177;
	selp.f32 	%f74, %f310, %f316, %p177;
	selp.b32 	%r57, %r376, %r379, %p177;
	selp.u32 	%r305, 1, 0, %p177;
	add.s32 	%r58, %r52, %r305;
	not.pred 	%p147, %p177;
	selp.u32 	%r306, 1, 0, %p147;
	add.s32 	%r59, %r375, %r306;
	@%p147 bra 	$L__BB19_49;
	ld.shared.f32 	%f309, [%r53+12];
	ld.shared.f32 	%f310, [%r53+16];
	ld.shared.u32 	%r376, [%r53+20];
	bra.uni 	$L__BB19_50;
$L__BB19_49:
	ld.shared.f32 	%f315, [%r55+12];
	ld.shared.f32 	%f316, [%r55+16];
	ld.shared.u32 	%r379, [%r55+20];
$L__BB19_50:
	setp.ge.s32 	%p149, %r58, %r37;
	mov.pred 	%p178, 0;
	@%p149 bra 	$L__BB19_57;
	setp.ge.s32 	%p151, %r59, %r2;
	mov.pred 	%p178, -1;
	@%p151 bra 	$L__BB19_57;
	setp.eq.s32 	%p152, %r376, %r379;
	@%p152 bra 	$L__BB19_54;
	setp.lt.s32 	%p178, %r376, %r379;
	bra.uni 	$L__BB19_57;
$L__BB19_54:
	setp.eq.f32 	%p153, %f310, %f316;
	@%p153 bra 	$L__BB19_56;
	setp.lt.f32 	%p178, %f310, %f316;
	bra.uni 	$L__BB19_57;
$L__BB19_56:
	setp.le.f32 	%p178, %f309, %f315;
$L__BB19_57:
	selp.f32 	%f83, %f309, %f315, %p178;
	selp.f32 	%f84, %f310, %f316, %p178;
	selp.b32 	%r64, %r376, %r379, %p178;
	selp.u32 	%r307, 1, 0, %p178;
	add.s32 	%r65, %r58, %r307;
	not.pred 	%p154, %p178;
	selp.u32 	%r308, 1, 0, %p154;
	add.s32 	%r66, %r59, %r308;
	@%p178 bra 	$L__BB19_59;
	mad.lo.s32 	%r310, %r66, 12, %r291;
	ld.shared.f32 	%f315, [%r310];
	ld.shared.f32 	%f316, [%r310+4];
	ld.shared.u32 	%r379, [%r310+8];
	bra.uni 	$L__BB19_60;
$L__BB19_59:
	mad.lo.s32 	%r312, %r65, 12, %r291;
	ld.shared.f32 	%f309, [%r312];
	ld.shared.f32 	%f310, [%r312+4];
	ld.shared.u32 	%r376, [%r312+8];
$L__BB19_60:
	setp.ge.s32 	%p156, %r65, %r37;
	mov.pred 	%p179, 0;
	@%p156 bra 	$L__BB19_67;
	setp.ge.s32 	%p158, %r66, %r2;
	mov.pred 	%p179, -1;
	@%p158 bra 	$L__BB19_67;
	setp.eq.s32 	%p159, %r376, %r379;
	@%p159 bra 	$L__BB19_64;
	setp.lt.s32 	%p179, %r376, %r379;
	bra.uni 	$L__BB19_67;
$L__BB19_64:
	setp.eq.f32 	%p160, %f310, %f316;
	@%p160 bra 	$L__BB19_66;
	setp.lt.f32 	%p179, %f310, %f316;
	bra.uni 	$L__BB19_67;
$L__BB19_66:
	setp.le.f32 	%p179, %f309, %f315;
$L__BB19_67:
	selp.f32 	%f93, %f309, %f315, %p179;
	selp.f32 	%f94, %f310, %f316, %p179;
	selp.b32 	%r71, %r376, %r379, %p179;
	selp.u32 	%r313, 1, 0, %p179;
	add.s32 	%r72, %r65, %r313;
	not.pred 	%p161, %p179;
	selp.u32 	%r314, 1, 0, %p161;
	add.s32 	%r73, %r66, %r314;
	@%p179 bra 	$L__BB19_69;
	mov.u32 	%r315, _ZZN3cub18CUB_300001_SM_10006detail10merge_sort26DeviceMergeSortMergeKernelINS2_10policy_hubIN6thrust24THRUST_300001_SM_1000_NS12zip_iteratorIN4cuda3std3__45tupleIJNS6_6detail15normal_iteratorINS6_10device_ptrIfEEEESG_NSD_INSE_IiEEEEEEEEEE9Policy600ESK_PNS0_8NullTypeESK_SO_m13xyl_predicateNSB_IJffiEEESN_EEvbT2_T3_T4_PT6_PT7_T5_PST_ST_NS1_7vsmem_tEE19static_temp_storage;
	mad.lo.s32 	%r316, %r73, 12, %r315;
	ld.shared.f32 	%f315, [%r316];
	ld.shared.f32 	%f316, [%r316+4];
	ld.shared.u32 	%r379, [%r316+8];
	bra.uni 	$L__BB19_70;
$L__BB19_69:
	mov.u32 	%r317, _ZZN3cub18CUB_300001_SM_10006detail10merge_sort26DeviceMergeSortMergeKernelINS2_10policy_hubIN6thrust24THRUST_300001_SM_1000_NS12zip_iteratorIN4cuda3std3__45tupleIJNS6_6detail15normal_iteratorINS6_10device_ptrIfEEEESG_NSD_INSE_IiEEEEEEEEEE9Policy600ESK_PNS0_8NullTypeESK_SO_m13xyl_predicateNSB_IJffiEEESN_EEvbT2_T3_T4_PT6_PT7_T5_PST_ST_NS1_7vsmem_tEE19static_temp_storage;
	mad.lo.s32 	%r318, %r72, 12, %r317;
	ld.shared.f32 	%f309, [%r318];
	ld.shared.f32 	%f310, [%r318+4];
	ld.shared.u32 	%r376, [%r318+8];
$L__BB19_70:
	setp.ge.s32 	%p163, %r72, %r37;
	mov.pred 	%p180, 0;
	@%p163 bra 	$L__BB19_77;
	setp.ge.s32 	%p165, %r73, %r2;
	mov.pred 	%p180, -1;
	@%p165 bra 	$L__BB19_77;
	setp.eq.s32 	%p166, %r376, %r379;
	@%p166 bra 	$L__BB19_74;
	setp.lt.s32 	%p180, %r376, %r379;
	bra.uni 	$L__BB19_77;
$L__BB19_74:
	setp.eq.f32 	%p167, %f310, %f316;
	@%p167 bra 	$L__BB19_76;
	setp.lt.f32 	%p180, %f310, %f316;
	bra.uni 	$L__BB19_77;
$L__BB19_76:
	setp.le.f32 	%p180, %f309, %f315;
$L__BB19_77:
	selp.f32 	%f103, %f309, %f315, %p180;
	selp.f32 	%f104, %f310, %f316, %p180;
	selp.b32 	%r78, %r376, %r379, %p180;
	selp.u32 	%r319, 1, 0, %p180;
	add.s32 	%r79, %r72, %r319;
	not.pred 	%p168, %p180;
	selp.u32 	%r320, 1, 0, %p168;
	add.s32 	%r80, %r73, %r320;
	@%p180 bra 	$L__BB19_79;
	mov.u32 	%r321, _ZZN3cub18CUB_300001_SM_10006detail10merge_sort26DeviceMergeSortMergeKernelINS2_10policy_hubIN6thrust24THRUST_300001_SM_1000_NS12zip_iteratorIN4cuda3std3__45tupleIJNS6_6detail15normal_iteratorINS6_10device_ptrIfEEEESG_NSD_INSE_IiEEEEEEEEEE9Policy600ESK_PNS0_8NullTypeESK_SO_m13xyl_predicateNSB_IJffiEEESN_EEvbT2_T3_T4_PT6_PT7_T5_PST_ST_NS1_7vsmem_tEE19static_temp_storage;
	mad.lo.s32 	%r322, %r80, 12, %r321;
	ld.shared.f32 	%f315, [%r322];
	ld.shared.f32 	%f316, [%r322+4];
	ld.shared.u32 	%r379, [%r322+8];
	bra.uni 	$L__BB19_80;
$L__BB19_79:
	mov.u32 	%r323, _ZZN3cub18CUB_300001_SM_10006detail10merge_sort26DeviceMergeSortMergeKernelINS2_10policy_hubIN6thrust24THRUST_300001_SM_1000_NS12zip_iteratorIN4cuda3std3__45tupleIJNS6_6detail15normal_iteratorINS6_10device_ptrIfEEEESG_NSD_INSE_IiEEEEEEEEEE9Policy600ESK_PNS0_8NullTypeESK_SO_m13xyl_predicateNSB_IJffiEEESN_EEvbT2_T3_T4_PT6_PT7_T5_PST_ST_NS1_7vsmem_tEE19static_temp_storage;
	mad.lo.s32 	%r324, %r79, 12, %r323;
	ld.shared.f32 	%f309, [%r324];
	ld.shared.f32 	%f310, [%r324+4];
	ld.shared.u32 	%r376, [%r324+8];
$L__BB19_80:
	setp.ge.s32 	%p170, %r79, %r37;
	mov.pred 	%p181, 0;
	@%p170 bra 	$L__BB19_87;
	setp.ge.s32 	%p172, %r80, %r2;
	mov.pred 	%p181, -1;
	@%p172 bra 	$L__BB19_87;
	setp.eq.s32 	%p173, %r376, %r379;
	@%p173 bra 	$L__BB19_84;
	setp.lt.s32 	%p181, %r376, %r379;
	bra.uni 	$L__BB19_87;
$L__BB19_84:
	setp.eq.f32 	%p174, %f310, %f316;
	@%p174 bra 	$L__BB19_86;
	setp.lt.f32 	%p181, %f310, %f316;
	bra.uni 	$L__BB19_87;
$L__BB19_86:
	setp.le.f32 	%p181, %f309, %f315;
$L__BB19_87:
	setp.eq.s16 	%p175, %rs1, 0;
	selp.f32 	%f113, %f309, %f315, %p181;
	selp.f32 	%f114, %f310, %f316, %p181;
	selp.b32 	%r85, %r376, %r379, %p181;
	bar.sync 	0;
	@%p175 bra 	$L__BB19_89;
	// begin inline asm
	mov.u32 %r325, %laneid;
	// end inline asm
	shr.u32 	%r326, %r1, 5;
	mul.lo.s32 	%r327, %r326, 160;
	mad.lo.s32 	%r328, %r325, 5, %r327;
	mov.u32 	%r329, _ZZN3cub18CUB_300001_SM_10006detail10merge_sort26DeviceMergeSortMergeKernelINS2_10policy_hubIN6thrust24THRUST_300001_SM_1000_NS12zip_iteratorIN4cuda3std3__45tupleIJNS6_6detail15normal_iteratorINS6_10device_ptrIfEEEESG_NSD_INSE_IiEEEEEEEEEE9Policy600ESK_PNS0_8NullTypeESK_SO_m13xyl_predicateNSB_IJffiEEESN_EEvbT2_T3_T4_PT6_PT7_T5_PST_ST_NS1_7vsmem_tEE19static_temp_storage;
	mad.lo.s32 	%r330, %r328, 12, %r329;
	st.shared.f32 	[%r330], %f73;
	st.shared.f32 	[%r330+4], %f74;
	st.shared.u32 	[%r330+8], %r57;
	st.shared.f32 	[%r330+12], %f83;
	st.shared.f32 	[%r330+16], %f84;
	st.shared.u32 	[%r330+20], %r64;
	st.shared.f32 	[%r330+24], %f93;
	st.shared.f32 	[%r330+28], %f94;
	st.shared.u32 	[%r330+32], %r71;
	st.shared.f32 	[%r330+36], %f103;
	st.shared.f32 	[%r330+40], %f104;
	st.shared.u32 	[%r330+44], %r78;
	st.shared.f32 	[%r330+48], %f113;
	st.shared.f32 	[%r330+52], %f114;
	st.shared.u32 	[%r330+56], %r85;
	bar.warp.sync 	-1;
	shl.b32 	%r331, %r325, 2;
	sub.s32 	%r332, %r328, %r331;
	mad.lo.s32 	%r333, %r332, 12, %r329;
	ld.shared.f32 	%f263, [%r333];
	ld.shared.f32 	%f264, [%r333+4];
	ld.shared.u32 	%r334, [%r333+8];
	ld.shared.f32 	%f265, [%r333+384];
	ld.shared.f32 	%f266, [%r333+388];
	ld.shared.u32 	%r335, [%r333+392];
	ld.shared.f32 	%f267, [%r333+768];
	ld.shared.f32 	%f268, [%r333+772];
	ld.shared.u32 	%r336, [%r333+776];
	ld.shared.f32 	%f269, [%r333+1152];
	ld.shared.f32 	%f270, [%r333+1156];
	ld.shared.u32 	%r337, [%r333+1160];
	ld.shared.f32 	%f271, [%r333+1536];
	ld.shared.f32 	%f272, [%r333+1540];
	ld.shared.u32 	%r338, [%r333+1544];
	and.b32  	%r339, %r1, 31;
	and.b32  	%r340, %r1, 992;
	mul.lo.s32 	%r341, %r340, 5;
	or.b32  	%r342, %r341, %r339;
	cvt.u64.u32 	%rd136, %r342;
	add.s64 	%rd137, %rd5, %rd136;
	mad.lo.s64 	%rd138, %rd137, 12, %rd1;
	st.global.f32 	[%rd138], %f263;
	st.global.f32 	[%rd138+4], %f264;
	st.global.u32 	[%rd138+8], %r334;
	st.global.f32 	[%rd138+384], %f265;
	st.global.f32 	[%rd138+388], %f266;
	st.global.u32 	[%rd138+392], %r335;
	st.global.f32 	[%rd138+768], %f267;
	st.global.f32 	[%rd138+772], %f268;
	st.global.u32 	[%rd138+776], %r336;
	st.global.f32 	[%rd138+1152], %f269;
	st.global.f32 	[%rd138+1156], %f270;
	st.global.u32 	[%rd138+1160], %r337;
	st.global.f32 	[%rd138+1536], %f271;
	st.global.f32 	[%rd138+1540], %f272;
	st.global.u32 	[%rd138+1544], %r338;
	bra.uni 	$L__BB19_211;
$L__BB19_89:
	// begin inline asm
	mov.u32 %r343, %laneid;
	// end inline asm
	shr.u32 	%r344, %r1, 5;
	mul.lo.s32 	%r345, %r344, 160;
	mad.lo.s32 	%r346, %r343, 5, %r345;
	mov.u32 	%r347, _ZZN3cub18CUB_300001_SM_10006detail10merge_sort26DeviceMergeSortMergeKernelINS2_10policy_hubIN6thrust24THRUST_300001_SM_1000_NS12zip_iteratorIN4cuda3std3__45tupleIJNS6_6detail15normal_iteratorINS6_10device_ptrIfEEEESG_NSD_INSE_IiEEEEEEEEEE9Policy600ESK_PNS0_8NullTypeESK_SO_m13xyl_predicateNSB_IJffiEEESN_EEvbT2_T3_T4_PT6_PT7_T5_PST_ST_NS1_7vsmem_tEE19static_temp_storage;
	mad.lo.s32 	%r348, %r346, 12, %r347;
	st.shared.f32 	[%r348], %f73;
	st.shared.f32 	[%r348+4], %f74;
	st.shared.u32 	[%r348+8], %r57;
	st.shared.f32 	[%r348+12], %f83;
	st.shared.f32 	[%r348+16], %f84;
	st.shared.u32 	[%r348+20], %r64;
	st.shared.f32 	[%r348+24], %f93;
	st.shared.f32 	[%r348+28], %f94;
	st.shared.u32 	[%r348+32], %r71;
	st.shared.f32 	[%r348+36], %f103;
	st.shared.f32 	[%r348+40], %f104;
	st.shared.u32 	[%r348+44], %r78;
	st.shared.f32 	[%r348+48], %f113;
	st.shared.f32 	[%r348+52], %f114;
	st.shared.u32 	[%r348+56], %r85;
	bar.warp.sync 	-1;
	shl.b32 	%r349, %r343, 2;
	sub.s32 	%r350, %r346, %r349;
	mad.lo.s32 	%r351, %r350, 12, %r347;
	ld.shared.f32 	%f273, [%r351];
	ld.shared.f32 	%f274, [%r351+4];
	ld.shared.u32 	%r352, [%r351+8];
	ld.shared.f32 	%f275, [%r351+384];
	ld.shared.f32 	%f276, [%r351+388];
	ld.shared.u32 	%r353, [%r351+392];
	ld.shared.f32 	%f277, [%r351+768];
	ld.shared.f32 	%f278, [%r351+772];
	ld.shared.u32 	%r354, [%r351+776];
	ld.shared.f32 	%f279, [%r351+1152];
	ld.shared.f32 	%f280, [%r351+1156];
	ld.shared.u32 	%r355, [%r351+1160];
	ld.shared.f32 	%f281, [%r351+1536];
	ld.shared.f32 	%f282, [%r351+1540];
	ld.shared.u32 	%r356, [%r351+1544];
	and.b32  	%r357, %r1, 31;
	and.b32  	%r358, %r1, 992;
	mul.lo.s32 	%r359, %r358, 5;
	cvt.u64.u32 	%rd139, %r359;
	cvt.u64.u32 	%rd140, %r357;
	add.s64 	%rd141, %rd5, %rd140;
	add.s64 	%rd142, %rd141, %rd139;
	cvta.to.global.u64 	%rd143, %rd39;
	shl.b64 	%rd144, %rd142, 2;
	add.s64 	%rd145, %rd143, %rd144;
	cvta.to.global.u64 	%rd146, %rd40;
	add.s64 	%rd147, %rd146, %rd144;
	add.s64 	%rd148, %rd3, %rd144;
	st.global.f32 	[%rd145], %f273;
	st.global.f32 	[%rd147], %f274;
	st.global.u32 	[%rd148], %r352;
	st.global.f32 	[%rd145+128], %f275;
	st.global.f32 	[%rd147+128], %f276;
	st.global.u32 	[%rd148+128], %r353;
	st.global.f32 	[%rd145+256], %f277;
	st.global.f32 	[%rd147+256], %f278;
	st.global.u32 	[%rd148+256], %r354;
	st.global.f32 	[%rd145+384], %f279;
	st.global.f32 	[%rd147+384], %f280;
	st.global.u32 	[%rd148+384], %r355;
	st.global.f32 	[%rd145+512], %f281;
	st.global.f32 	[%rd147+512], %f282;
	st.global.u32 	[%rd148+512], %r356;
	bra.uni 	$L__BB19_211;
$L__BB19_90:
	shl.b64 	%rd46, %rd4, 3;
	add.s64 	%rd47, %rd2, %rd46;
	ld.global.u64 	%rd23, [%rd47];
	ld.global.u64 	%rd48, [%rd47+8];
	shr.u64 	%rd49, %rd43, 1;
	neg.s64 	%rd50, %rd43;
	and.b64  	%rd51, %rd50, %rd4;
	mul.lo.s64 	%rd24, %rd51, 1280;
	mul.lo.s64 	%rd25, %rd49, 1280;
	sub.s64 	%rd52, %rd4, %rd51;
	mul.lo.s64 	%rd53, %rd52, 1280;
	sub.s64 	%rd54, %rd23, %rd24;
	sub.s64 	%rd55, %rd48, %rd24;
	sub.s64 	%rd56, %rd42, %rd24;
	max.u64 	%rd57, %rd56, %rd25;
	sub.s64 	%rd58, %rd57, %rd25;
	sub.s64 	%rd59, %rd53, %rd54;
	min.u64 	%rd26, %rd59, %rd58;
	max.u64 	%rd60, %rd53, -1281;
	not.b64 	%rd61, %rd60;
	add.s64 	%rd62, %rd53, %rd61;
	sub.s64 	%rd63, %rd62, %rd55;
	or.b64  	%rd64, %rd50, %rd4;
	setp.eq.s64 	%p50, %rd64, -1;
	min.u64 	%rd65, %rd25, %rd56;
	selp.b64 	%rd66, %rd65, %rd55, %p50;
	selp.b64 	%rd67, %rd25, %rd63, %p50;
	min.u64 	%rd68, %rd67, %rd58;
	cvt.u32.u64 	%r197, %rd54;
	cvt.u32.u64 	%r198, %rd66;
	sub.s32 	%r86, %r198, %r197;
	cvt.u32.u64 	%r199, %rd68;
	cvt.u32.u64 	%r200, %rd26;
	sub.s32 	%r87, %r199, %r200;
	// begin inline asm
	griddepcontrol.wait;
	// end inline asm
	setp.eq.s16 	%p51, %rs1, 0;
	@%p51 bra 	$L__BB19_111;
	add.s64 	%rd69, %rd24, %rd25;
	add.s64 	%rd70, %rd69, %rd26;
	add.s32 	%r88, %r87, %r86;
	setp.ge.s32 	%p52, %r1, %r88;
	cvt.u64.u32 	%rd71, %r1;
	add.s64 	%rd72, %rd23, %rd71;
	cvta.to.global.u64 	%rd73, %rd39;
	shl.b64 	%rd74, %rd72, 2;
	add.s64 	%rd27, %rd73, %rd74;
	cvta.to.global.u64 	%rd75, %rd40;
	add.s64 	%rd28, %rd75, %rd74;
	add.s64 	%rd29, %rd3, %rd74;
	sub.s32 	%r202, %r1, %r86;
	cvt.s64.s32 	%rd76, %r202;
	add.s64 	%rd77, %rd70, %rd76;
	shl.b64 	%rd78, %rd77, 2;
	add.s64 	%rd30, %rd73, %rd78;
	add.s64 	%rd31, %rd75, %rd78;
	add.s64 	%rd32, %rd3, %rd78;
	mov.f32 	%f349, 0f00000000;
	mov.b32 	%r396, 0;
	mov.f32 	%f350, %f349;
	@%p52 bra 	$L__BB19_95;
	setp.ge.s32 	%p53, %r1, %r86;
	@%p53 bra 	$L__BB19_94;
	ld.global.f32 	%f350, [%rd27];
	ld.global.f32 	%f349, [%rd28];
	ld.global.u32 	%r396, [%rd29];
	bra.uni 	$L__BB19_95;
$L__BB19_94:
	ld.global.f32 	%f350, [%rd30];
	ld.global.f32 	%f349, [%rd31];
	ld.global.u32 	%r396, [%rd32];
$L__BB19_95:
	add.s32 	%r92, %r1, 256;
	setp.ge.s32 	%p54, %r92, %r88;
	mov.f32 	%f347, 0f00000000;
	mov.b32 	%r395, 0;
	mov.f32 	%f348, %f347;
	@%p54 bra 	$L__BB19_99;
	setp.lt.s32 	%p55, %r92, %r86;
	@%p55 bra 	$L__BB19_98;
	ld.global.f32 	%f348, [%rd30+1024];
	ld.global.f32 	%f347, [%rd31+1024];
	ld.global.u32 	%r395, [%rd32+1024];
	bra.uni 	$L__BB19_99;
$L__BB19_98:
	ld.global.f32 	%f348, [%rd27+1024];
	ld.global.f32 	%f347, [%rd28+1024];
	ld.global.u32 	%r395, [%rd29+1024];
$L__BB19_99:
	add.s32 	%r96, %r1, 512;
	setp.ge.s32 	%p56, %r96, %r88;
	mov.f32 	%f345, 0f00000000;
	mov.b32 	%r394, 0;
	mov.f32 	%f346, %f345;
	@%p56 bra 	$L__BB19_103;
	setp.lt.s32 	%p57, %r96, %r86;
	@%p57 bra 	$L__BB19_102;
	ld.global.f32 	%f346, [%rd30+2048];
	ld.global.f32 	%f345, [%rd31+2048];
	ld.global.u32 	%r394, [%rd32+2048];
	bra.uni 	$L__BB19_103;
$L__BB19_102:
	ld.global.f32 	%f346, [%rd27+2048];
	ld.global.f32 	%f345, [%rd28+2048];
	ld.global.u32 	%r394, [%rd29+2048];
$L__BB19_103:
	add.s32 	%r100, %r1, 768;
	setp.ge.s32 	%p58, %r100, %r88;
	mov.f32 	%f343, 0f00000000;
	mov.b32 	%r393, 0;
	mov.f32 	%f344, %f343;
	@%p58 bra 	$L__BB19_107;
	setp.lt.s32 	%p59, %r100, %r86;
	@%p59 bra 	$L__BB19_106;
	ld.global.f32 	%f344, [%rd30+3072];
	ld.global.f32 	%f343, [%rd31+3072];
	ld.global.u32 	%r393, [%rd32+3072];
	bra.uni 	$L__BB19_107;
$L__BB19_106:
	ld.global.f32 	%f344, [%rd27+3072];
	ld.global.f32 	%f343, [%rd28+3072];
	ld.global.u32 	%r393, [%rd29+3072];
$L__BB19_107:
	or.b32  	%r104, %r1, 1024;
	setp.ge.s32 	%p60, %r104, %r88;
	mov.f32 	%f341, 0f00000000;
	mov.b32 	%r392, 0;
	mov.f32 	%f342, %f341;
	@%p60 bra 	$L__BB19_131;
	setp.lt.s32 	%p61, %r104, %r86;
	@%p61 bra 	$L__BB19_110;
	ld.global.f32 	%f342, [%rd30+4096];
	ld.global.f32 	%f341, [%rd31+4096];
	ld.global.u32 	%r392, [%rd32+4096];
	bra.uni 	$L__BB19_131;
$L__BB19_110:
	ld.global.f32 	%f342, [%rd27+4096];
	ld.global.f32 	%f341, [%rd28+4096];
	ld.global.u32 	%r392, [%rd29+4096];
	bra.uni 	$L__BB19_131;
$L__BB19_111:
	add.s64 	%rd79, %rd24, %rd25;
	add.s64 	%rd80, %rd79, %rd26;
	add.s32 	%r107, %r87, %r86;
	setp.ge.s32 	%p62, %r1, %r107;
	cvt.u64.u32 	%rd81, %r1;
	add.s64 	%rd82, %rd23, %rd81;
	mad.lo.s64 	%rd33, %rd82, 12, %rd1;
	sub.s32 	%r208, %r1, %r86;
	cvt.s64.s32 	%rd83, %r208;
	add.s64 	%rd84, %rd80, %rd83;
	mad.lo.s64 	%rd34, %rd84, 12, %rd1;
	mov.f32 	%f349, 0f00000000;
	mov.b32 	%r396, 0;
	mov.f32 	%f350, %f349;
	@%p62 bra 	$L__BB19_115;
	setp.ge.s32 	%p63, %r1, %r86;
	@%p63 bra 	$L__BB19_114;
	ld.global.f32 	%f350, [%rd33];
	ld.global.f32 	%f349, [%rd33+4];
	ld.global.u32 	%r396, [%rd33+8];
	bra.uni 	$L__BB19_115;
$L__BB19_114:
	ld.global.f32 	%f350, [%rd34];
	ld.global.f32 	%f349, [%rd34+4];
	ld.global.u32 	%r396, [%rd34+8];
$L__BB19_115:
	add.s32 	%r111, %r1, 256;
	setp.ge.s32 	%p64, %r111, %r107;
	mov.f32 	%f347, 0f00000000;
	mov.b32 	%r395, 0;
	mov.f32 	%f348, %f347;
	@%p64 bra 	$L__BB19_119;
	setp.lt.s32 	%p65, %r111, %r86;
	@%p65 bra 	$L__BB19_118;
	ld.global.f32 	%f348, [%rd34+3072];
	ld.global.f32 	%f347, [%rd34+3076];
	ld.global.u32 	%r395, [%rd34+3080];
	bra.uni 	$L__BB19_119;
$L__BB19_118:
	ld.global.f32 	%f348, [%rd33+3072];
	ld.global.f32 	%f347, [%rd33+3076];
	ld.global.u32 	%r395, [%rd33+3080];
$L__BB19_119:
	add.s32 	%r115, %r1, 512;
	setp.ge.s32 	%p66, %r115, %r107;
	mov.f32 	%f345, 0f00000000;
	mov.b32 	%r394, 0;
	mov.f32 	%f346, %f345;
	@%p66 bra 	$L__BB19_123;
	setp.lt.s32 	%p67, %r115, %r86;
	@%p67 bra 	$L__BB19_122;
	ld.global.f32 	%f346, [%rd34+6144];
	ld.global.f32 	%f345, [%rd34+6148];
	ld.global.u32 	%r394, [%rd34+6152];
	bra.uni 	$L__BB19_123;
$L__BB19_122:
	ld.global.f32 	%f346, [%rd33+6144];
	ld.global.f32 	%f345, [%rd33+6148];
	ld.global.u32 	%r394, [%rd33+6152];
$L__BB19_123:
	add.s32 	%r119, %r1, 768;
	setp.ge.s32 	%p68, %r119, %r107;
	mov.f32 	%f343, 0f00000000;
	mov.b32 	%r393, 0;
	mov.f32 	%f344, %f343;
	@%p68 bra 	$L__BB19_127;
	setp.lt.s32 	%p69, %r119, %r86;
	@%p69 bra 	$L__BB19_126;
	ld.global.f32 	%f344, [%rd34+9216];
	ld.global.f32 	%f343, [%rd34+9220];
	ld.global.u32 	%r393, [%rd34+9224];
	bra.uni 	$L__BB19_127;
$L__BB19_126:
	ld.global.f32 	%f344, [%rd33+9216];
	ld.global.f32 	%f343, [%rd33+9220];
	ld.global.u32 	%r393, [%rd33+9224];
$L__BB19_127:
	or.b32  	%r123, %r1, 1024;
	setp.ge.s32 	%p70, %r123, %r107;
	mov.f32 	%f341, 0f00000000;
	mov.b32 	%r392, 0;
	mov.f32 	%f342, %f341;
	@%p70 bra 	$L__BB19_131;
	setp.lt.s32 	%p71, %r123, %r86;
	@%p71 bra 	$L__BB19_130;
	ld.global.f32 	%f342, [%rd34+12288];
	ld.global.f32 	%f341, [%rd34+12292];
	ld.global.u32 	%r392, [%rd34+12296];
	bra.uni 	$L__BB19_131;
$L__BB19_130:
	ld.global.f32 	%f342, [%rd33+12288];
	ld.global.f32 	%f341, [%rd33+12292];
	ld.global.u32 	%r392, [%rd33+12296];
$L__BB19_131:
	mov.u32 	%r213, _ZZN3cub18CUB_300001_SM_10006detail10merge_sort26DeviceMergeSortMergeKernelINS2_10policy_hubIN6thrust24THRUST_300001_SM_1000_NS12zip_iteratorIN4cuda3std3__45tupleIJNS6_6detail15normal_iteratorINS6_10device_ptrIfEEEESG_NSD_INSE_IiEEEEEEEEEE9Policy600ESK_PNS0_8NullTypeESK_SO_m13xyl_predicateNSB_IJffiEEESN_EEvbT2_T3_T4_PT6_PT7_T5_PST_ST_NS1_7vsmem_tEE19static_temp_storage;
	mad.lo.s32 	%r214, %r1, 12, %r213;
	st.shared.f32 	[%r214], %f350;
	st.shared.f32 	[%r214+4], %f349;
	st.shared.u32 	[%r214+8], %r396;
	st.shared.f32 	[%r214+3072], %f348;
	st.shared.f32 	[%r214+3076], %f347;
	st.shared.u32 	[%r214+3080], %r395;
	st.shared.f32 	[%r214+6144], %f346;
	st.shared.f32 	[%r214+6148], %f345;
	st.shared.u32 	[%r214+6152], %r394;
	st.shared.f32 	[%r214+9216], %f344;
	st.shared.f32 	[%r214+9220], %f343;
	st.shared.u32 	[%r214+9224], %r393;
	st.shared.f32 	[%r214+12288], %f342;
	st.shared.f32 	[%r214+12292], %f341;
	st.shared.u32 	[%r214+12296], %r392;
	bar.sync 	0;
	// begin inline asm
	griddepcontrol.launch_dependents;
	// end inline asm
	add.s32 	%r131, %r87, %r86;
	mul.lo.s32 	%r215, %r1, 5;
	min.s32 	%r132, %r215, %r131;
	setp.lt.s32 	%p72, %r132, %r87;
	sub.s32 	%r216, %r132, %r87;
	selp.b32 	%r399, 0, %r216, %p72;
	min.s32 	%r397, %r132, %r86;
	setp.ge.s32 	%p73, %r399, %r397;
	@%p73 bra 	$L__BB19_139;
	add.s32 	%r135, %r132, %r86;
$L__BB19_133:
	sub.s32 	%r217, %r397, %r399;
	shr.u32 	%r218, %r217, 31;
	add.s32 	%r219, %r217, %r218;
	shr.s32 	%r220, %r219, 1;
	add.s32 	%r138, %r220, %r399;
	mad.lo.s32 	%r139, %r138, 12, %r213;
	ld.shared.f32 	%f181, [%r139+4];
	ld.shared.u32 	%r140, [%r139+8];
	not.b32 	%r222, %r138;
	add.s32 	%r223, %r135, %r222;
	mad.lo.s32 	%r141, %r223, 12, %r213;
	ld.shared.f32 	%f182, [%r141+4];
	ld.shared.u32 	%r142, [%r141+8];
	setp.ne.s32 	%p74, %r142, %r140;
	@%p74 bra 	$L__BB19_137;
	setp.neu.f32 	%p75, %f182, %f181;
	@%p75 bra 	$L__BB19_136;
	ld.shared.f32 	%f259, [%r139];
	ld.shared.f32 	%f260, [%r141];
	setp.le.f32 	%p182, %f260, %f259;
	bra.uni 	$L__BB19_138;
$L__BB19_136:
	setp.lt.f32 	%p182, %f182, %f181;
	bra.uni 	$L__BB19_138;
$L__BB19_137:
	setp.lt.s32 	%p182, %r142, %r140;
$L__BB19_138:
	add.s32 	%r224, %r138, 1;
	selp.b32 	%r399, %r399, %r224, %p182;
	selp.b32 	%r397, %r138, %r397, %p182;
	setp.lt.s32 	%p76, %r399, %r397;
	@%p76 bra 	$L__BB19_133;
$L__BB19_139:
	sub.s32 	%r225, %r132, %r399;
	add.s32 	%r146, %r225, %r86;
	mad.lo.s32 	%r147, %r146, 12, %r213;
	ld.shared.u32 	%r400, [%r147+8];
	ld.shared.f32 	%f352, [%r147+4];
	ld.shared.f32 	%f351, [%r147];
	mad.lo.s32 	%r149, %r399, 12, %r213;
	ld.shared.u32 	%r403, [%r149+8];
	ld.shared.f32 	%f358, [%r149+4];
	ld.shared.f32 	%f357, [%r149];
	setp.ge.s32 	%p78, %r146, %r131;
	mov.pred 	%p183, 0;
	@%p78 bra 	$L__BB19_146;
	setp.ge.s32 	%p80, %r399, %r86;
	mov.pred 	%p183, -1;
	@%p80 bra 	$L__BB19_146;
	setp.ne.s32 	%p81, %r400, %r403;
	@%p81 bra 	$L__BB19_145;
	setp.neu.f32 	%p82, %f352, %f358;
	@%p82 bra 	$L__BB19_144;
	setp.le.f32 	%p183, %f351, %f357;
	bra.uni 	$L__BB19_146;
$L__BB19_144:
	setp.lt.f32 	%p183, %f352, %f358;
	bra.uni 	$L__BB19_146;
$L__BB19_145:
	setp.lt.s32 	%p183, %r400, %r403;
$L__BB19_146:
	selp.f32 	%f187, %f351, %f357, %p183;
	selp.f32 	%f188, %f352, %f358, %p183;
	selp.b32 	%r151, %r400, %r403, %p183;
	selp.u32 	%r227, 1, 0, %p183;
	add.s32 	%r152, %r146, %r227;
	not.pred 	%p83, %p183;
	selp.u32 	%r228, 1, 0, %p83;
	add.s32 	%r153, %r399, %r228;
	@%p83 bra 	$L__BB19_148;
	ld.shared.f32 	%f351, [%r147+12];
	ld.shared.f32 	%f352, [%r147+16];
	ld.shared.u32 	%r400, [%r147+20];
	bra.uni 	$L__BB19_149;
$L__BB19_148:
	ld.shared.f32 	%f357, [%r149+12];
	ld.shared.f32 	%f358, [%r149+16];
	ld.shared.u32 	%r403, [%r149+20];
$L__BB19_149:
	setp.ge.s32 	%p85, %r152, %r131;
	mov.pred 	%p184, 0;
	@%p85 bra 	$L__BB19_156;
	setp.ge.s32 	%p87, %r153, %r86;
	mov.pred 	%p184, -1;
	@%p87 bra 	$L__BB19_156;
	setp.eq.s32 	%p88, %r400, %r403;
	@%p88 bra 	$L__BB19_153;
	setp.lt.s32 	%p184, %r400, %r403;
	bra.uni 	$L__BB19_156;
$L__BB19_153:
	setp.eq.f32 	%p89, %f352, %f358;
	@%p89 bra 	$L__BB19_155;
	setp.lt.f32 	%p184, %f352, %f358;
	bra.uni 	$L__BB19_156;
$L__BB19_155:
	setp.le.f32 	%p184, %f351, %f357;
$L__BB19_156:
	selp.f32 	%f197, %f351, %f357, %p184;
	selp.f32 	%f198, %f352, %f358, %p184;
	selp.b32 	%r158, %r400, %r403, %p184;
	selp.u32 	%r229, 1, 0, %p184;
	add.s32 	%r159, %r152, %r229;
	not.pred 	%p90, %p184;
	selp.u32 	%r230, 1, 0, %p90;
	add.s32 	%r160, %r153, %r230;
	@%p184 bra 	$L__BB19_158;
	mad.lo.s32 	%r232, %r160, 12, %r213;
	ld.shared.f32 	%f357, [%r232];
	ld.shared.f32 	%f358, [%r232+4];
	ld.shared.u32 	%r403, [%r232+8];
	bra.uni 	$L__BB19_159;
$L__BB19_158:
	mad.lo.s32 	%r234, %r159, 12, %r213;
	ld.shared.f32 	%f351, [%r234];
	ld.shared.f32 	%f352, [%r234+4];
	ld.shared.u32 	%r400, [%r234+8];
$L__BB19_159:
	setp.ge.s32 	%p92, %r159, %r131;
	mov.pred 	%p185, 0;
	@%p92 bra 	$L__BB19_166;
	setp.ge.s32 	%p94, %r160, %r86;
	mov.pred 	%p185, -1;
	@%p94 bra 	$L__BB19_166;
	setp.eq.s32 	%p95, %r400, %r403;
	@%p95 bra 	$L__BB19_163;
	setp.lt.s32 	%p185, %r400, %r403;
	bra.uni 	$L__BB19_166;
$L__BB19_163:
	setp.eq.f32 	%p96, %f352, %f358;
	@%p96 bra 	$L__BB19_165;
	setp.lt.f32 	%p185, %f352, %f358;
	bra.uni 	$L__BB19_166;
$L__BB19_165:
	setp.le.f32 	%p185, %f351, %f357;
$L__BB19_166:
	selp.f32 	%f207, %f351, %f357, %p185;
	selp.f32 	%f208, %f352, %f358, %p185;
	selp.b32 	%r165, %r400, %r403, %p185;
	selp.u32 	%r235, 1, 0, %p185;
	add.s32 	%r166, %r159, %r235;
	not.pred 	%p97, %p185;
	selp.u32 	%r236, 1, 0, %p97;
	add.s32 	%r167, %r160, %r236;
	@%p185 bra 	$L__BB19_168;
	mov.u32 	%r237, _ZZN3cub18CUB_300001_SM_10006detail10merge_sort26DeviceMergeSortMergeKernelINS2_10policy_hubIN6thrust24THRUST_300001_SM_1000_NS12zip_iteratorIN4cuda3std3__45tupleIJNS6_6detail15normal_iteratorINS6_10device_ptrIfEEEESG_NSD_INSE_IiEEEEEEEEEE9Policy600ESK_PNS0_8NullTypeESK_SO_m13xyl_predicateNSB_IJffiEEESN_EEvbT2_T3_T4_PT6_PT7_T5_PST_ST_NS1_7vsmem_tEE19static_temp_storage;
	mad.lo.s32 	%r238, %r167, 12, %r237;
	ld.shared.f32 	%f357, [%r238];
	ld.shared.f32 	%f358, [%r238+4];
	ld.shared.u32 	%r403, [%r238+8];
	bra.uni 	$L__BB19_169;
$L__BB19_168:
	mov.u32 	%r239, _ZZN3cub18CUB_300001_SM_10006detail10merge_sort26DeviceMergeSortMergeKernelINS2_10policy_hubIN6thrust24THRUST_300001_SM_1000_NS12zip_iteratorIN4cuda3std3__45tupleIJNS6_6detail15normal_iteratorINS6_10device_ptrIfEEEESG_NSD_INSE_IiEEEEEEEEEE9Policy600ESK_PNS0_8NullTypeESK_SO_m13xyl_predicateNSB_IJffiEEESN_EEvbT2_T3_T4_PT6_PT7_T5_PST_ST_NS1_7vsmem_tEE19static_temp_storage;
	mad.lo.s32 	%r240, %r166, 12, %r239;
	ld.shared.f32 	%f351, [%r240];
	ld.shared.f32 	%f352, [%r240+4];
	ld.shared.u32 	%r400, [%r240+8];
$L__BB19_169:
	setp.ge.s32 	%p99, %r166, %r131;
	mov.pred 	%p186, 0;
	@%p99 bra 	$L__BB19_176;
	setp.ge.s32 	%p101, %r167, %r86;
	mov.pred 	%p186, -1;
	@%p101 bra 	$L__BB19_176;
	setp.eq.s32 	%p102, %r400, %r403;
	@%p102 bra 	$L__BB19_173;
	setp.lt.s32 	%p186, %r400, %r403;
	bra.uni 	$L__BB19_176;
$L__BB19_173:
	setp.eq.f32 	%p103, %f352, %f358;
	@%p103 bra 	$L__BB19_175;
	setp.lt.f32 	%p186, %f352, %f358;
	bra.uni 	$L__BB19_176;
$L__BB19_175:
	setp.le.f32 	%p186, %f351, %f357;
$L__BB19_176:
	selp.f32 	%f217, %f351, %f357, %p186;
	selp.f32 	%f218, %f352, %f358, %p186;
	selp.b32 	%r172, %r400, %r403, %p186;
	selp.u32 	%r241, 1, 0, %p186;
	add.s32 	%r173, %r166, %r241;
	not.pred 	%p104, %p186;
	selp.u32 	%r242, 1, 0, %p104;
	add.s32 	%r174, %r167, %r242;
	@%p186 bra 	$L__BB19_178;
	mov.u32 	%r243, _ZZN3cub18CUB_300001_SM_10006detail10merge_sort26DeviceMergeSortMergeKernelINS2_10policy_hubIN6thrust24THRUST_300001_SM_1000_NS12zip_iteratorIN4cuda3std3__45tupleIJNS6_6detail15normal_iteratorINS6_10device_ptrIfEEEESG_NSD_INSE_IiEEEEEEEEEE9Policy600ESK_PNS0_8NullTypeESK_SO_m13xyl_predicateNSB_IJffiEEESN_EEvbT2_T3_T4_PT6_PT7_T5_PST_ST_NS1_7vsmem_tEE19static_temp_storage;
	mad.lo.s32 	%r244, %r174, 12, %r243;
	ld.shared.f32 	%f357, [%r244];
	ld.shared.f32 	%f358, [%r244+4];
	ld.shared.u32 	%r403, [%r244+8];
	bra.uni 	$L__BB19_179;
$L__BB19_178:
	mov.u32 	%r245, _ZZN3cub18CUB_300001_SM_10006detail10merge_sort26DeviceMergeSortMergeKernelINS2_10policy_hubIN6thrust24THRUST_300001_SM_1000_NS12zip_iteratorIN4cuda3std3__45tupleIJNS6_6detail15normal_iteratorINS6_10device_ptrIfEEEESG_NSD_INSE_IiEEEEEEEEEE9Policy600ESK_PNS0_8NullTypeESK_SO_m13xyl_predicateNSB_IJffiEEESN_EEvbT2_T3_T4_PT6_PT7_T5_PST_ST_NS1_7vsmem_tEE19static_temp_storage;
	mad.lo.s32 	%r246, %r173, 12, %r245;
	ld.shared.f32 	%f351, [%r246];
	ld.shared.f32 	%f352, [%r246+4];
	ld.shared.u32 	%r400, [%r246+8];
$L__BB19_179:
	setp.ge.s32 	%p106, %r173, %r131;
	mov.pred 	%p187, 0;
	@%p106 bra 	$L__BB19_186;
	setp.ge.s32 	%p108, %r174, %r86;
	mov.pred 	%p187, -1;
	@%p108 bra 	$L__BB19_186;
	setp.eq.s32 	%p109, %r400, %r403;
	@%p109 bra 	$L__BB19_183;
	setp.lt.s32 	%p187, %r400, %r403;
	bra.uni 	$L__BB19_186;
$L__BB19_183:
	setp.eq.f32 	%p110, %f352, %f358;
	@%p110 bra 	$L__BB19_185;
	setp.lt.f32 	%p187, %f352, %f358;
	bra.uni 	$L__BB19_186;
$L__BB19_185:
	setp.le.f32 	%p187, %f351, %f357;
$L__BB19_186:
	setp.eq.s16 	%p111, %rs1, 0;
	selp.f32 	%f227, %f351, %f357, %p187;
	selp.f32 	%f228, %f352, %f358, %p187;
	selp.b32 	%r179, %r400, %r403, %p187;
	bar.sync 	0;
	@%p111 bra 	$L__BB19_199;
	// begin inline asm
	mov.u32 %r247, %laneid;
	// end inline asm
	shr.u32 	%r248, %r1, 5;
	mul.lo.s32 	%r249, %r248, 160;
	mad.lo.s32 	%r250, %r247, 5, %r249;
	mov.u32 	%r251, _ZZN3cub18CUB_300001_SM_10006detail10merge_sort26DeviceMergeSortMergeKernelINS2_10policy_hubIN6thrust24THRUST_300001_SM_1000_NS12zip_iteratorIN4cuda3std3__45tupleIJNS6_6detail15normal_iteratorINS6_10device_ptrIfEEEESG_NSD_INSE_IiEEEEEEEEEE9Policy600ESK_PNS0_8NullTypeESK_SO_m13xyl_predicateNSB_IJffiEEESN_EEvbT2_T3_T4_PT6_PT7_T5_PST_ST_NS1_7vsmem_tEE19static_temp_storage;
	mad.lo.s32 	%r252, %r250, 12, %r251;
	st.shared.f32 	[%r252], %f187;
	st.shared.f32 	[%r252+4], %f188;
	st.shared.u32 	[%r252+8], %r151;
	st.shared.f32 	[%r252+12], %f197;
	st.shared.f32 	[%r252+16], %f198;
	st.shared.u32 	[%r252+20], %r158;
	st.shared.f32 	[%r252+24], %f207;
	st.shared.f32 	[%r252+28], %f208;
	st.shared.u32 	[%r252+32], %r165;
	st.shared.f32 	[%r252+36], %f217;
	st.shared.f32 	[%r252+40], %f218;
	st.shared.u32 	[%r252+44], %r172;
	st.shared.f32 	[%r252+48], %f227;
	st.shared.f32 	[%r252+52], %f228;
	st.shared.u32 	[%r252+56], %r179;
	bar.warp.sync 	-1;
	shl.b32 	%r253, %r247, 2;
	sub.s32 	%r254, %r250, %r253;
	mad.lo.s32 	%r255, %r254, 12, %r251;
	ld.shared.f32 	%f229, [%r255];
	ld.shared.f32 	%f230, [%r255+4];
	ld.shared.u32 	%r180, [%r255+8];
	ld.shared.f32 	%f231, [%r255+384];
	ld.shared.f32 	%f232, [%r255+388];
	ld.shared.u32 	%r181, [%r255+392];
	ld.shared.f32 	%f233, [%r255+768];
	ld.shared.f32 	%f234, [%r255+772];
	ld.shared.u32 	%r182, [%r255+776];
	ld.shared.f32 	%f235, [%r255+1152];
	ld.shared.f32 	%f236, [%r255+1156];
	ld.shared.u32 	%r183, [%r255+1160];
	ld.shared.f32 	%f237, [%r255+1536];
	ld.shared.f32 	%f238, [%r255+1540];
	ld.shared.u32 	%r184, [%r255+1544];
	setp.ne.s32 	%p112, %r1, 0;
	@%p112 bra 	$L__BB19_189;
	st.volatile.shared.u32 	[_ZZN3cub18CUB_300001_SM_10006detail10merge_sort26DeviceMergeSortMergeKernelINS2_10policy_hubIN6thrust24THRUST_300001_SM_1000_NS12zip_iteratorIN4cuda3std3__45tupleIJNS6_6detail15normal_iteratorINS6_10device_ptrIfEEEESG_NSD_INSE_IiEEEEEEEEEE9Policy600ESK_PNS0_8NullTypeESK_SO_m13xyl_predicateNSB_IJffiEEESN_EEvbT2_T3_T4_PT6_PT7_T5_PST_ST_NS1_7vsmem_tEE19static_temp_storage+15360], %r131;
$L__BB19_189:
	bar.sync 	0;
	ld.volatile.shared.u32 	%r185, [_ZZN3cub18CUB_300001_SM_10006detail10merge_sort26DeviceMergeSortMergeKernelINS2_10policy_hubIN6thrust24THRUST_300001_SM_1000_NS12zip_iteratorIN4cuda3std3__45tupleIJNS6_6detail15normal_iteratorINS6_10device_ptrIfEEEESG_NSD_INSE_IiEEEEEEEEEE9Policy600ESK_PNS0_8NullTypeESK_SO_m13xyl_predicateNSB_IJffiEEESN_EEvbT2_T3_T4_PT6_PT7_T5_PST_ST_NS1_7vsmem_tEE19static_temp_storage+15360];
	and.b32  	%r256, %r1, 31;
	and.b32  	%r257, %r1, 992;
	mul.lo.s32 	%r258, %r257, 5;
	or.b32  	%r186, %r258, %r256;
	setp.ge.s32 	%p113, %r186, %r185;
	cvt.u64.u32 	%rd85, %r186;
	add.s64 	%rd86, %rd5, %rd85;
	mad.lo.s64 	%rd35, %rd86, 12, %rd1;
	@%p113 bra 	$L__BB19_191;
	st.global.f32 	[%rd35], %f229;
	st.global.f32 	[%rd35+4], %f230;
	st.global.u32 	[%rd35+8], %r180;
$L__BB19_191:
	add.s32 	%r259, %r186, 32;
	setp.ge.s32 	%p114, %r259, %r185;
	@%p114 bra 	$L__BB19_193;
	st.global.f32 	[%rd35+384], %f231;
	st.global.f32 	[%rd35+388], %f232;
	st.global.u32 	[%rd35+392], %r181;
$L__BB19_193:
	add.s32 	%r260, %r186, 64;
	setp.ge.s32 	%p115, %r260, %r185;
	@%p115 bra 	$L__BB19_195;
	st.global.f32 	[%rd35+768], %f233;
	st.global.f32 	[%rd35+772], %f234;
	st.global.u32 	[%rd35+776], %r182;
$L__BB19_195:
	add.s32 	%r261, %r186, 96;
	setp.ge.s32 	%p116, %r261, %r185;
	@%p116 bra 	$L__BB19_197;
	st.global.f32 	[%rd35+1152], %f235;
	st.global.f32 	[%rd35+1156], %f236;
	st.global.u32 	[%rd35+1160], %r183;
$L__BB19_197:
	add.s32 	%r262, %r186, 128;
	setp.ge.s32 	%p117, %r262, %r185;
	@%p117 bra 	$L__BB19_211;
	st.global.f32 	[%rd35+1536], %f237;
	st.global.f32 	[%rd35+1540], %f238;
	st.global.u32 	[%rd35+1544], %r184;
	bra.uni 	$L__BB19_211;
$L__BB19_199:
	// begin inline asm
	mov.u32 %r263, %laneid;
	// end inline asm
	shr.u32 	%r264, %r1, 5;
	mul.lo.s32 	%r265, %r264, 160;
	mad.lo.s32 	%r266, %r263, 5, %r265;
	mov.u32 	%r267, _ZZN3cub18CUB_300001_SM_10006detail10merge_sort26DeviceMergeSortMergeKernelINS2_10policy_hubIN6thrust24THRUST_300001_SM_1000_NS12zip_iteratorIN4cuda3std3__45tupleIJNS6_6detail15normal_iteratorINS6_10device_ptrIfEEEESG_NSD_INSE_IiEEEEEEEEEE9Policy600ESK_PNS0_8NullTypeESK_SO_m13xyl_predicateNSB_IJffiEEESN_EEvbT2_T3_T4_PT6_PT7_T5_PST_ST_NS1_7vsmem_tEE19static_temp_storage;
	mad.lo.s32 	%r268, %r266, 12, %r267;
	st.shared.f32 	[%r268], %f187;
	st.shared.f32 	[%r268+4], %f188;
	st.shared.u32 	[%r268+8], %r151;
	st.shared.f32 	[%r268+12], %f197;
	st.shared.f32 	[%r268+16], %f198;
	st.shared.u32 	[%r268+20], %r158;
	st.shared.f32 	[%r268+24], %f207;
	st.shared.f32 	[%r268+28], %f208;
	st.shared.u32 	[%r268+32], %r165;
	st.shared.f32 	[%r268+36], %f217;
	st.shared.f32 	[%r268+40], %f218;
	st.shared.u32 	[%r268+44], %r172;
	st.shared.f32 	[%r268+48], %f227;
	st.shared.f32 	[%r268+52], %f228;
	st.shared.u32 	[%r268+56], %r179;
	bar.warp.sync 	-1;
	shl.b32 	%r269, %r263, 2;
	sub.s32 	%r270, %r266, %r269;
	mad.lo.s32 	%r271, %r270, 12, %r267;
	ld.shared.f32 	%f239, [%r271];
	ld.shared.f32 	%f240, [%r271+4];
	ld.shared.u32 	%r187, [%r271+8];
	ld.shared.f32 	%f241, [%r271+384];
	ld.shared.f32 	%f242, [%r271+388];
	ld.shared.u32 	%r188, [%r271+392];
	ld.shared.f32 	%f243, [%r271+768];
	ld.shared.f32 	%f244, [%r271+772];
	ld.shared.u32 	%r189, [%r271+776];
	ld.shared.f32 	%f245, [%r271+1152];
	ld.shared.f32 	%f246, [%r271+1156];
	ld.shared.u32 	%r190, [%r271+1160];
	ld.shared.f32 	%f247, [%r271+1536];
	ld.shared.f32 	%f248, [%r271+1540];
	ld.shared.u32 	%r191, [%r271+1544];
	setp.ne.s32 	%p118, %r1, 0;
	@%p118 bra 	$L__BB19_201;
	st.volatile.shared.u32 	[_ZZN3cub18CUB_300001_SM_10006detail10merge_sort26DeviceMergeSortMergeKernelINS2_10policy_hubIN6thrust24THRUST_300001_SM_1000_NS12zip_iteratorIN4cuda3std3__45tupleIJNS6_6detail15normal_iteratorINS6_10device_ptrIfEEEESG_NSD_INSE_IiEEEEEEEEEE9Policy600ESK_PNS0_8NullTypeESK_SO_m13xyl_predicateNSB_IJffiEEESN_EEvbT2_T3_T4_PT6_PT7_T5_PST_ST_NS1_7vsmem_tEE19static_temp_storage+15360], %r131;
$L__BB19_201:
	bar.sync 	0;
	ld.volatile.shared.u32 	%r192, [_ZZN3cub18CUB_300001_SM_10006detail10merge_sort26DeviceMergeSortMergeKernelINS2_10policy_hubIN6thrust24THRUST_300001_SM_1000_NS12zip_iteratorIN4cuda3std3__45tupleIJNS6_6detail15normal_iteratorINS6_10device_ptrIfEEEESG_NSD_INSE_IiEEEEEEEEEE9Policy600ESK_PNS0_8NullTypeESK_SO_m13xyl_predicateNSB_IJffiEEESN_EEvbT2_T3_T4_PT6_PT7_T5_PST_ST_NS1_7vsmem_tEE19static_temp_storage+15360];
	and.b32  	%r272, %r1, 31;
	and.b32  	%r273, %r1, 992;
	mul.lo.s32 	%r274, %r273, 5;
	cvt.u64.u32 	%rd87, %r274;
	cvt.u64.u32 	%rd88, %r272;
	or.b32  	%r193, %r274, %r272;
	add.s64 	%rd89, %rd5, %rd88;
	add.s64 	%rd90, %rd89, %rd87;
	setp.ge.s32 	%p119, %r193, %r192;
	cvta.to.global.u64 	%rd91, %rd39;
	shl.b64 	%rd92, %rd90, 2;
	add.s64 	%rd36, %rd91, %rd92;
	cvta.to.global.u64 	%rd93, %rd40;
	add.s64 	%rd37, %rd93, %rd92;
	add.s64 	%rd38, %rd3, %rd92;
	@%p119 bra 	$L__BB19_203;
	st.global.f32 	[%rd36], %f239;
	st.global.f32 	[%rd37], %f240;
	st.global.u32 	[%rd38], %r187;
$L__BB19_203:
	add.s32 	%r275, %r193, 32;
	setp.ge.s32 	%p120, %r275, %r192;
	@%p120 bra 	$L__BB19_205;
	st.global.f32 	[%rd36+128], %f241;
	st.global.f32 	[%rd37+128], %f242;
	st.global.u32 	[%rd38+128], %r188;
$L__BB19_205:
	add.s32 	%r276, %r193, 64;
	setp.ge.s32 	%p121, %r276, %r192;
	@%p121 bra 	$L__BB19_207;
	st.global.f32 	[%rd36+256], %f243;
	st.global.f32 	[%rd37+256], %f244;
	st.global.u32 	[%rd38+256], %r189;
$L__BB19_207:
	add.s32 	%r277, %r193, 96;
	setp.ge.s32 	%p122, %r277, %r192;
	@%p122 bra 	$L__BB19_209;
	st.global.f32 	[%rd36+384], %f245;
	st.global.f32 	[%rd37+384], %f246;
	st.global.u32 	[%rd38+384], %r190;
$L__BB19_209:
	add.s32 	%r278, %r193, 128;
	setp.ge.s32 	%p123, %r278, %r192;
	@%p123 bra 	$L__BB19_211;
	st.global.f32 	[%rd36+512], %f247;
	st.global.f32 	[%rd37+512], %f248;
	st.global.u32 	[%rd38+512], %r191;
$L__BB19_211:
	ret;

}
	// .globl	_ZN3cub18CUB_300001_SM_10006detail10radix_sort31DeviceRadixSortSingleTileKernelINS1_5radix10policy_hubIifyE10Policy1000ELNS0_9SortOrderE0EifyNS1_21identity_decomposer_tEEEvPKT1_PSA_PKT2_PSE_T3_iiT4_
.visible .entry _ZN3cub18CUB_300001_SM_10006detail10radix_sort31DeviceRadixSortSingleTileKernelINS1_5radix10policy_hubIifyE10Policy1000ELNS0_9SortOrderE0EifyNS1_21identity_decomposer_tEEEvPKT1_PSA_PKT2_PSE_T3_iiT4_(
	.param .u64 .ptr .align 1 _ZN3cub18CUB_300001_SM_10006detail10radix_sort31DeviceRadixSortSingleTileKernelINS1_5radix10policy_hubIifyE10Policy1000ELNS0_9SortOrderE0EifyNS1_21identity_decomposer_tEEEvPKT1_PSA_PKT2_PSE_T3_iiT4__param_0,
	.param .u64 .ptr .align 1 _ZN3cub18CUB_300001_SM_10006detail10radix_sort31DeviceRadixSortSingleTileKernelINS1_5radix10policy_hubIifyE10Policy1000ELNS0_9SortOrderE0EifyNS1_21identity_decomposer_tEEEvPKT1_PSA_PKT2_PSE_T3_iiT4__param_1,
	.param .u64 .ptr .align 1 _ZN3cub18CUB_300001_SM_10006detail10radix_sort31DeviceRadixSortSingleTileKernelINS1_5radix10policy_hubIifyE10Policy1000ELNS0_9SortOrderE0EifyNS1_21identity_decomposer_tEEEvPKT1_PSA_PKT2_PSE_T3_iiT4__param_2,
	.param .u64 .ptr .align 1 _ZN3cub18CUB_300001_SM_10006detail10radix_sort31DeviceRadixSortSingleTileKernelINS1_5radix10policy_hubIifyE10Policy1000ELNS0_9SortOrderE0EifyNS1_21identity_decomposer_tEEEvPKT1_PSA_PKT2_PSE_T3_iiT4__param_3,
	.param .u64 _ZN3cub18CUB_300001_SM_10006detail10radix_sort31DeviceRadixSortSingleTileKernelINS1_5radix10policy_hubIifyE10Policy1000ELNS0_9SortOrderE0EifyNS1_21identity_decomposer_tEEEvPKT1_PSA_PKT2_PSE_T3_iiT4__param_4,
	.param .u32 _ZN3cub18CUB_300001_SM_10006detail10radix_sort31DeviceRadixSortSingleTileKernelINS1_5radix10policy_hubIifyE10Policy1000ELNS0_9SortOrderE0EifyNS1_21identity_decomposer_tEEEvPKT1_PSA_PKT2_PSE_T3_iiT4__param_5,
	.param .u32 _ZN3cub18CUB_300001_SM_10006detail10radix_sort31DeviceRadixSortSingleTileKernelINS1_5radix10policy_hubIifyE10Policy1000ELNS0_9SortOrderE0EifyNS1_21identity_decomposer_tEEEvPKT1_PSA_PKT2_PSE_T3_iiT4__param_6,
	.param .align 1 .b8 _ZN3cub18CUB_300001_SM_10006detail10radix_sort31DeviceRadixSortSingleTileKernelINS1_5radix10policy_hubIifyE10Policy1000ELNS0_9SortOrderE0EifyNS1_21identity_decomposer_tEEEvPKT1_PSA_PKT2_PSE_T3_iiT4__param_7[1]
)
.maxntid 256
.minnctapersm 1
{
	.reg .pred 	%p<73>;
	.reg .b16 	%rs<39>;
	.reg .b32 	%r<748>;
	.reg .b32 	%f<153>;
	.reg .b64 	%rd<37>;
	// demoted variable
	.shared .align 16 .b8 _ZZN3cub18CUB_300001_SM_10006detail10radix_sort31DeviceRadixSortSingleTileKernelINS1_5radix10policy_hubIifyE10Policy1000ELNS0_9SortOrderE0EifyNS1_21identity_decomposer_tEEEvPKT1_PSA_PKT2_PSE_T3_iiT4_E12temp_storage[33856];
	ld.param.u64 	%rd10, [_ZN3cub18CUB_300001_SM_10006detail10radix_sort31DeviceRadixSortSingleTileKernelINS1_5radix10policy_hubIifyE10Policy1000ELNS0_9SortOrderE0EifyNS1_21identity_decomposer_tEEEvPKT1_PSA_PKT2_PSE_T3_iiT4__param_0];
	ld.param.u64 	%rd6, [_ZN3cub18CUB_300001_SM_10006detail10radix_sort31DeviceRadixSortSingleTileKernelINS1_5radix10policy_hubIifyE10Policy1000ELNS0_9SortOrderE0EifyNS1_21identity_decomposer_tEEEvPKT1_PSA_PKT2_PSE_T3_iiT4__param_1];
	ld.param.u64 	%rd7, [_ZN3cub18CUB_300001_SM_10006detail10radix_sort31DeviceRadixSortSingleTileKernelINS1_5radix10policy_hubIifyE10Policy1000ELNS0_9SortOrderE0EifyNS1_21identity_decomposer_tEEEvPKT1_PSA_PKT2_PSE_T3_iiT4__param_2];
	ld.param.u64 	%rd8, [_ZN3cub18CUB_300001_SM_10006detail10radix_sort31DeviceRadixSortSingleTileKernelINS1_5radix10policy_hubIifyE10Policy1000ELNS0_9SortOrderE0EifyNS1_21identity_decomposer_tEEEvPKT1_PSA_PKT2_PSE_T3_iiT4__param_3];
	ld.param.u64 	%rd9, [_ZN3cub18CUB_300001_SM_10006detail10radix_sort31DeviceRadixSortSingleTileKernelINS1_5radix10policy_hubIifyE10Policy1000ELNS0_9SortOrderE0EifyNS1_21identity_decomposer_tEEEvPKT1_PSA_PKT2_PSE_T3_iiT4__param_4];
	ld.param.u32 	%r209, [_ZN3cub18CUB_300001_SM_10006detail10radix_sort31DeviceRadixSortSingleTileKernelINS1_5radix10policy_hubIifyE10Policy1000ELNS0_9SortOrderE0EifyNS1_21identity_decomposer_tEEEvPKT1_PSA_PKT2_PSE_T3_iiT4__param_5];
	ld.param.u32 	%r210, [_ZN3cub18CUB_300001_SM_10006detail10radix_sort31DeviceRadixSortSingleTileKernelINS1_5radix10policy_hubIifyE10Policy1000ELNS0_9SortOrderE0EifyNS1_21identity_decomposer_tEEEvPKT1_PSA_PKT2_PSE_T3_iiT4__param_6];
	cvta.to.global.u64 	%rd11, %rd10;
	cvt.u32.u64 	%r1, %rd9;
	mov.u32 	%r2, %tid.x;
	mul.lo.s32 	%r3, %r2, 19;
	setp.ge.s32 	%p1, %r3, %r1;
	mul.wide.u32 	%rd12, %r3, 4;
	add.s64 	%rd1, %rd11, %rd12;
	mov.b32 	%r745, -1;
	@%p1 bra 	$L__BB20_2;
	ld.global.u32 	%r212, [%rd1];
	xor.b32  	%r745, %r212, -2147483648;
$L__BB20_2:
	add.s32 	%r6, %r3, 1;
	setp.ge.s32 	%p2, %r6, %r1;
	mov.b32 	%r744, -1;
	@%p2 bra 	$L__BB20_4;
	ld.global.u32 	%r214, [%rd1+4];
	xor.b32  	%r744, %r214, -2147483648;
$L__BB20_4:
	add.s32 	%r9, %r3, 2;
	setp.ge.s32 	%p3, %r9, %r1;
	mov.b32 	%r743, -1;
	@%p3 bra 	$L__BB20_6;
	ld.global.u32 	%r216, [%rd1+8];
	xor.b32  	%r743, %r216, -2147483648;
$L__BB20_6:
	add.s32 	%r12, %r3, 3;
	setp.ge.s32 	%p4, %r12, %r1;
	mov.b32 	%r742, -1;
	@%p4 bra 	$L__BB20_8;
	ld.global.u32 	%r218, [%rd1+12];
	xor.b32  	%r742, %r218, -2147483648;
$L__BB20_8:
	add.s32 	%r15, %r3, 4;
	setp.ge.s32 	%p5, %r15, %r1;
	mov.b32 	%r741, -1;
	@%p5 bra 	$L__BB20_10;
	ld.global.u32 	%r220, [%rd1+16];
	xor.b32  	%r741, %r220, -2147483648;
$L__BB20_10:
	add.s32 	%r18, %r3, 5;
	setp.ge.s32 	%p6, %r18, %r1;
	mov.b32 	%r740, -1;
	@%p6 bra 	$L__BB20_12;
	ld.global.u32 	%r222, [%rd1+20];
	xor.b32  	%r740, %r222, -2147483648;
$L__BB20_12:
	add.s32 	%r21, %r3, 6;
	setp.ge.s32 	%p7, %r21, %r1;
	mov.b32 	%r739, -1;
	@%p7 bra 	$L__BB20_14;
	ld.global.u32 	%r224, [%rd1+24];
	xor.b32  	%r739, %r224, -2147483648;
$L__BB20_14:
	add.s32 	%r24, %r3, 7;
	setp.ge.s32 	%p8, %r24, %r1;
	mov.b32 	%r738, -1;
	@%p8 bra 	$L__BB20_16;
	ld.global.u32 	%r226, [%rd1+28];
	xor.b32  	%r738, %r226, -2147483648;
$L__BB20_16:
	add.s32 	%r27, %r3, 8;
	setp.ge.s32 	%p9, %r27, %r1;
	mov.b32 	%r737, -1;
	@%p9 bra 	$L__BB20_18;
	ld.global.u32 	%r228, [%rd1+32];
	xor.b32  	%r737, %r228, -2147483648;
$L__BB20_18:
	add.s32 	%r30, %r3, 9;
	setp.ge.s32 	%p10, %r30, %r1;
	mov.b32 	%r736, -1;
	@%p10 bra 	$L__BB20_20;
	ld.global.u32 	%r230, [%rd1+36];
	xor.b32  	%r736, %r230, -2147483648;
$L__BB20_20:
	add.s32 	%r33, %r3, 10;
	setp.ge.s32 	%p11, %r33, %r1;
	mov.b32 	%r735, -1;
	@%p11 bra 	$L__BB20_22;
	ld.global.u32 	%r232, [%rd1+40];
	xor.b32  	%r735, %r232, -2147483648;
$L__BB20_22:
	add.s32 	%r36, %r3, 11;
	setp.ge.s32 	%p12, %r36, %r1;
	mov.b32 	%r734, -1;
	@%p12 bra 	$L__BB20_24;
	ld.global.u32 	%r234, [%rd1+44];
	xor.b32  	%r734, %r234, -2147483648;
$L__BB20_24:
	add.s32 	%r39, %r3, 12;
	setp.ge.s32 	%p13, %r39, %r1;
	mov.b32 	%r733, -1;
	@%p13 bra 	$L__BB20_26;
	ld.global.u32 	%r236, [%rd1+48];
	xor.b32  	%r733, %r236, -2147483648;
$L__BB20_26:
	add.s32 	%r42, %r3, 13;
	setp.ge.s32 	%p14, %r42, %r1;
	mov.b32 	%r732, -1;
	@%p14 bra 	$L__BB20_28;
	ld.global.u32 	%r238, [%rd1+52];
	xor.b32  	%r732, %r238, -2147483648;
$L__BB20_28:
	add.s32 	%r45, %r3, 14;
	setp.ge.s32 	%p15, %r45, %r1;
	mov.b32 	%r731, -1;
	@%p15 bra 	$L__BB20_30;
	ld.global.u32 	%r240, [%rd1+56];
	xor.b32  	%r731, %r240, -2147483648;
$L__BB20_30:
	add.s32 	%r48, %r3, 15;
	setp.ge.s32 	%p16, %r48, %r1;
	mov.b32 	%r730, -1;
	@%p16 bra 	$L__BB20_32;
	ld.global.u32 	%r242, [%rd1+60];
	xor.b32  	%r730, %r242, -2147483648;
$L__BB20_32:
	add.s32 	%r51, %r3, 16;
	setp.ge.s32 	%p17, %r51, %r1;
	mov.b32 	%r729, -1;
	@%p17 bra 	$L__BB20_34;
	ld.global.u32 	%r244, [%rd1+64];
	xor.b32  	%r729, %r244, -2147483648;
$L__BB20_34:
	add.s32 	%r54, %r3, 17;
	setp.ge.s32 	%p18, %r54, %r1;
	mov.b32 	%r728, -1;
	@%p18 bra 	$L__BB20_36;
	ld.global.u32 	%r246, [%rd1+68];
	xor.b32  	%r728, %r246, -2147483648;
$L__BB20_36:
	add.s32 	%r57, %r3, 18;
	setp.ge.s32 	%p19, %r57, %r1;
	mov.b32 	%r727, -1;
	@%p19 bra 	$L__BB20_38;
	ld.global.u32 	%r248, [%rd1+72];
	xor.b32  	%r727, %r248, -2147483648;
$L__BB20_38:
	bar.sync 	0;
	mov.b64 	{%r249, %r250}, %rd9;
	shfl.sync.idx.b32	%r60|%p20, %r249, 0, 31, -1;
	shfl.sync.idx.b32	%r251|%p21, %r250, 0, 31, -1;
	mov.b64 	%rd2, {%r60, %r251};
	setp.ge.s32 	%p22, %r3, %r60;
	cvta.to.global.u64 	%rd13, %rd7;
	add.s64 	%rd3, %rd13, %rd12;
	@%p22 bra 	$L__BB20_40;
	ld.global.f32 	%f152, [%rd3];
$L__BB20_40:
	setp.ge.s32 	%p23, %r6, %r60;
	@%p23 bra 	$L__BB20_42;
	ld.global.f32 	%f151, [%rd3+4];
$L__BB20_42:
	setp.ge.s32 	%p24, %r9, %r60;
	@%p24 bra 	$L__BB20_44;
	ld.global.f32 	%f150, [%rd3+8];
$L__BB20_44:
	setp.ge.s32 	%p25, %r12, %r60;
	@%p25 bra 	$L__BB20_46;
	ld.global.f32 	%f149, [%rd3+12];
$L__BB20_46:
	setp.ge.s32 	%p26, %r15, %r60;
	@%p26 bra 	$L__BB20_48;
	ld.global.f32 	%f148, [%rd3+16];
$L__BB20_48:
	setp.ge.s32 	%p27, %r18, %r60;
	@%p27 bra 	$L__BB20_50;
	ld.global.f32 	%f147, [%rd3+20];
$L__BB20_50:
	setp.ge.s32 	%p28, %r21, %r60;
	@%p28 bra 	$L__BB20_52;
	ld.global.f32 	%f146, [%rd3+24];
$L__BB20_52:
	setp.ge.s32 	%p29, %r24, %r60;
	@%p29 bra 	$L__BB20_54;
	ld.global.f32 	%f145, [%rd3+28];
$L__BB20_54:
	setp.ge.s32 	%p30, %r27, %r60;
	@%p30 bra 	$L__BB20_56;
	ld.global.f32 	%f144, [%rd3+32];
$L__BB20_56:
	setp.ge.s32 	%p31, %r30, %r60;
	@%p31 bra 	$L__BB20_58;
	ld.global.f32 	%f143, [%rd3+36];
$L__BB20_58:
	setp.ge.s32 	%p32, %r33, %r60;
	@%p32 bra 	$L__BB20_60;
	ld.global.f32 	%f142, [%rd3+40];
$L__BB20_60:
	setp.ge.s32 	%p33, %r36, %r60;
	@%p33 bra 	$L__BB20_62;
	ld.global.f32 	%f141, [%rd3+44];
$L__BB20_62:
	setp.ge.s32 	%p34, %r39, %r60;
	@%p34 bra 	$L__BB20_64;
	ld.global.f32 	%f140, [%rd3+48];
$L__BB20_64:
	setp.ge.s32 	%p35, %r42, %r60;
	@%p35 bra 	$L__BB20_66;
	ld.global.f32 	%f139, [%rd3+52];
$L__BB20_66:
	setp.ge.s32 	%p36, %r45, %r60;
	@%p36 bra 	$L__BB20_68;
	ld.global.f32 	%f138, [%rd3+56];
$L__BB20_68:
	setp.ge.s32 	%p37, %r48, %r60;
	@%p37 bra 	$L__BB20_70;
	ld.global.f32 	%f137, [%rd3+60];
$L__BB20_70:
	setp.ge.s32 	%p38, %r51, %r60;
	@%p38 bra 	$L__BB20_72;
	ld.global.f32 	%f136, [%rd3+64];
$L__BB20_72:
	setp.ge.s32 	%p39, %r54, %r60;
	@%p39 bra 	$L__BB20_74;
	ld.global.f32 	%f135, [%rd3+68];
$L__BB20_74:
	setp.ge.s32 	%p40, %r57, %r60;
	@%p40 bra 	$L__BB20_76;
	ld.global.f32 	%f134, [%rd3+72];
$L__BB20_76:
	bar.sync 	0;
	shr.u32 	%r61, %r2, 5;
	shl.b32 	%r253, %r2, 2;
	mov.u32 	%r254, _ZZN3cub18CUB_300001_SM_10006detail10radix_sort31DeviceRadixSortSingleTileKernelINS1_5radix10policy_hubIifyE10Policy1000ELNS0_9SortOrderE0EifyNS1_21identity_decomposer_tEEEvPKT1_PSA_PKT2_PSE_T3_iiT4_E12temp_storage;
	add.s32 	%r62, %r254, %r253;
	shl.b32 	%r255, %r2, 7;
	add.s32 	%r63, %r62, %r255;
	shl.b32 	%r256, %r61, 2;
	add.s32 	%r257, %r254, %r256;
	add.s32 	%r64, %r257, 33792;
	mad.lo.s32 	%r65, %r2, -56, %r63;
	add.s32 	%r726, %r209, 6;
	sub.s32 	%r725, %r210, %r209;
$L__BB20_77:
	add.s32 	%r317, %r726, -6;
	min.s32 	%r260, %r725, 6;
	mov.b32 	%r346, 0;
	st.shared.u32 	[%r62], %r346;
	st.shared.u32 	[%r62+1024], %r346;
	st.shared.u32 	[%r62+2048], %r346;
	st.shared.u32 	[%r62+3072], %r346;
	st.shared.u32 	[%r62+4096], %r346;
	st.shared.u32 	[%r62+5120], %r346;
	st.shared.u32 	[%r62+6144], %r346;
	st.shared.u32 	[%r62+7168], %r346;
	st.shared.u32 	[%r62+8192], %r346;
	st.shared.u32 	[%r62+9216], %r346;
	st.shared.u32 	[%r62+10240], %r346;
	st.shared.u32 	[%r62+11264], %r346;
	st.shared.u32 	[%r62+12288], %r346;
	st.shared.u32 	[%r62+13312], %r346;
	st.shared.u32 	[%r62+14336], %r346;
	st.shared.u32 	[%r62+15360], %r346;
	st.shared.u32 	[%r62+16384], %r346;
	st.shared.u32 	[%r62+17408], %r346;
	st.shared.u32 	[%r62+18432], %r346;
	st.shared.u32 	[%r62+19456], %r346;
	st.shared.u32 	[%r62+20480], %r346;
	st.shared.u32 	[%r62+21504], %r346;
	st.shared.u32 	[%r62+22528], %r346;
	st.shared.u32 	[%r62+23552], %r346;
	st.shared.u32 	[%r62+24576], %r346;
	st.shared.u32 	[%r62+25600], %r346;
	st.shared.u32 	[%r62+26624], %r346;
	st.shared.u32 	[%r62+27648], %r346;
	st.shared.u32 	[%r62+28672], %r346;
	st.shared.u32 	[%r62+29696], %r346;
	st.shared.u32 	[%r62+30720], %r346;
	st.shared.u32 	[%r62+31744], %r346;
	st.shared.u32 	[%r62+32768], %r346;
	// begin inline asm
	bmsk.clamp.b32 %r258, %r346, %r260;
	// end inline asm
	// begin inline asm
	shr.b32 %r261, %r745, %r317;
	// end inline asm
	and.b32  	%r349, %r258, %r261;
	shl.b32 	%r350, %r349, 10;
	and.b32  	%r351, %r350, 31744;
	add.s32 	%r352, %r62, %r351;
	shr.u32 	%r353, %r349, 4;
	and.b32  	%r354, %r353, 268435454;
	add.s32 	%r90, %r352, %r354;
	ld.shared.u16 	%rs1, [%r90];
	add.s16 	%rs20, %rs1, 1;
	st.shared.u16 	[%r90], %rs20;
	// begin inline asm
	shr.b32 %r264, %r744, %r317;
	// end inline asm
	and.b32  	%r355, %r258, %r264;
	shl.b32 	%r356, %r355, 10;
	and.b32  	%r357, %r356, 31744;
	add.s32 	%r358, %r62, %r357;
	shr.u32 	%r359, %r355, 4;
	and.b32  	%r360, %r359, 268435454;
	add.s32 	%r91, %r358, %r360;
	ld.shared.u16 	%rs2, [%r91];
	add.s16 	%rs21, %rs2, 1;
	st.shared.u16 	[%r91], %rs21;
	// begin inline asm
	shr.b32 %r267, %r743, %r317;
	// end inline asm
	and.b32  	%r361, %r258, %r267;
	shl.b32 	%r362, %r361, 10;
	and.b32  	%r363, %r362, 31744;
	add.s32 	%r364, %r62, %r363;
	shr.u32 	%r365, %r361, 4;
	and.b32  	%r366, %r365, 268435454;
	add.s32 	%r92, %r364, %r366;
	ld.shared.u16 	%rs3, [%r92];
	add.s16 	%rs22, %rs3, 1;
	st.shared.u16 	[%r92], %rs22;
	// begin inline asm
	shr.b32 %r270, %r742, %r317;
	// end inline asm
	and.b32  	%r367, %r258, %r270;
	shl.b32 	%r368, %r367, 10;
	and.b32  	%r369, %r368, 31744;
	add.s32 	%r370, %r62, %r369;
	shr.u32 	%r371, %r367, 4;
	and.b32  	%r372, %r371, 268435454;
	add.s32 	%r93, %r370, %r372;
	ld.shared.u16 	%rs4, [%r93];
	add.s16 	%rs23, %rs4, 1;
	st.shared.u16 	[%r93], %rs23;
	// begin inline asm
	shr.b32 %r273, %r741, %r317;
	// end inline asm
	and.b32  	%r373, %r258, %r273;
	shl.b32 	%r374, %r373, 10;
	and.b32  	%r375, %r374, 31744;
	add.s32 	%r376, %r62, %r375;
	shr.u32 	%r377, %r373, 4;
	and.b32  	%r378, %r377, 268435454;
	add.s32 	%r94, %r376, %r378;
	ld.shared.u16 	%rs5, [%r94];
	add.s16 	%rs24, %rs5, 1;
	st.shared.u16 	[%r94], %rs24;
	// begin inline asm
	shr.b32 %r276, %r740, %r317;
	// end inline asm
	and.b32  	%r379, %r258, %r276;
	shl.b32 	%r380, %r379, 10;
	and.b32  	%r381, %r380, 31744;
	add.s32 	%r382, %r62, %r381;
	shr.u32 	%r383, %r379, 4;
	and.b32  	%r384, %r383, 268435454;
	add.s32 	%r95, %r382, %r384;
	ld.shared.u16 	%rs6, [%r95];
	add.s16 	%rs25, %rs6, 1;
	st.shared.u16 	[%r95], %rs25;
	// begin inline asm
	shr.b32 %r279, %r739, %r317;
	// end inline asm
	and.b32  	%r385, %r258, %r279;
	shl.b32 	%r386, %r385, 10;
	and.b32  	%r387, %r386, 31744;
	add.s32 	%r388, %r62, %r387;
	shr.u32 	%r389, %r385, 4;
	and.b32  	%r390, %r389, 268435454;
	add.s32 	%r96, %r388, %r390;
	ld.shared.u16 	%rs7, [%r96];
	add.s16 	%rs26, %rs7, 1;
	st.shared.u16 	[%r96], %rs26;
	// begin inline asm
	shr.b32 %r282, %r738, %r317;
	// end inline asm
	and.b32  	%r391, %r258, %r282;
	shl.b32 	%r392, %r391, 10;
	and.b32  	%r393, %r392, 31744;
	add.s32 	%r394, %r62, %r393;
	shr.u32 	%r395, %r391, 4;
	and.b32  	%r396, %r395, 268435454;
	add.s32 	%r97, %r394, %r396;
	ld.shared.u16 	%rs8, [%r97];
	add.s16 	%rs27, %rs8, 1;
	st.shared.u16 	[%r97], %rs27;
	// begin inline asm
	shr.b32 %r285, %r737, %r317;
	// end inline asm
	and.b32  	%r397, %r258, %r285;
	shl.b32 	%r398, %r397, 10;
	and.b32  	%r399, %r398, 31744;
	add.s32 	%r400, %r62, %r399;
	shr.u32 	%r401, %r397, 4;
	and.b32  	%r402, %r401, 268435454;
	add.s32 	%r98, %r400, %r402;
	ld.shared.u16 	%rs9, [%r98];
	add.s16 	%rs28, %rs9, 1;
	st.shared.u16 	[%r98], %rs28;
	// begin inline asm
	shr.b32 %r288, %r736, %r317;
	// end inline asm
	and.b32  	%r403, %r258, %r288;
	shl.b32 	%r404, %r403, 10;
	and.b32  	%r405, %r404, 31744;
	add.s32 	%r406, %r62, %r405;
	shr.u32 	%r407, %r403, 4;
	and.b32  	%r408, %r407, 268435454;
	add.s32 	%r99, %r406, %r408;
	ld.shared.u16 	%rs10, [%r99];
	add.s16 	%rs29, %rs10, 1;
	st.shared.u16 	[%r99], %rs29;
	// begin inline asm
	shr.b32 %r291, %r735, %r317;
	// end inline asm
	and.b32  	%r409, %r258, %r291;
	shl.b32 	%r410, %r409, 10;
	and.b32  	%r411, %r410, 31744;
	add.s32 	%r412, %r62, %r411;
	shr.u32 	%r413, %r409, 4;
	and.b32  	%r414, %r413, 268435454;
	add.s32 	%r100, %r412, %r414;
	ld.shared.u16 	%rs11, [%r100];
	add.s16 	%rs30, %rs11, 1;
	st.shared.u16 	[%r100], %rs30;
	// begin inline asm
	shr.b32 %r294, %r734, %r317;
	// end inline asm
	and.b32  	%r415, %r258, %r294;
	shl.b32 	%r416, %r415, 10;
	and.b32  	%r417, %r416, 31744;
	add.s32 	%r418, %r62, %r417;
	shr.u32 	%r419, %r415, 4;
	and.b32  	%r420, %r419, 268435454;
	add.s32 	%r101, %r418, %r420;
	ld.shared.u16 	%rs12, [%r101];
	add.s16 	%rs31, %rs12, 1;
	st.shared.u16 	[%r101], %rs31;
	// begin inline asm
	shr.b32 %r297, %r733, %r317;
	// end inline asm
	and.b32  	%r421, %r258, %r297;
	shl.b32 	%r422, %r421, 10;
	and.b32  	%r423, %r422, 31744;
	add.s32 	%r424, %r62, %r423;
	shr.u32 	%r425, %r421, 4;
	and.b32  	%r426, %r425, 268435454;
	add.s32 	%r102, %r424, %r426;
	ld.shared.u16 	%rs13, [%r102];
	add.s16 	%rs32, %rs13, 1;
	st.shared.u16 	[%r102], %rs32;
	// begin inline asm
	shr.b32 %r300, %r732, %r317;
	// end inline asm
	and.b32  	%r427, %r258, %r300;
	shl.b32 	%r428, %r427, 10;
	and.b32  	%r429, %r428, 31744;
	add.s32 	%r430, %r62, %r429;
	shr.u32 	%r431, %r427, 4;
	and.b32  	%r432, %r431, 268435454;
	add.s32 	%r103, %r430, %r432;
	ld.shared.u16 	%rs14, [%r103];
	add.s16 	%rs33, %rs14, 1;
	st.shared.u16 	[%r103], %rs33;
	// begin inline asm
	shr.b32 %r303, %r731, %r317;
	// end inline asm
	and.b32  	%r433, %r258, %r303;
	shl.b32 	%r434, %r433, 10;
	and.b32  	%r435, %r434, 31744;
	add.s32 	%r436, %r62, %r435;
	shr.u32 	%r437, %r433, 4;
	and.b32  	%r438, %r437, 268435454;
	add.s32 	%r104, %r436, %r438;
	ld.shared.u16 	%rs15, [%r104];
	add.s16 	%rs34, %rs15, 1;
	st.shared.u16 	[%r104], %rs34;
	// begin inline asm
	shr.b32 %r306, %r730, %r317;
	// end inline asm
	and.b32  	%r439, %r258, %r306;
	shl.b32 	%r440, %r439, 10;
	and.b32  	%r441, %r440, 31744;
	add.s32 	%r442, %r62, %r441;
	shr.u32 	%r443, %r439, 4;
	and.b32  	%r444, %r443, 268435454;
	add.s32 	%r105, %r442, %r444;
	ld.shared.u16 	%rs16, [%r105];
	add.s16 	%rs35, %rs16, 1;
	st.shared.u16 	[%r105], %rs35;
	// begin inline asm
	shr.b32 %r309, %r729, %r317;
	// end inline asm
	and.b32  	%r445, %r258, %r309;
	shl.b32 	%r446, %r445, 10;
	and.b32  	%r447, %r446, 31744;
	add.s32 	%r448, %r62, %r447;
	shr.u32 	%r449, %r445, 4;
	and.b32  	%r450, %r449, 268435454;
	add.s32 	%r106, %r448, %r450;
	ld.shared.u16 	%rs17, [%r106];
	add.s16 	%rs36, %rs17, 1;
	st.shared.u16 	[%r106], %rs36;
	// begin inline asm
	shr.b32 %r312, %r728, %r317;
	// end inline asm
	and.b32  	%r451, %r258, %r312;
	shl.b32 	%r452, %r451, 10;
	and.b32  	%r453, %r452, 31744;
	add.s32 	%r454, %r62, %r453;
	shr.u32 	%r455, %r451, 4;
	and.b32  	%r456, %r455, 268435454;
	add.s32 	%r107, %r454, %r456;
	ld.shared.u16 	%rs18, [%r107];
	add.s16 	%rs37, %rs18, 1;
	st.shared.u16 	[%r107], %rs37;
	// begin inline asm
	shr.b32 %r315, %r727, %r317;
	// end inline asm
	and.b32  	%r457, %r258, %r315;
	shl.b32 	%r458, %r457, 10;
	and.b32  	%r459, %r458, 31744;
	add.s32 	%r460, %r62, %r459;
	shr.u32 	%r461, %r457, 4;
	and.b32  	%r462, %r461, 268435454;
	add.s32 	%r108, %r460, %r462;
	ld.shared.u16 	%rs19, [%r108];
	add.s16 	%rs38, %rs19, 1;
	st.shared.u16 	[%r108], %rs38;
	bar.sync 	0;
	ld.shared.u32 	%r109, [%r63];
	ld.shared.u32 	%r463, [%r63+4];
	ld.shared.u32 	%r464, [%r63+8];
	ld.shared.u32 	%r465, [%r63+12];
	ld.shared.u32 	%r466, [%r63+16];
	ld.shared.u32 	%r467, [%r63+20];
	ld.shared.u32 	%r468, [%r63+24];
	ld.shared.u32 	%r469, [%r63+28];
	ld.shared.u32 	%r470, [%r63+32];
	ld.shared.u32 	%r471, [%r63+36];
	ld.shared.u32 	%r472, [%r63+40];
	ld.shared.u32 	%r473, [%r63+44];
	ld.shared.u32 	%r474, [%r63+48];
	ld.shared.u32 	%r475, [%r63+52];
	ld.shared.u32 	%r476, [%r63+56];
	ld.shared.u32 	%r477, [%r63+60];
	ld.shared.u32 	%r478, [%r63+64];
	ld.shared.u32 	%r479, [%r63+68];
	ld.shared.u32 	%r480, [%r63+72];
	ld.shared.u32 	%r481, [%r63+76];
	ld.shared.u32 	%r482, [%r63+80];
	ld.shared.u32 	%r483, [%r63+84];
	ld.shared.u32 	%r484, [%r63+88];
	ld.shared.u32 	%r485, [%r63+92];
	ld.shared.u32 	%r486, [%r63+96];
	ld.shared.u32 	%r487, [%r63+100];
	ld.shared.u32 	%r488, [%r63+104];
	ld.shared.u32 	%r489, [%r63+108];
	ld.shared.u32 	%r490, [%r63+112];
	ld.shared.u32 	%r491, [%r63+116];
	ld.shared.u32 	%r492, [%r63+120];
	ld.shared.u32 	%r493, [%r63+124];
	ld.shared.u32 	%r494, [%r63+128];
	add.s32 	%r110, %r463, %r109;
	add.s32 	%r111, %r464, %r110;
	add.s32 	%r112, %r465, %r111;
	add.s32 	%r113, %r466, %r112;
	add.s32 	%r114, %r467, %r113;
	add.s32 	%r115, %r468, %r114;
	add.s32 	%r116, %r469, %r115;
	add.s32 	%r117, %r470, %r116;
	add.s32 	%r118, %r471, %r117;
	add.s32 	%r119, %r472, %r118;
	add.s32 	%r120, %r473, %r119;
	add.s32 	%r121, %r474, %r120;
	add.s32 	%r122, %r475, %r121;
	add.s32 	%r123, %r476, %r122;
	add.s32 	%r124, %r477, %r123;
	add.s32 	%r125, %r478, %r124;
	add.s32 	%r126, %r479, %r125;
	add.s32 	%r127, %r480, %r126;
	add.s32 	%r128, %r481, %r127;
	add.s32 	%r129, %r482, %r128;
	add.s32 	%r130, %r483, %r129;
	add.s32 	%r131, %r484, %r130;
	add.s32 	%r132, %r485, %r131;
	add.s32 	%r133, %r486, %r132;
	add.s32 	%r134, %r487, %r133;
	add.s32 	%r135, %r488, %r134;
	add.s32 	%r136, %r489, %r135;
	add.s32 	%r137, %r490, %r136;
	add.s32 	%r138, %r491, %r137;
	add.s32 	%r139, %r492, %r138;
	add.s32 	%r140, %r493, %r139;
	add.s32 	%r323, %r494, %r140;
	// begin inline asm
	mov.u32 %r318, %laneid;
	// end inline asm
	mov.b32 	%r321, 1;
	mov.b32 	%r348, -1;
	// begin inline asm
	{  .reg .u32 r0;  .reg .pred p;  shfl.sync.up.b32 r0|p, %r323, %r321, %r346, %r348;  @p add.u32 r0, r0, %r323;  mov.u32 %r319, r0;}
	// end inline asm
	mov.b32 	%r327, 2;
	// begin inline asm
	{  .reg .u32 r0;  .reg .pred p;  shfl.sync.up.b32 r0|p, %r319, %r327, %r346, %r348;  @p add.u32 r0, r0, %r319;  mov.u32 %r325, r0;}
	// end inline asm
	mov.b32 	%r333, 4;
	// begin inline asm
	{  .reg .u32 r0;  .reg .pred p;  shfl.sync.up.b32 r0|p, %r325, %r333, %r346, %r348;  @p add.u32 r0, r0, %r325;  mov.u32 %r331, r0;}
	// end inline asm
	mov.b32 	%r339, 8;
	// begin inline asm
	{  .reg .u32 r0;  .reg .pred p;  shfl.sync.up.b32 r0|p, %r331, %r339, %r346, %r348;  @p add.u32 r0, r0, %r331;  mov.u32 %r337, r0;}
	// end inline asm
	mov.b32 	%r345, 16;
	// begin inline asm
	{  .reg .u32 r0;  .reg .pred p;  shfl.sync.up.b32 r0|p, %r337, %r345, %r346, %r348;  @p add.u32 r0, r0, %r337;  mov.u32 %r343, r0;}
	// end inline asm
	setp.ne.s32 	%p41, %r318, 31;
	@%p41 bra 	$L__BB20_79;
	st.shared.u32 	[%r64], %r343;
$L__BB20_79:
	sub.s32 	%r495, %r343, %r323;
	setp.gt.u32 	%p42, %r2, 31;
	setp.eq.s32 	%p43, %r61, 7;
	setp.eq.s32 	%p44, %r61, 6;
	setp.eq.s32 	%p45, %r61, 5;
	setp.eq.s32 	%p46, %r61, 4;
	setp.eq.s32 	%p47, %r61, 3;
	setp.eq.s32 	%p48, %r61, 2;
	setp.eq.s32 	%p49, %r61, 1;
	bar.sync 	0;
	ld.shared.v4.u32 	{%r496, %r497, %r498, %r499}, [_ZZN3cub18CUB_300001_SM_10006detail10radix_sort31DeviceRadixSortSingleTileKernelINS1_5radix10policy_hubIifyE10Policy1000ELNS0_9SortOrderE0EifyNS1_21identity_decomposer_tEEEvPKT1_PSA_PKT2_PSE_T3_iiT4_E12temp_storage+33792];
	selp.b32 	%r500, %r496, %r746, %p49;
	add.s32 	%r501, %r497, %r496;
	selp.b32 	%r502, %r501, %r500, %p48;
	add.s32 	%r503, %r501, %r498;
	selp.b32 	%r504, %r503, %r502, %p47;
	add.s32 	%r505, %r503, %r499;
	selp.b32 	%r506, %r505, %r504, %p46;
	ld.shared.v4.u32 	{%r507, %r508, %r509, %r510}, [_ZZN3cub18CUB_300001_SM_10006detail10radix_sort31DeviceRadixSortSingleTileKernelINS1_5radix10policy_hubIifyE10Policy1000ELNS0_9SortOrderE0EifyNS1_21identity_decomposer_tEEEvPKT1_PSA_PKT2_PSE_T3_iiT4_E12temp_storage+33808];
	add.s32 	%r511, %r505, %r507;
	selp.b32 	%r512, %r511, %r506, %p45;
	add.s32 	%r513, %r511, %r508;
	selp.b32 	%r514, %r513, %r512, %p44;
	add.s32 	%r515, %r513, %r509;
	selp.b32 	%r746, %r515, %r514, %p43;
	add.s32 	%r145, %r515, %r510;
	setp.ne.s32 	%p50, %r318, 0;
	selp.b32 	%r516, %r495, 0, %p50;
	add.s32 	%r517, %r746, %r516;
	or.pred  	%p51, %p42, %p50;
	selp.b32 	%r747, %r517, %r495, %p42;
	@%p51 bra 	$L__BB20_81;
	shl.b32 	%r747, %r145, 16;
	st.shared.u32 	[_ZZN3cub18CUB_300001_SM_10006detail10radix_sort31DeviceRadixSortSingleTileKernelINS1_5radix10policy_hubIifyE10Policy1000ELNS0_9SortOrderE0EifyNS1_21identity_decomposer_tEEEvPKT1_PSA_PKT2_PSE_T3_iiT4_E12temp_storage+33832], %r747;
$L__BB20_81:
	setp.eq.s32 	%p52, %r2, 0;
	bar.sync 	0;
	ld.shared.u32 	%r518, [_ZZN3cub18CUB_300001_SM_10006detail10radix_sort31DeviceRadixSortSingleTileKernelINS1_5radix10policy_hubIifyE10Policy1000ELNS0_9SortOrderE0EifyNS1_21identity_decomposer_tEEEvPKT1_PSA_PKT2_PSE_T3_iiT4_E12temp_storage+33832];
	selp.b32 	%r519, 0, %r518, %p52;
	add.s32 	%r520, %r747, %r519;
	add.s32 	%r521, %r109, %r520;
	add.s32 	%r522, %r110, %r520;
	add.s32 	%r523, %r111, %r520;
	add.s32 	%r524, %r112, %r520;
	add.s32 	%r525, %r113, %r520;
	add.s32 	%r526, %r114, %r520;
	add.s32 	%r527, %r115, %r520;
	add.s32 	%r528, %r116, %r520;
	add.s32 	%r529, %r117, %r520;
	add.s32 	%r530, %r118, %r520;
	add.s32 	%r531, %r119, %r520;
	add.s32 	%r532, %r120, %r520;
	add.s32 	%r533, %r121, %r520;
	add.s32 	%r534, %r122, %r520;
	add.s32 	%r535, %r123, %r520;
	add.s32 	%r536, %r124, %r520;
	add.s32 	%r537, %r125, %r520;
	add.s32 	%r538, %r126, %r520;
	add.s32 	%r539, %r127, %r520;
	add.s32 	%r540, %r128, %r520;
	add.s32 	%r541, %r129, %r520;
	add.s32 	%r542, %r130, %r520;
	add.s32 	%r543, %r131, %r520;
	add.s32 	%r544, %r132, %r520;
	add.s32 	%r545, %r133, %r520;
	add.s32 	%r546, %r134, %r520;
	add.s32 	%r547, %r135, %r520;
	add.s32 	%r548, %r136, %r520;
	add.s32 	%r549, %r137, %r520;
	add.s32 	%r550, %r138, %r520;
	add.s32 	%r551, %r139, %r520;
	add.s32 	%r552, %r140, %r520;
	st.shared.u32 	[%r63], %r520;
	st.shared.u32 	[%r63+4], %r521;
	st.shared.u32 	[%r63+8], %r522;
	st.shared.u32 	[%r63+12], %r523;
	st.shared.u32 	[%r63+16], %r524;
	st.shared.u32 	[%r63+20], %r525;
	st.shared.u32 	[%r63+24], %r526;
	st.shared.u32 	[%r63+28], %r527;
	st.shared.u32 	[%r63+32], %r528;
	st.shared.u32 	[%r63+36], %r529;
	st.shared.u32 	[%r63+40], %r530;
	st.shared.u32 	[%r63+44], %r531;
	st.shared.u32 	[%r63+48], %r532;
	st.shared.u32 	[%r63+52], %r533;
	st.shared.u32 	[%r63+56], %r534;
	st.shared.u32 	[%r63+60], %r535;
	st.shared.u32 	[%r63+64], %r536;
	st.shared.u32 	[%r63+68], %r537;
	st.shared.u32 	[%r63+72], %r538;
	st.shared.u32 	[%r63+76], %r539;
	st.shared.u32 	[%r63+80], %r540;
	st.shared.u32 	[%r63+84], %r541;
	st.shared.u32 	[%r63+88], %r542;
	st.shared.u32 	[%r63+92], %r543;
	st.shared.u32 	[%r63+96], %r544;
	st.shared.u32 	[%r63+100], %r545;
	st.shared.u32 	[%r63+104], %r546;
	st.shared.u32 	[%r63+108], %r547;
	st.shared.u32 	[%r63+112], %r548;
	st.shared.u32 	[%r63+116], %r549;
	st.shared.u32 	[%r63+120], %r550;
	st.shared.u32 	[%r63+124], %r551;
	st.shared.u32 	[%r63+128], %r552;
	bar.sync 	0;
	cvt.u32.u16 	%r553, %rs1;
	ld.shared.u16 	%r554, [%r90];
	add.s32 	%r149, %r554, %r553;
	cvt.u32.u16 	%r555, %rs2;
	ld.shared.u16 	%r556, [%r91];
	add.s32 	%r150, %r556, %r555;
	cvt.u32.u16 	%r557, %rs3;
	ld.shared.u16 	%r558, [%r92];
	add.s32 	%r151, %r558, %r557;
	cvt.u32.u16 	%r559, %rs4;
	ld.shared.u16 	%r560, [%r93];
	add.s32 	%r152, %r560, %r559;
	cvt.u32.u16 	%r561, %rs5;
	ld.shared.u16 	%r562, [%r94];
	add.s32 	%r153, %r562, %r561;
	cvt.u32.u16 	%r563, %rs6;
	ld.shared.u16 	%r564, [%r95];
	add.s32 	%r154, %r564, %r563;
	cvt.u32.u16 	%r565, %rs7;
	ld.shared.u16 	%r566, [%r96];
	add.s32 	%r155, %r566, %r565;
	cvt.u32.u16 	%r567, %rs8;
	ld.shared.u16 	%r568, [%r97];
	add.s32 	%r156, %r568, %r567;
	cvt.u32.u16 	%r569, %rs9;
	ld.shared.u16 	%r570, [%r98];
	add.s32 	%r157, %r570, %r569;
	cvt.u32.u16 	%r571, %rs10;
	ld.shared.u16 	%r572, [%r99];
	add.s32 	%r158, %r572, %r571;
	cvt.u32.u16 	%r573, %rs11;
	ld.shared.u16 	%r574, [%r100];
	add.s32 	%r159, %r574, %r573;
	cvt.u32.u16 	%r575, %rs12;
	ld.shared.u16 	%r576, [%r101];
	add.s32 	%r160, %r576, %r575;
	cvt.u32.u16 	%r577, %rs13;
	ld.shared.u16 	%r578, [%r102];
	add.s32 	%r161, %r578, %r577;
	cvt.u32.u16 	%r579, %rs14;
	ld.shared.u16 	%r580, [%r103];
	add.s32 	%r162, %r580, %r579;
	cvt.u32.u16 	%r581, %rs15;
	ld.shared.u16 	%r582, [%r104];
	add.s32 	%r163, %r582, %r581;
	cvt.u32.u16 	%r583, %rs16;
	ld.shared.u16 	%r584, [%r105];
	add.s32 	%r164, %r584, %r583;
	cvt.u32.u16 	%r585, %rs17;
	ld.shared.u16 	%r586, [%r106];
	add.s32 	%r165, %r586, %r585;
	cvt.u32.u16 	%r587, %rs18;
	ld.shared.u16 	%r588, [%r107];
	add.s32 	%r166, %r588, %r587;
	cvt.u32.u16 	%r589, %rs19;
	ld.shared.u16 	%r590, [%r108];
	add.s32 	%r167, %r590, %r589;
	bar.sync 	0;
	setp.lt.s32 	%p53, %r726, %r210;
	@%p53 bra 	$L__BB20_121;
	cvt.u64.u32 	%rd15, %r2;
	shl.b32 	%r591, %r149, 2;
	mov.u32 	%r592, _ZZN3cub18CUB_300001_SM_10006detail10radix_sort31DeviceRadixSortSingleTileKernelINS1_5radix10policy_hubIifyE10Policy1000ELNS0_9SortOrderE0EifyNS1_21identity_decomposer_tEEEvPKT1_PSA_PKT2_PSE_T3_iiT4_E12temp_storage;
	add.s32 	%r593, %r592, %r591;
	st.shared.u32 	[%r593], %r745;
	shl.b32 	%r594, %r150, 2;
	add.s32 	%r595, %r592, %r594;
	st.shared.u32 	[%r595], %r744;
	shl.b32 	%r596, %r151, 2;
	add.s32 	%r597, %r592, %r596;
	st.shared.u32 	[%r597], %r743;
	shl.b32 	%r598, %r152, 2;
	add.s32 	%r599, %r592, %r598;
	st.shared.u32 	[%r599], %r742;
	shl.b32 	%r600, %r153, 2;
	add.s32 	%r601, %r592, %r600;
	st.shared.u32 	[%r601], %r741;
	shl.b32 	%r602, %r154, 2;
	add.s32 	%r603, %r592, %r602;
	st.shared.u32 	[%r603], %r740;
	shl.b32 	%r604, %r155, 2;
	add.s32 	%r605, %r592, %r604;
	st.shared.u32 	[%r605], %r739;
	shl.b32 	%r606, %r156, 2;
	add.s32 	%r607, %r592, %r606;
	st.shared.u32 	[%r607], %r738;
	shl.b32 	%r608, %r157, 2;
	add.s32 	%r609, %r592, %r608;
	st.shared.u32 	[%r609], %r737;
	shl.b32 	%r610, %r158, 2;
	add.s32 	%r611, %r592, %r610;
	st.shared.u32 	[%r611], %r736;
	shl.b32 	%r612, %r159, 2;
	add.s32 	%r613, %r592, %r612;
	st.shared.u32 	[%r613], %r735;
	shl.b32 	%r614, %r160, 2;
	add.s32 	%r615, %r592, %r614;
	st.shared.u32 	[%r615], %r734;
	shl.b32 	%r616, %r161, 2;
	add.s32 	%r617, %r592, %r616;
	st.shared.u32 	[%r617], %r733;
	shl.b32 	%r618, %r162, 2;
	add.s32 	%r619, %r592, %r618;
	st.shared.u32 	[%r619], %r732;
	shl.b32 	%r620, %r163, 2;
	add.s32 	%r621, %r592, %r620;
	st.shared.u32 	[%r621], %r731;
	shl.b32 	%r622, %r164, 2;
	add.s32 	%r623, %r592, %r622;
	st.shared.u32 	[%r623], %r730;
	shl.b32 	%r624, %r165, 2;
	add.s32 	%r625, %r592, %r624;
	st.shared.u32 	[%r625], %r729;
	shl.b32 	%r626, %r166, 2;
	add.s32 	%r627, %r592, %r626;
	st.shared.u32 	[%r627], %r728;
	shl.b32 	%r628, %r167, 2;
	add.s32 	%r629, %r592, %r628;
	st.shared.u32 	[%r629], %r727;
	bar.sync 	0;
	mad.lo.s32 	%r168, %r2, -72, %r65;
	ld.shared.u32 	%r169, [%r168];
	ld.shared.u32 	%r170, [%r168+1024];
	ld.shared.u32 	%r171, [%r168+2048];
	ld.shared.u32 	%r172, [%r168+3072];
	ld.shared.u32 	%r173, [%r168+4096];
	ld.shared.u32 	%r174, [%r168+5120];
	ld.shared.u32 	%r175, [%r168+6144];
	ld.shared.u32 	%r176, [%r168+7168];
	ld.shared.u32 	%r177, [%r168+8192];
	ld.shared.u32 	%r178, [%r168+9216];
	ld.shared.u32 	%r179, [%r168+10240];
	ld.shared.u32 	%r180, [%r168+11264];
	ld.shared.u32 	%r181, [%r168+12288];
	ld.shared.u32 	%r182, [%r168+13312];
	ld.shared.u32 	%r183, [%r168+14336];
	ld.shared.u32 	%r184, [%r168+15360];
	ld.shared.u32 	%r185, [%r168+16384];
	ld.shared.u32 	%r186, [%r168+17408];
	ld.shared.u32 	%r187, [%r168+18432];
	bar.sync 	0;
	st.shared.f32 	[%r593], %f152;
	st.shared.f32 	[%r595], %f151;
	st.shared.f32 	[%r597], %f150;
	st.shared.f32 	[%r599], %f149;
	st.shared.f32 	[%r601], %f148;
	st.shared.f32 	[%r603], %f147;
	st.shared.f32 	[%r605], %f146;
	st.shared.f32 	[%r607], %f145;
	st.shared.f32 	[%r609], %f144;
	st.shared.f32 	[%r611], %f143;
	st.shared.f32 	[%r613], %f142;
	st.shared.f32 	[%r615], %f141;
	st.shared.f32 	[%r617], %f140;
	st.shared.f32 	[%r619], %f139;
	st.shared.f32 	[%r621], %f138;
	st.shared.f32 	[%r623], %f137;
	st.shared.f32 	[%r625], %f136;
	st.shared.f32 	[%r627], %f135;
	st.shared.f32 	[%r629], %f134;
	bar.sync 	0;
	ld.shared.f32 	%f58, [%r168+1024];
	ld.shared.f32 	%f59, [%r168+2048];
	ld.shared.f32 	%f60, [%r168+3072];
	ld.shared.f32 	%f61, [%r168+4096];
	ld.shared.f32 	%f62, [%r168+5120];
	ld.shared.f32 	%f63, [%r168+6144];
	ld.shared.f32 	%f64, [%r168+7168];
	ld.shared.f32 	%f65, [%r168+8192];
	ld.shared.f32 	%f66, [%r168+9216];
	ld.shared.f32 	%f67, [%r168+10240];
	ld.shared.f32 	%f68, [%r168+11264];
	ld.shared.f32 	%f69, [%r168+12288];
	ld.shared.f32 	%f70, [%r168+13312];
	ld.shared.f32 	%f71, [%r168+14336];
	ld.shared.f32 	%f72, [%r168+15360];
	ld.shared.f32 	%f73, [%r168+16384];
	ld.shared.f32 	%f74, [%r168+17408];
	ld.shared.f32 	%f75, [%r168+18432];
	setp.gt.u64 	%p54, %rd2, %rd15;
	cvta.to.global.u64 	%rd16, %rd6;
	mul.wide.u32 	%rd17, %r2, 4;
	add.s64 	%rd4, %rd16, %rd17;
	cvta.to.global.u64 	%rd18, %rd8;
	add.s64 	%rd5, %rd18, %rd17;
	@%p54 bra 	$L__BB20_83;
	bra.uni 	$L__BB20_84;
$L__BB20_83:
	xor.b32  	%r630, %r169, -2147483648;
	ld.shared.f32 	%f114, [%r168];
	st.global.u32 	[%rd4], %r630;
	st.global.f32 	[%rd5], %f114;
$L__BB20_84:
	add.s32 	%r631, %r2, 256;
	cvt.u64.u32 	%rd19, %r631;
	setp.le.u64 	%p55, %rd2, %rd19;
	@%p55 bra 	$L__BB20_86;
	xor.b32  	%r632, %r170, -2147483648;
	st.global.u32 	[%rd4+1024], %r632;
	st.global.f32 	[%rd5+1024], %f58;
$L__BB20_86:
	add.s32 	%r633, %r2, 512;
	cvt.u64.u32 	%rd20, %r633;
	setp.le.u64 	%p56, %rd2, %rd20;
	@%p56 bra 	$L__BB20_88;
	xor.b32  	%r634, %r171, -2147483648;
	st.global.u32 	[%rd4+2048], %r634;
	st.global.f32 	[%rd5+2048], %f59;
$L__BB20_88:
	add.s32 	%r635, %r2, 768;
	cvt.u64.u32 	%rd21, %r635;
	setp.le.u64 	%p57, %rd2, %rd21;
	@%p57 bra 	$L__BB20_90;
	xor.b32  	%r636, %r172, -2147483648;
	st.global.u32 	[%rd4+3072], %r636;
	st.global.f32 	[%rd5+3072], %f60;
$L__BB20_90:
	or.b32  	%r637, %r2, 1024;
	cvt.u64.u32 	%rd22, %r637;
	setp.le.u64 	%p58, %rd2, %rd22;
	@%p58 bra 	$L__BB20_92;
	xor.b32  	%r638, %r173, -2147483648;
	st.global.u32 	[%rd4+4096], %r638;
	st.global.f32 	[%rd5+4096], %f61;
$L__BB20_92:
	add.s32 	%r639, %r2, 1280;
	cvt.u64.u32 	%rd23, %r639;
	setp.le.u64 	%p59, %rd2, %rd23;
	@%p59 bra 	$L__BB20_94;
	xor.b32  	%r640, %r174, -2147483648;
	st.global.u32 	[%rd4+5120], %r640;
	st.global.f32 	[%rd5+5120], %f62;
$L__BB20_94:
	add.s32 	%r641, %r2, 1536;
	cvt.u64.u32 	%rd24, %r641;
	setp.le.u64 	%p60, %rd2, %rd24;
	@%p60 bra 	$L__BB20_96;
	xor.b32  	%r642, %r175, -2147483648;
	st.global.u32 	[%rd4+6144], %r642;
	st.global.f32 	[%rd5+6144], %f63;
$L__BB20_96:
	add.s32 	%r643, %r2, 1792;
	cvt.u64.u32 	%rd25, %r643;
	setp.le.u64 	%p61, %rd2, %rd25;
	@%p61 bra 	$L__BB20_98;
	xor.b32  	%r644, %r176, -2147483648;
	st.global.u32 	[%rd4+7168], %r644;
	st.global.f32 	[%rd5+7168], %f64;
$L__BB20_98:
	or.b32  	%r645, %r2, 2048;
	cvt.u64.u32 	%rd26, %r645;
	setp.le.u64 	%p62, %rd2, %rd26;
	@%p62 bra 	$L__BB20_100;
	xor.b32  	%r646, %r177, -2147483648;
	st.global.u32 	[%rd4+8192], %r646;
	st.global.f32 	[%rd5+8192], %f65;
$L__BB20_100:
	add.s32 	%r647, %r2, 2304;
	cvt.u64.u32 	%rd27, %r647;
	setp.le.u64 	%p63, %rd2, %rd27;
	@%p63 bra 	$L__BB20_102;
	xor.b32  	%r648, %r178, -2147483648;
	st.global.u32 	[%rd4+9216], %r648;
	st.global.f32 	[%rd5+9216], %f66;
$L__BB20_102:
	add.s32 	%r649, %r2, 2560;
	cvt.u64.u32 	%rd28, %r649;
	setp.le.u64 	%p64, %rd2, %rd28;
	@%p64 bra 	$L__BB20_104;
	xor.b32  	%r650, %r179, -2147483648;
	st.global.u32 	[%rd4+10240], %r650;
	st.global.f32 	[%rd5+10240], %f67;
$L__BB20_104:
	add.s32 	%r651, %r2, 2816;
	cvt.u64.u32 	%rd29, %r651;
	setp.le.u64 	%p65, %rd2, %rd29;
	@%p65 bra 	$L__BB20_106;
	xor.b32  	%r652, %r180, -2147483648;
	st.global.u32 	[%rd4+11264], %r652;
	st.global.f32 	[%rd5+11264], %f68;
$L__BB20_106:
	or.b32  	%r653, %r2, 3072;
	cvt.u64.u32 	%rd30, %r653;
	setp.le.u64 	%p66, %rd2, %rd30;
	@%p66 bra 	$L__BB20_108;
	xor.b32  	%r654, %r181, -2147483648;
	st.global.u32 	[%rd4+12288], %r654;
	st.global.f32 	[%rd5+12288], %f69;
$L__BB20_108:
	add.s32 	%r655, %r2, 3328;
	cvt.u64.u32 	%rd31, %r655;
	setp.le.u64 	%p67, %rd2, %rd31;
	@%p67 bra 	$L__BB20_110;
	xor.b32  	%r656, %r182, -2147483648;
	st.global.u32 	[%rd4+13312], %r656;
	st.global.f32 	[%rd5+13312], %f70;
$L__BB20_110:
	add.s32 	%r657, %r2, 3584;
	cvt.u64.u32 	%rd32, %r657;
	setp.le.u64 	%p68, %rd2, %rd32;
	@%p68 bra 	$L__BB20_112;
	xor.b32  	%r658, %r183, -2147483648;
	st.global.u32 	[%rd4+14336], %r658;
	st.global.f32 	[%rd5+14336], %f71;
$L__BB20_112:
	add.s32 	%r659, %r2, 3840;
	cvt.u64.u32 	%rd33, %r659;
	setp.le.u64 	%p69, %rd2, %rd33;
	@%p69 bra 	$L__BB20_114;
	xor.b32  	%r660, %r184, -2147483648;
	st.global.u32 	[%rd4+15360], %r660;
	st.global.f32 	[%rd5+15360], %f72;
$L__BB20_114:
	or.b32  	%r661, %r2, 4096;
	cvt.u64.u32 	%rd34, %r661;
	setp.le.u64 	%p70, %rd2, %rd34;
	@%p70 bra 	$L__BB20_116;
	xor.b32  	%r662, %r185, -2147483648;
	st.global.u32 	[%rd4+16384], %r662;
	st.global.f32 	[%rd5+16384], %f73;
$L__BB20_116:
	add.s32 	%r663, %r2, 4352;
	cvt.u64.u32 	%rd35, %r663;
	setp.le.u64 	%p71, %rd2, %rd35;
	@%p71 bra 	$L__BB20_118;
	xor.b32  	%r664, %r186, -2147483648;
	st.global.u32 	[%rd4+17408], %r664;
	st.global.f32 	[%rd5+17408], %f74;
$L__BB20_118:
	add.s32 	%r665, %r2, 4608;
	cvt.u64.u32 	%rd36, %r665;
	setp.le.u64 	%p72, %rd2, %rd36;
	@%p72 bra 	$L__BB20_120;
	xor.b32  	%r666, %r187, -2147483648;
	st.global.u32 	[%rd4+18432], %r666;
	st.global.f32 	[%rd5+18432], %f75;
$L__BB20_120:
	ret;
$L__BB20_121:
	shl.b32 	%r667, %r149, 2;
	mov.u32 	%r668, _ZZN3cub18CUB_300001_SM_10006detail10radix_sort31DeviceRadixSortSingleTileKernelINS1_5radix10policy_hubIifyE10Policy1000ELNS0_9SortOrderE0EifyNS1_21identity_decomposer_tEEEvPKT1_PSA_PKT2_PSE_T3_iiT4_E12temp_storage;
	add.s32 	%r669, %r668, %r667;
	st.shared.u32 	[%r669], %r745;
	shl.b32 	%r670, %r150, 2;
	add.s32 	%r671, %r668, %r670;
	st.shared.u32 	[%r671], %r744;
	shl.b32 	%r672, %r151, 2;
	add.s32 	%r673, %r668, %r672;
	st.shared.u32 	[%r673], %r743;
	shl.b32 	%r674, %r152, 2;
	add.s32 	%r675, %r668, %r674;
	st.shared.u32 	[%r675], %r742;
	shl.b32 	%r676, %r153, 2;
	add.s32 	%r677, %r668, %r676;
	st.shared.u32 	[%r677], %r741;
	shl.b32 	%r678, %r154, 2;
	add.s32 	%r679, %r668, %r678;
	st.shared.u32 	[%r679], %r740;
	shl.b32 	%r680, %r155, 2;
	add.s32 	%r681, %r668, %r680;
	st.shared.u32 	[%r681], %r739;
	shl.b32 	%r682, %r156, 2;
	add.s32 	%r683, %r668, %r682;
	st.shared.u32 	[%r683], %r738;
	shl.b32 	%r684, %r157, 2;
	add.s32 	%r685, %r668, %r684;
	st.shared.u32 	[%r685], %r737;
	shl.b32 	%r686, %r158, 2;
	add.s32 	%r687, %r668, %r686;
	st.shared.u32 	[%r687], %r736;
	shl.b32 	%r688, %r159, 2;
	add.s32 	%r689, %r668, %r688;
	st.shared.u32 	[%r689], %r735;
	shl.b32 	%r690, %r160, 2;
	add.s32 	%r691, %r668, %r690;
	st.shared.u32 	[%r691], %r734;
	shl.b32 	%r692, %r161, 2;
	add.s32 	%r693, %r668, %r692;
	st.shared.u32 	[%r693], %r733;
	shl.b32 	%r694, %r162, 2;
	add.s32 	%r695, %r668, %r694;
	st.shared.u32 	[%r695], %r732;
	shl.b32 	%r696, %r163, 2;
	add.s32 	%r697, %r668, %r696;
	st.shared.u32 	[%r697], %r731;
	shl.b32 	%r698, %r164, 2;
	add.s32 	%r699, %r668, %r698;
	st.shared.u32 	[%r699], %r730;
	shl.b32 	%r700, %r165, 2;
	add.s32 	%r701, %r668, %r700;
	st.shared.u32 	[%r701], %r729;
	shl.b32 	%r702, %r166, 2;
	add.s32 	%r703, %r668, %r702;
	st.shared.u32 	[%r703], %r728;
	shl.b32 	%r704, %r167, 2;
	add.s32 	%r705, %r668, %r704;
	st.shared.u32 	[%r705], %r727;
	bar.sync 	0;
	ld.shared.u32 	%r745, [%r65];
	ld.shared.u32 	%r744, [%r65+4];
	ld.shared.u32 	%r743, [%r65+8];
	ld.shared.u32 	%r742, [%r65+12];
	ld.shared.u32 	%r741, [%r65+16];
	ld.shared.u32 	%r740, [%r65+20];
	ld.shared.u32 	%r739, [%r65+24];
	ld.shared.u32 	%r738, [%r65+28];
	ld.shared.u32 	%r737, [%r65+32];
	ld.shared.u32 	%r736, [%r65+36];
	ld.shared.u32 	%r735, [%r65+40];
	ld.shared.u32 	%r734, [%r65+44];
	ld.shared.u32 	%r733, [%r65+48];
	ld.shared.u32 	%r732, [%r65+52];
	ld.shared.u32 	%r731, [%r65+56];
	ld.shared.u32 	%r730, [%r65+60];
	ld.shared.u32 	%r729, [%r65+64];
	ld.shared.u32 	%r728, [%r65+68];
	ld.shared.u32 	%r727, [%r65+72];
	bar.sync 	0;
	st.shared.f32 	[%r669], %f152;
	st.shared.f32 	[%r671], %f151;
	st.shared.f32 	[%r673], %f150;
	st.shared.f32 	[%r675], %f149;
	st.shared.f32 	[%r677], %f148;
	st.shared.f32 	[%r679], %f147;
	st.shared.f32 	[%r681], %f146;
	st.shared.f32 	[%r683], %f145;
	st.shared.f32 	[%r685], %f144;
	st.shared.f32 	[%r687], %f143;
	st.shared.f32 	[%r689], %f142;
	st.shared.f32 	[%r691], %f141;
	st.shared.f32 	[%r693], %f140;
	st.shared.f32 	[%r695], %f139;
	st.shared.f32 	[%r697], %f138;
	st.shared.f32 	[%r699], %f137;
	st.shared.f32 	[%r701], %f136;
	st.shared.f32 	[%r703], %f135;
	st.shared.f32 	[%r705], %f134;
	bar.sync 	0;
	ld.shared.f32 	%f152, [%r65];
	ld.shared.f32 	%f151, [%r65+4];
	ld.shared.f32 	%f150, [%r65+8];
	ld.shared.f32 	%f149, [%r65+12];
	ld.shared.f32 	%f148, [%r65+16];
	ld.shared.f32 	%f147, [%r65+20];
	ld.shared.f32 	%f146, [%r65+24];
	ld.shared.f32 	%f145, [%r65+28];
	ld.shared.f32 	%f144, [%r65+32];
	ld.shared.f32 	%f143, [%r65+36];
	ld.shared.f32 	%f142, [%r65+40];
	ld.shared.f32 	%f141, [%r65+44];
	ld.shared.f32 	%f140, [%r65+48];
	ld.shared.f32 	%f139, [%r65+52];
	ld.shared.f32 	%f138, [%r65+56];
	ld.shared.f32 	%f137, [%r65+60];
	ld.shared.f32 	%f136, [%r65+64];
	ld.shared.f32 	%f135, [%r65+68];
	ld.shared.f32 	%f134, [%r65+72];
	bar.sync 	0;
	add.s32 	%r726, %r726, 6;
	add.s32 	%r725, %r725, -6;
	bra.uni 	$L__BB20_77;

}
	// .globl	_ZN3cub18CUB_300001_SM_10006detail10radix_sort30DeviceRadixSortHistogramKernelINS1_5radix10policy_hubIifyE10Policy1000ELNS0_9SortOrderE0EiyNS1_21identity_decomposer_tEEEvPT2_PKT1_SA_iiT3_
.visible .entry _ZN3cub18CUB_300001_SM_10006detail10radix_sort30DeviceRadixSortHistogramKernelINS1_5radix10policy_hubIifyE10Policy1000ELNS0_9SortOrderE0EiyNS1_21identity_decomposer_tEEEvPT2_PKT1_SA_iiT3_(
	.param .u64 .ptr .align 1 _ZN3cub18CUB_300001_SM_10006detail10radix_sort30DeviceRadixSortHistogramKernelINS1_5radix10policy_hubIifyE10Policy1000ELNS0_9SortOrderE0EiyNS1_21identity_decomposer_tEEEvPT2_PKT1_SA_iiT3__param_0,
	.param .u64 .ptr .align 1 _ZN3cub18CUB_300001_SM_10006detail10radix_sort30DeviceRadixSortHistogramKernelINS1_5radix10policy_hubIifyE10Policy1000ELNS0_9SortOrderE0EiyNS1_21identity_decomposer_tEEEvPT2_PKT1_SA_iiT3__param_1,
	.param .u64 _ZN3cub18CUB_300001_SM_10006detail10radix_sort30DeviceRadixSortHistogramKernelINS1_5radix10policy_hubIifyE10Policy1000ELNS0_9SortOrderE0EiyNS1_21identity_decomposer_tEEEvPT2_PKT1_SA_iiT3__param_2,
	.param .u32 _ZN3cub18CUB_300001_SM_10006detail10radix_sort30DeviceRadixSortHistogramKernelINS1_5radix10policy_hubIifyE10Policy1000ELNS0_9SortOrderE0EiyNS1_21identity_decomposer_tEEEvPT2_PKT1_SA_iiT3__param_3,
	.param .u32 _ZN3cub18CUB_300001_SM_10006detail10radix_sort30DeviceRadixSortHistogramKernelINS1_5radix10policy_hubIifyE10Policy1000ELNS0_9SortOrderE0EiyNS1_21identity_decomposer_tEEEvPT2_PKT1_SA_iiT3__param_4,
	.param .align 1 .b8 _ZN3cub18CUB_300001_SM_10006detail10radix_sort30DeviceRadixSortHistogramKernelINS1_5radix10policy_hubIifyE10Policy1000ELNS0_9SortOrderE0EiyNS1_21identity_decomposer_tEEEvPT2_PKT1_SA_iiT3__param_5[1]
)
.maxntid 128
{
	.reg .pred 	%p<91>;
	.reg .b32 	%r<486>;
	.reg .b64 	%rd<137>;
	// demoted variable
	.shared .align 4 .b8 _ZZN3cub18CUB_300001_SM_10006detail10radix_sort30DeviceRadixSortHistogramKernelINS1_5radix10policy_hubIifyE10Policy1000ELNS0_9SortOrderE0EiyNS1_21identity_decomposer_tEEEvPT2_PKT1_SA_iiT3_E12temp_storage[4096];
	ld.param.u64 	%rd18, [_ZN3cub18CUB_300001_SM_10006detail10radix_sort30DeviceRadixSortHistogramKernelINS1_5radix10policy_hubIifyE10Policy1000ELNS0_9SortOrderE0EiyNS1_21identity_decomposer_tEEEvPT2_PKT1_SA_iiT3__param_0];
	ld.param.u64 	%rd19, [_ZN3cub18CUB_300001_SM_10006detail10radix_sort30DeviceRadixSortHistogramKernelINS1_5radix10policy_hubIifyE10Policy1000ELNS0_9SortOrderE0EiyNS1_21identity_decomposer_tEEEvPT2_PKT1_SA_iiT3__param_1];
	ld.param.u64 	%rd17, [_ZN3cub18CUB_300001_SM_10006detail10radix_sort30DeviceRadixSortHistogramKernelINS1_5radix10policy_hubIifyE10Policy1000ELNS0_9SortOrderE0EiyNS1_21identity_decomposer_tEEEvPT2_PKT1_SA_iiT3__param_2];
	ld.param.u32 	%r174, [_ZN3cub18CUB_300001_SM_10006detail10radix_sort30DeviceRadixSortHistogramKernelINS1_5radix10policy_hubIifyE10Policy1000ELNS0_9SortOrderE0EiyNS1_21identity_decomposer_tEEEvPT2_PKT1_SA_iiT3__param_3];
	ld.param.u32 	%r175, [_ZN3cub18CUB_300001_SM_10006detail10radix_sort30DeviceRadixSortHistogramKernelINS1_5radix10policy_hubIifyE10Policy1000ELNS0_9SortOrderE0EiyNS1_21identity_decomposer_tEEEvPT2_PKT1_SA_iiT3__param_4];
	cvta.to.global.u64 	%rd1, %rd19;
	cvta.to.global.u64 	%rd2, %rd18;
	setp.eq.s64 	%p2, %rd17, 0;
	@%p2 bra 	$L__BB21_153;
	sub.s32 	%r176, %r175, %r174;
	add.s32 	%r177, %r176, 7;
	shr.s32 	%r178, %r177, 31;
	shr.u32 	%r179, %r178, 29;
	add.s32 	%r180, %r177, %r179;
	shr.s32 	%r181, %r180, 3;
	mov.u32 	%r182, %tid.x;
	setp.gt.u32 	%p3, %r182, 255;
	setp.lt.s32 	%p4, %r177, 8;
	mov.u32 	%r183, %ctaid.x;
	shl.b32 	%r184, %r183, 11;
	cvt.u64.u32 	%rd3, %r184;
	mov.u32 	%r185, %nctaid.x;
	shl.b32 	%r186, %r185, 11;
	cvt.u64.u32 	%rd4, %r186;
	add.s32 	%r1, %r181, -1;
	and.b32  	%r2, %r181, 15;
	and.b32  	%r3, %r181, 7;
	add.s32 	%r4, %r3, -1;
	and.b32  	%r5, %r181, 3;
	or.pred  	%p1, %p3, %p4;
	shl.b32 	%r187, %r182, 2;
	mov.u32 	%r188, _ZZN3cub18CUB_300001_SM_10006detail10radix_sort30DeviceRadixSortHistogramKernelINS1_5radix10policy_hubIifyE10Policy1000ELNS0_9SortOrderE0EiyNS1_21identity_decomposer_tEEEvPT2_PKT1_SA_iiT3_E12temp_storage;
	add.s32 	%r6, %r188, %r187;
	and.b32  	%r7, %r181, 268435440;
	cvt.u64.u32 	%rd5, %r182;
	add.s32 	%r8, %r182, 128;
	add.s32 	%r9, %r182, 256;
	add.s32 	%r10, %r182, 384;
	add.s32 	%r11, %r182, 512;
	add.s32 	%r12, %r182, 640;
	add.s32 	%r13, %r182, 768;
	or.b32  	%r14, %r182, 1024;
	add.s32 	%r15, %r182, 1920;
	and.b32  	%r16, %r181, 268435448;
	and.b32  	%r17, %r181, 1;
	neg.s32 	%r18, %r7;
	add.s32 	%r19, %r6, 8192;
	add.s64 	%rd21, %rd17, -1;
	shr.u64 	%rd22, %rd21, 30;
	add.s64 	%rd23, %rd22, 1;
	min.u64 	%rd6, %rd23, %rd17;
	mov.b64 	%rd135, 0;
$L__BB21_2:
	@%p1 bra 	$L__BB21_30;
	setp.lt.u32 	%p5, %r1, 15;
	mov.b32 	%r439, 0;
	@%p5 bra 	$L__BB21_6;
	mov.u32 	%r436, %r19;
	mov.u32 	%r437, %r18;
$L__BB21_5:
	.pragma "nounroll";
	mov.b32 	%r190, 0;
	st.shared.u32 	[%r436+-8192], %r190;
	st.shared.u32 	[%r436+-7168], %r190;
	st.shared.u32 	[%r436+-6144], %r190;
	st.shared.u32 	[%r436+-5120], %r190;
	st.shared.u32 	[%r436+-4096], %r190;
	st.shared.u32 	[%r436+-3072], %r190;
	st.shared.u32 	[%r436+-2048], %r190;
	st.shared.u32 	[%r436+-1024], %r190;
	st.shared.u32 	[%r436], %r190;
	st.shared.u32 	[%r436+1024], %r190;
	st.shared.u32 	[%r436+2048], %r190;
	st.shared.u32 	[%r436+3072], %r190;
	st.shared.u32 	[%r436+4096], %r190;
	st.shared.u32 	[%r436+5120], %r190;
	st.shared.u32 	[%r436+6144], %r190;
	st.shared.u32 	[%r436+7168], %r190;
	add.s32 	%r437, %r437, 16;
	add.s32 	%r436, %r436, 16384;
	setp.ne.s32 	%p6, %r437, 0;
	mov.u32 	%r439, %r7;
	@%p6 bra 	$L__BB21_5;
$L__BB21_6:
	add.s32 	%r25, %r2, -1;
	setp.eq.s32 	%p7, %r2, 0;
	@%p7 bra 	$L__BB21_16;
	setp.lt.u32 	%p8, %r25, 7;
	@%p8 bra 	$L__BB21_9;
	shl.b32 	%r191, %r439, 10;
	add.s32 	%r192, %r6, %r191;
	mov.b32 	%r193, 0;
	st.shared.u32 	[%r192], %r193;
	st.shared.u32 	[%r192+1024], %r193;
	st.shared.u32 	[%r192+2048], %r193;
	st.shared.u32 	[%r192+3072], %r193;
	st.shared.u32 	[%r192+4096], %r193;
	st.shared.u32 	[%r192+5120], %r193;
	st.shared.u32 	[%r192+6144], %r193;
	st.shared.u32 	[%r192+7168], %r193;
	add.s32 	%r439, %r439, 8;
$L__BB21_9:
	setp.eq.s32 	%p9, %r3, 0;
	@%p9 bra 	$L__BB21_16;
	setp.lt.u32 	%p10, %r4, 3;
	@%p10 bra 	$L__BB21_12;
	shl.b32 	%r194, %r439, 10;
	add.s32 	%r195, %r6, %r194;
	mov.b32 	%r196, 0;
	st.shared.u32 	[%r195], %r196;
	st.shared.u32 	[%r195+1024], %r196;
	st.shared.u32 	[%r195+2048], %r196;
	st.shared.u32 	[%r195+3072], %r196;
	add.s32 	%r439, %r439, 4;
$L__BB21_12:
	setp.eq.s32 	%p11, %r5, 0;
	@%p11 bra 	$L__BB21_16;
	setp.eq.s32 	%p12, %r5, 1;
	shl.b32 	%r197, %r439, 10;
	add.s32 	%r30, %r6, %r197;
	mov.b32 	%r198, 0;
	st.shared.u32 	[%r30], %r198;
	@%p12 bra 	$L__BB21_16;
	setp.eq.s32 	%p13, %r5, 2;
	mov.b32 	%r199, 0;
	st.shared.u32 	[%r30+1024], %r199;
	@%p13 bra 	$L__BB21_16;
	mov.b32 	%r200, 0;
	st.shared.u32 	[%r30+2048], %r200;
$L__BB21_16:
	cvt.u32.u64 	%r201, %rd5;
	setp.gt.u32 	%p14, %r201, 127;
	@%p14 bra 	$L__BB21_30;
	setp.lt.u32 	%p15, %r1, 15;
	mov.b32 	%r443, 0;
	@%p15 bra 	$L__BB21_20;
	mov.b32 	%r441, 0;
$L__BB21_19:
	.pragma "nounroll";
	shl.b32 	%r204, %r441, 10;
	add.s32 	%r205, %r6, %r204;
	mov.b32 	%r206, 0;
	st.shared.u32 	[%r205+512], %r206;
	st.shared.u32 	[%r205+1536], %r206;
	st.shared.u32 	[%r205+2560], %r206;
	st.shared.u32 	[%r205+3584], %r206;
	st.shared.u32 	[%r205+4608], %r206;
	st.shared.u32 	[%r205+5632], %r206;
	st.shared.u32 	[%r205+6656], %r206;
	st.shared.u32 	[%r205+7680], %r206;
	st.shared.u32 	[%r205+8704], %r206;
	st.shared.u32 	[%r205+9728], %r206;
	st.shared.u32 	[%r205+10752], %r206;
	st.shared.u32 	[%r205+11776], %r206;
	st.shared.u32 	[%r205+12800], %r206;
	st.shared.u32 	[%r205+13824], %r206;
	st.shared.u32 	[%r205+14848], %r206;
	st.shared.u32 	[%r205+15872], %r206;
	add.s32 	%r441, %r441, 16;
	setp.ne.s32 	%p16, %r441, %r7;
	mov.u32 	%r443, %r7;
	@%p16 bra 	$L__BB21_19;
$L__BB21_20:
	setp.eq.s32 	%p17, %r2, 0;
	@%p17 bra 	$L__BB21_30;
	setp.lt.u32 	%p18, %r25, 7;
	@%p18 bra 	$L__BB21_23;
	shl.b32 	%r207, %r443, 10;
	add.s32 	%r208, %r6, %r207;
	mov.b32 	%r209, 0;
	st.shared.u32 	[%r208+512], %r209;
	st.shared.u32 	[%r208+1536], %r209;
	st.shared.u32 	[%r208+2560], %r209;
	st.shared.u32 	[%r208+3584], %r209;
	st.shared.u32 	[%r208+4608], %r209;
	st.shared.u32 	[%r208+5632], %r209;
	st.shared.u32 	[%r208+6656], %r209;
	st.shared.u32 	[%r208+7680], %r209;
	add.s32 	%r443, %r443, 8;
$L__BB21_23:
	setp.eq.s32 	%p19, %r3, 0;
	@%p19 bra 	$L__BB21_30;
	setp.lt.u32 	%p20, %r4, 3;
	@%p20 bra 	$L__BB21_26;
	shl.b32 	%r210, %r443, 10;
	add.s32 	%r211, %r6, %r210;
	mov.b32 	%r212, 0;
	st.shared.u32 	[%r211+512], %r212;
	st.shared.u32 	[%r211+1536], %r212;
	st.shared.u32 	[%r211+2560], %r212;
	st.shared.u32 	[%r211+3584], %r212;
	add.s32 	%r443, %r443, 4;
$L__BB21_26:
	setp.eq.s32 	%p21, %r5, 0;
	@%p21 bra 	$L__BB21_30;
	setp.eq.s32 	%p22, %r5, 1;
	shl.b32 	%r213, %r443, 10;
	add.s32 	%r38, %r6, %r213;
	mov.b32 	%r214, 0;
	st.shared.u32 	[%r38+512], %r214;
	@%p22 bra 	$L__BB21_30;
	setp.eq.s32 	%p23, %r5, 2;
	mov.b32 	%r215, 0;
	st.shared.u32 	[%r38+1536], %r215;
	@%p23 bra 	$L__BB21_30;
	mov.b32 	%r216, 0;
	st.shared.u32 	[%r38+2560], %r216;
$L__BB21_30:
	bar.sync 	0;
	bar.sync 	0;
	shl.b64 	%rd8, %rd135, 30;
	sub.s64 	%rd24, %rd17, %rd8;
	min.u64 	%rd9, %rd24, 1073741824;
	setp.le.u64 	%p24, %rd9, %rd3;
	@%p24 bra 	$L__BB21_70;
	mov.u64 	%rd136, %rd3;
$L__BB21_32:
	add.s64 	%rd11, %rd136, %rd8;
	sub.s64 	%rd12, %rd17, %rd11;
	setp.lt.u64 	%p25, %rd12, 2048;
	@%p25 bra 	$L__BB21_34;
	add.s64 	%rd27, %rd11, %rd5;
	shl.b64 	%rd28, %rd27, 2;
	add.s64 	%rd29, %rd1, %rd28;
	ld.global.u32 	%r475, [%rd29];
	ld.global.u32 	%r474, [%rd29+512];
	ld.global.u32 	%r473, [%rd29+1024];
	ld.global.u32 	%r472, [%rd29+1536];
	ld.global.u32 	%r471, [%rd29+2048];
	ld.global.u32 	%r470, [%rd29+2560];
	ld.global.u32 	%r469, [%rd29+3072];
	ld.global.u32 	%r468, [%rd29+3584];
	ld.global.u32 	%r467, [%rd29+4096];
	ld.global.u32 	%r466, [%rd29+4608];
	ld.global.u32 	%r465, [%rd29+5120];
	ld.global.u32 	%r464, [%rd29+5632];
	ld.global.u32 	%r463, [%rd29+6144];
	ld.global.u32 	%r462, [%rd29+6656];
	ld.global.u32 	%r461, [%rd29+7168];
	ld.global.u32 	%r460, [%rd29+7680];
	bra.uni 	$L__BB21_66;
$L__BB21_34:
	cvt.u32.u64 	%r218, %rd5;
	cvt.u32.u64 	%r55, %rd12;
	setp.ge.s32 	%p26, %r218, %r55;
	add.s64 	%rd25, %rd11, %rd5;
	shl.b64 	%rd26, %rd25, 2;
	add.s64 	%rd13, %rd1, %rd26;
	mov.b32 	%r475, 2147483647;
	@%p26 bra 	$L__BB21_36;
	ld.global.u32 	%r475, [%rd13];
$L__BB21_36:
	setp.ge.s32 	%p27, %r8, %r55;
	mov.b32 	%r474, 2147483647;
	@%p27 bra 	$L__BB21_38;
	ld.global.u32 	%r474, [%rd13+512];
$L__BB21_38:
	setp.ge.s32 	%p28, %r9, %r55;
	mov.b32 	%r473, 2147483647;
	@%p28 bra 	$L__BB21_40;
	ld.global.u32 	%r473, [%rd13+1024];
$L__BB21_40:
	setp.ge.s32 	%p29, %r10, %r55;
	mov.b32 	%r472, 2147483647;
	@%p29 bra 	$L__BB21_42;
	ld.global.u32 	%r472, [%rd13+1536];
$L__BB21_42:
	setp.ge.s32 	%p30, %r11, %r55;
	mov.b32 	%r471, 2147483647;
	@%p30 bra 	$L__BB21_44;
	ld.global.u32 	%r471, [%rd13+2048];
$L__BB21_44:
	setp.ge.s32 	%p31, %r12, %r55;
	mov.b32 	%r470, 2147483647;
	@%p31 bra 	$L__BB21_46;
	ld.global.u32 	%r470, [%rd13+2560];
$L__BB21_46:
	setp.ge.s32 	%p32, %r13, %r55;
	mov.b32 	%r469, 2147483647;
	@%p32 bra 	$L__BB21_48;
	ld.global.u32 	%r469, [%rd13+3072];
$L__BB21_48:
	mov.u32 	%r226, %tid.x;
	add.s32 	%r227, %r226, 896;
	setp.ge.s32 	%p33, %r227, %r55;
	mov.b32 	%r468, 2147483647;
	@%p33 bra 	$L__BB21_50;
	ld.global.u32 	%r468, [%rd13+3584];
$L__BB21_50:
	setp.ge.s32 	%p34, %r14, %r55;
	mov.b32 	%r467, 2147483647;
	@%p34 bra 	$L__BB21_52;
	ld.global.u32 	%r467, [%rd13+4096];
$L__BB21_52:
	add.s32 	%r231, %r226, 1152;
	setp.ge.s32 	%p35, %r231, %r55;
	mov.b32 	%r466, 2147483647;
	@%p35 bra 	$L__BB21_54;
	ld.global.u32 	%r466, [%rd13+4608];
$L__BB21_54:
	add.s32 	%r234, %r226, 1280;
	setp.ge.s32 	%p36, %r234, %r55;
	mov.b32 	%r465, 2147483647;
	@%p36 bra 	$L__BB21_56;
	ld.global.u32 	%r465, [%rd13+5120];
$L__BB21_56:
	add.s32 	%r237, %r226, 1408;
	setp.ge.s32 	%p37, %r237, %r55;
	mov.b32 	%r464, 2147483647;
	@%p37 bra 	$L__BB21_58;
	ld.global.u32 	%r464, [%rd13+5632];
$L__BB21_58:
	add.s32 	%r240, %r226, 1536;
	setp.ge.s32 	%p38, %r240, %r55;
	mov.b32 	%r463, 2147483647;
	@%p38 bra 	$L__BB21_60;
	ld.global.u32 	%r463, [%rd13+6144];
$L__BB21_60:
	add.s32 	%r243, %r226, 1664;
	setp.ge.s32 	%p39, %r243, %r55;
	mov.b32 	%r462, 2147483647;
	@%p39 bra 	$L__BB21_62;
	ld.global.u32 	%r462, [%rd13+6656];
$L__BB21_62:
	add.s32 	%r246, %r226, 1792;
	setp.ge.s32 	%p40, %r246, %r55;
	mov.b32 	%r461, 2147483647;
	@%p40 bra 	$L__BB21_64;
	ld.global.u32 	%r461, [%rd13+7168];
$L__BB21_64:
	setp.ge.s32 	%p41, %r15, %r55;
	mov.b32 	%r460, 2147483647;
	@%p41 bra 	$L__BB21_66;
	ld.global.u32 	%r460, [%rd13+7680];
$L__BB21_66:
	setp.le.s32 	%p42, %r175, %r174;
	@%p42 bra 	$L__BB21_69;
	xor.b32  	%r103, %r460, -2147483648;
	xor.b32  	%r104, %r461, -2147483648;
	xor.b32  	%r105, %r462, -2147483648;
	xor.b32  	%r106, %r463, -2147483648;
	xor.b32  	%r107, %r464, -2147483648;
	xor.b32  	%r108, %r465, -2147483648;
	xor.b32  	%r109, %r466, -2147483648;
	xor.b32  	%r110, %r467, -2147483648;
	xor.b32  	%r111, %r468, -2147483648;
	xor.b32  	%r112, %r469, -2147483648;
	xor.b32  	%r113, %r470, -2147483648;
	xor.b32  	%r114, %r471, -2147483648;
	xor.b32  	%r115, %r472, -2147483648;
	xor.b32  	%r116, %r473, -2147483648;
	xor.b32  	%r117, %r474, -2147483648;
	xor.b32  	%r118, %r475, -2147483648;
	mov.b32 	%r476, 0;
	mov.u32 	%r477, %r174;
$L__BB21_68:
	sub.s32 	%r249, %r175, %r477;
	shl.b32 	%r250, %r476, 10;
	mov.u32 	%r251, _ZZN3cub18CUB_300001_SM_10006detail10radix_sort30DeviceRadixSortHistogramKernelINS1_5radix10policy_hubIifyE10Policy1000ELNS0_9SortOrderE0EiyNS1_21identity_decomposer_tEEEvPT2_PKT1_SA_iiT3_E12temp_storage;
	add.s32 	%r252, %r251, %r250;
	min.s32 	%r253, %r249, 8;
	mov.b32 	%r254, -1;
	shl.b32 	%r255, %r254, %r253;
	not.b32 	%r256, %r255;
	shr.u32 	%r257, %r118, %r477;
	and.b32  	%r258, %r257, %r256;
	shl.b32 	%r259, %r258, 2;
	add.s32 	%r260, %r252, %r259;
	atom.shared.add.u32 	%r261, [%r260], 1;
	shr.u32 	%r262, %r117, %r477;
	and.b32  	%r263, %r262, %r256;
	shl.b32 	%r264, %r263, 2;
	add.s32 	%r265, %r252, %r264;
	atom.shared.add.u32 	%r266, [%r265], 1;
	shr.u32 	%r267, %r116, %r477;
	and.b32  	%r268, %r267, %r256;
	shl.b32 	%r269, %r268, 2;
	add.s32 	%r270, %r252, %r269;
	atom.shared.add.u32 	%r271, [%r270], 1;
	shr.u32 	%r272, %r115, %r477;
	and.b32  	%r273, %r272, %r256;
	shl.b32 	%r274, %r273, 2;
	add.s32 	%r275, %r252, %r274;
	atom.shared.add.u32 	%r276, [%r275], 1;
	shr.u32 	%r277, %r114, %r477;
	and.b32  	%r278, %r277, %r256;
	shl.b32 	%r279, %r278, 2;
	add.s32 	%r280, %r252, %r279;
	atom.shared.add.u32 	%r281, [%r280], 1;
	shr.u32 	%r282, %r113, %r477;
	and.b32  	%r283, %r282, %r256;
	shl.b32 	%r284, %r283, 2;
	add.s32 	%r285, %r252, %r284;
	atom.shared.add.u32 	%r286, [%r285], 1;
	shr.u32 	%r287, %r112, %r477;
	and.b32  	%r288, %r287, %r256;
	shl.b32 	%r289, %r288, 2;
	add.s32 	%r290, %r252, %r289;
	atom.shared.add.u32 	%r291, [%r290], 1;
	shr.u32 	%r292, %r111, %r477;
	and.b32  	%r293, %r292, %r256;
	shl.b32 	%r294, %r293, 2;
	add.s32 	%r295, %r252, %r294;
	atom.shared.add.u32 	%r296, [%r295], 1;
	shr.u32 	%r297, %r110, %r477;
	and.b32  	%r298, %r297, %r256;
	shl.b32 	%r299, %r298, 2;
	add.s32 	%r300, %r252, %r299;
	atom.shared.add.u32 	%r301, [%r300], 1;
	shr.u32 	%r302, %r109, %r477;
	and.b32  	%r303, %r302, %r256;
	shl.b32 	%r304, %r303, 2;
	add.s32 	%r305, %r252, %r304;
	atom.shared.add.u32 	%r306, [%r305], 1;
	shr.u32 	%r307, %r108, %r477;
	and.b32  	%r308, %r307, %r256;
	shl.b32 	%r309, %r308, 2;
	add.s32 	%r310, %r252, %r309;
	atom.shared.add.u32 	%r311, [%r310], 1;
	shr.u32 	%r312, %r107, %r477;
	and.b32  	%r313, %r312, %r256;
	shl.b32 	%r314, %r313, 2;
	add.s32 	%r315, %r252, %r314;
	atom.shared.add.u32 	%r316, [%r315], 1;
	shr.u32 	%r317, %r106, %r477;
	and.b32  	%r318, %r317, %r256;
	shl.b32 	%r319, %r318, 2;
	add.s32 	%r320, %r252, %r319;
	atom.shared.add.u32 	%r321, [%r320], 1;
	shr.u32 	%r322, %r105, %r477;
	and.b32  	%r323, %r322, %r256;
	shl.b32 	%r324, %r323, 2;
	add.s32 	%r325, %r252, %r324;
	atom.shared.add.u32 	%r326, [%r325], 1;
	shr.u32 	%r327, %r104, %r477;
	and.b32  	%r328, %r327, %r256;
	shl.b32 	%r329, %r328, 2;
	add.s32 	%r330, %r252, %r329;
	atom.shared.add.u32 	%r331, [%r330], 1;
	shr.u32 	%r332, %r103, %r477;
	and.b32  	%r333, %r332, %r256;
	shl.b32 	%r334, %r333, 2;
	add.s32 	%r335, %r252, %r334;
	atom.shared.add.u32 	%r336, [%r335], 1;
	add.s32 	%r477, %r477, 8;
	add.s32 	%r476, %r476, 1;
	setp.lt.s32 	%p43, %r477, %r175;
	@%p43 bra 	$L__BB21_68;
$L__BB21_69:
	add.s64 	%rd136, %rd136, %rd4;
	setp.lt.u64 	%p44, %rd136, %rd9;
	@%p44 bra 	$L__BB21_32;
$L__BB21_70:
	bar.sync 	0;
	@%p1 bra 	$L__BB21_152;
	setp.lt.u32 	%p45, %r1, 7;
	mov.b32 	%r480, 0;
	@%p45 bra 	$L__BB21_90;
	mov.b32 	%r478, 0;
$L__BB21_73:
	.pragma "nounroll";
	shl.b32 	%r339, %r478, 10;
	add.s32 	%r124, %r6, %r339;
	ld.shared.u32 	%r125, [%r124];
	setp.eq.s32 	%p46, %r125, 0;
	@%p46 bra 	$L__BB21_75;
	cvt.u32.u64 	%r340, %rd5;
	shl.b32 	%r341, %r478, 8;
	add.s32 	%r342, %r341, %r340;
	mul.wide.u32 	%rd30, %r342, 8;
	add.s64 	%rd31, %rd2, %rd30;
	cvt.u64.u32 	%rd32, %r125;
	atom.global.add.u64 	%rd33, [%rd31], %rd32;
$L__BB21_75:
	ld.shared.u32 	%r126, [%r124+1024];
	setp.eq.s32 	%p47, %r126, 0;
	@%p47 bra 	$L__BB21_77;
	cvt.u32.u64 	%r343, %rd5;
	shl.b32 	%r344, %r478, 8;
	add.s32 	%r345, %r344, %r343;
	add.s32 	%r346, %r345, 256;
	mul.wide.u32 	%rd34, %r346, 8;
	add.s64 	%rd35, %rd2, %rd34;
	cvt.u64.u32 	%rd36, %r126;
	atom.global.add.u64 	%rd37, [%rd35], %rd36;
$L__BB21_77:
	ld.shared.u32 	%r127, [%r124+2048];
	setp.eq.s32 	%p48, %r127, 0;
	@%p48 bra 	$L__BB21_79;
	cvt.u32.u64 	%r347, %rd5;
	shl.b32 	%r348, %r478, 8;
	add.s32 	%r349, %r348, %r347;
	add.s32 	%r350, %r349, 512;
	mul.wide.u32 	%rd38, %r350, 8;
	add.s64 	%rd39, %rd2, %rd38;
	cvt.u64.u32 	%rd40, %r127;
	atom.global.add.u64 	%rd41, [%rd39], %rd40;
$L__BB21_79:
	ld.shared.u32 	%r128, [%r124+3072];
	setp.eq.s32 	%p49, %r128, 0;
	@%p49 bra 	$L__BB21_81;
	cvt.u32.u64 	%r351, %rd5;
	shl.b32 	%r352, %r478, 8;
	add.s32 	%r353, %r352, %r351;
	add.s32 	%r354, %r353, 768;
	mul.wide.u32 	%rd42, %r354, 8;
	add.s64 	%rd43, %rd2, %rd42;
	cvt.u64.u32 	%rd44, %r128;
	atom.global.add.u64 	%rd45, [%rd43], %rd44;
$L__BB21_81:
	ld.shared.u32 	%r129, [%r124+4096];
	setp.eq.s32 	%p50, %r129, 0;
	@%p50 bra 	$L__BB21_83;
	cvt.u32.u64 	%r355, %rd5;
	shl.b32 	%r356, %r478, 8;
	add.s32 	%r357, %r356, %r355;
	add.s32 	%r358, %r357, 1024;
	mul.wide.u32 	%rd46, %r358, 8;
	add.s64 	%rd47, %rd2, %rd46;
	cvt.u64.u32 	%rd48, %r129;
	atom.global.add.u64 	%rd49, [%rd47], %rd48;
$L__BB21_83:
	ld.shared.u32 	%r130, [%r124+5120];
	setp.eq.s32 	%p51, %r130, 0;
	@%p51 bra 	$L__BB21_85;
	cvt.u32.u64 	%r359, %rd5;
	shl.b32 	%r360, %r478, 8;
	add.s32 	%r361, %r360, %r359;
	add.s32 	%r362, %r361, 1280;
	mul.wide.u32 	%rd50, %r362, 8;
	add.s64 	%rd51, %rd2, %rd50;
	cvt.u64.u32 	%rd52, %r130;
	atom.global.add.u64 	%rd53, [%rd51], %rd52;
$L__BB21_85:
	ld.shared.u32 	%r131, [%r124+6144];
	setp.eq.s32 	%p52, %r131, 0;
	@%p52 bra 	$L__BB21_87;
	cvt.u32.u64 	%r363, %rd5;
	shl.b32 	%r364, %r478, 8;
	add.s32 	%r365, %r364, %r363;
	add.s32 	%r366, %r365, 1536;
	mul.wide.u32 	%rd54, %r366, 8;
	add.s64 	%rd55, %rd2, %rd54;
	cvt.u64.u32 	%rd56, %r131;
	atom.global.add.u64 	%rd57, [%rd55], %rd56;
$L__BB21_87:
	ld.shared.u32 	%r132, [%r124+7168];
	setp.eq.s32 	%p53, %r132, 0;
	@%p53 bra 	$L__BB21_89;
	cvt.u32.u64 	%r367, %rd5;
	shl.b32 	%r368, %r478, 8;
	add.s32 	%r369, %r368, %r367;
	add.s32 	%r370, %r369, 1792;
	mul.wide.u32 	%rd58, %r370, 8;
	add.s64 	%rd59, %rd2, %rd58;
	cvt.u64.u32 	%rd60, %r132;
	atom.global.add.u64 	%rd61, [%rd59], %rd60;
$L__BB21_89:
	add.s32 	%r478, %r478, 8;
	setp.ne.s32 	%p54, %r478, %r16;
	mov.u32 	%r480, %r16;
	@%p54 bra 	$L__BB21_73;
$L__BB21_90:
	add.s32 	%r135, %r5, -1;
	setp.eq.s32 	%p55, %r3, 0;
	@%p55 bra 	$L__BB21_111;
	setp.lt.u32 	%p56, %r4, 3;
	@%p56 bra 	$L__BB21_101;
	shl.b32 	%r371, %r480, 10;
	add.s32 	%r136, %r6, %r371;
	ld.shared.u32 	%r137, [%r136];
	setp.eq.s32 	%p57, %r137, 0;
	@%p57 bra 	$L__BB21_94;
	cvt.u32.u64 	%r372, %rd5;
	shl.b32 	%r373, %r480, 8;
	add.s32 	%r374, %r373, %r372;
	mul.wide.u32 	%rd62, %r374, 8;
	add.s64 	%rd63, %rd2, %rd62;
	cvt.u64.u32 	%rd64, %r137;
	atom.global.add.u64 	%rd65, [%rd63], %rd64;
$L__BB21_94:
	ld.shared.u32 	%r138, [%r136+1024];
	setp.eq.s32 	%p58, %r138, 0;
	@%p58 bra 	$L__BB21_96;
	cvt.u32.u64 	%r375, %rd5;
	shl.b32 	%r376, %r480, 8;
	add.s32 	%r377, %r376, %r375;
	add.s32 	%r378, %r377, 256;
	mul.wide.u32 	%rd66, %r378, 8;
	add.s64 	%rd67, %rd2, %rd66;
	cvt.u64.u32 	%rd68, %r138;
	atom.global.add.u64 	%rd69, [%rd67], %rd68;
$L__BB21_96:
	ld.shared.u32 	%r139, [%r136+2048];
	setp.eq.s32 	%p59, %r139, 0;
	@%p59 bra 	$L__BB21_98;
	cvt.u32.u64 	%r379, %rd5;
	shl.b32 	%r380, %r480, 8;
	add.s32 	%r381, %r380, %r379;
	add.s32 	%r382, %r381, 512;
	mul.wide.u32 	%rd70, %r382, 8;
	add.s64 	%rd71, %rd2, %rd70;
	cvt.u64.u32 	%rd72, %r139;
	atom.global.add.u64 	%rd73, [%rd71], %rd72;
$L__BB21_98:
	ld.shared.u32 	%r140, [%r136+3072];
	setp.eq.s32 	%p60, %r140, 0;
	@%p60 bra 	$L__BB21_100;
	cvt.u32.u64 	%r383, %rd5;
	shl.b32 	%r384, %r480, 8;
	add.s32 	%r385, %r384, %r383;
	add.s32 	%r386, %r385, 768;
	mul.wide.u32 	%rd74, %r386, 8;
	add.s64 	%rd75, %rd2, %rd74;
	cvt.u64.u32 	%rd76, %r140;
	atom.global.add.u64 	%rd77, [%rd75], %rd76;
$L__BB21_100:
	add.s32 	%r480, %r480, 4;
$L__BB21_101:
	setp.eq.s32 	%p61, %r5, 0;
	@%p61 bra 	$L__BB21_111;
	setp.eq.s32 	%p62, %r135, 0;
	@%p62 bra 	$L__BB21_108;
	shl.b32 	%r387, %r480, 10;
	add.s32 	%r143, %r6, %r387;
	ld.shared.u32 	%r144, [%r143];
	setp.eq.s32 	%p63, %r144, 0;
	@%p63 bra 	$L__BB21_105;
	cvt.u32.u64 	%r388, %rd5;
	shl.b32 	%r389, %r480, 8;
	add.s32 	%r390, %r389, %r388;
	mul.wide.u32 	%rd78, %r390, 8;
	add.s64 	%rd79, %rd2, %rd78;
	cvt.u64.u32 	%rd80, %r144;
	atom.global.add.u64 	%rd81, [%rd79], %rd80;
$L__BB21_105:
	ld.shared.u32 	%r145, [%r143+1024];
	setp.eq.s32 	%p64, %r145, 0;
	@%p64 bra 	$L__BB21_107;
	cvt.u32.u64 	%r391, %rd5;
	shl.b32 	%r392, %r480, 8;
	add.s32 	%r393, %r392, %r391;
	add.s32 	%r394, %r393, 256;
	mul.wide.u32 	%rd82, %r394, 8;
	add.s64 	%rd83, %rd2, %rd82;
	cvt.u64.u32 	%rd84, %r145;
	atom.global.add.u64 	%rd85, [%rd83], %rd84;
$L__BB21_107:
	add.s32 	%r480, %r480, 2;
$L__BB21_108:
	setp.eq.s32 	%p65, %r17, 0;
	@%p65 bra 	$L__BB21_111;
	shl.b32 	%r395, %r480, 10;
	add.s32 	%r396, %r6, %r395;
	ld.shared.u32 	%r148, [%r396];
	setp.eq.s32 	%p66, %r148, 0;
	@%p66 bra 	$L__BB21_111;
	cvt.u32.u64 	%r397, %rd5;
	shl.b32 	%r398, %r480, 8;
	add.s32 	%r399, %r398, %r397;
	mul.wide.u32 	%rd86, %r399, 8;
	add.s64 	%rd87, %rd2, %rd86;
	cvt.u64.u32 	%rd88, %r148;
	atom.global.add.u64 	%rd89, [%rd87], %rd88;
$L__BB21_111:
	cvt.u32.u64 	%r400, %rd5;
	setp.gt.u32 	%p67, %r400, 127;
	@%p67 bra 	$L__BB21_152;
	setp.lt.u32 	%p68, %r1, 7;
	mov.b32 	%r484, 0;
	@%p68 bra 	$L__BB21_131;
	mov.b32 	%r482, 0;
$L__BB21_114:
	.pragma "nounroll";
	shl.b32 	%r404, %r482, 10;
	add.s32 	%r150, %r6, %r404;
	ld.shared.u32 	%r151, [%r150+512];
	setp.eq.s32 	%p69, %r151, 0;
	shl.b32 	%r405, %r482, 8;
	add.s32 	%r406, %r405, %r400;
	mul.wide.u32 	%rd90, %r406, 8;
	add.s64 	%rd15, %rd2, %rd90;
	@%p69 bra 	$L__BB21_116;
	cvt.u64.u32 	%rd91, %r151;
	atom.global.add.u64 	%rd92, [%rd15+1024], %rd91;
$L__BB21_116:
	ld.shared.u32 	%r152, [%r150+1536];
	setp.eq.s32 	%p70, %r152, 0;
	@%p70 bra 	$L__BB21_118;
	cvt.u64.u32 	%rd93, %r152;
	atom.global.add.u64 	%rd94, [%rd15+3072], %rd93;
$L__BB21_118:
	ld.shared.u32 	%r153, [%r150+2560];
	setp.eq.s32 	%p71, %r153, 0;
	@%p71 bra 	$L__BB21_120;
	cvt.u64.u32 	%rd95, %r153;
	atom.global.add.u64 	%rd96, [%rd15+5120], %rd95;
$L__BB21_120:
	ld.shared.u32 	%r154, [%r150+3584];
	setp.eq.s32 	%p72, %r154, 0;
	@%p72 bra 	$L__BB21_122;
	cvt.u64.u32 	%rd97, %r154;
	atom.global.add.u64 	%rd98, [%rd15+7168], %rd97;
$L__BB21_122:
	ld.shared.u32 	%r155, [%r150+4608];
	setp.eq.s32 	%p73, %r155, 0;
	@%p73 bra 	$L__BB21_124;
	cvt.u64.u32 	%rd99, %r155;
	atom.global.add.u64 	%rd100, [%rd15+9216], %rd99;
$L__BB21_124:
	ld.shared.u32 	%r156, [%r150+5632];
	setp.eq.s32 	%p74, %r156, 0;
	@%p74 bra 	$L__BB21_126;
	cvt.u64.u32 	%rd101, %r156;
	atom.global.add.u64 	%rd102, [%rd15+11264], %rd101;
$L__BB21_126:
	ld.shared.u32 	%r157, [%r150+6656];
	setp.eq.s32 	%p75, %r157, 0;
	@%p75 bra 	$L__BB21_128;
	cvt.u64.u32 	%rd103, %r157;
	atom.global.add.u64 	%rd104, [%rd15+13312], %rd103;
$L__BB21_128:
	ld.shared.u32 	%r158, [%r150+7680];
	setp.eq.s32 	%p76, %r158, 0;
	@%p76 bra 	$L__BB21_130;
	cvt.u64.u32 	%rd105, %r158;
	atom.global.add.u64 	%rd106, [%rd15+15360], %rd105;
$L__BB21_130:
	add.s32 	%r482, %r482, 8;
	setp.ne.s32 	%p77, %r482, %r16;
	mov.u32 	%r484, %r16;
	@%p77 bra 	$L__BB21_114;
$L__BB21_131:
	setp.eq.s32 	%p78, %r3, 0;
	@%p78 bra 	$L__BB21_152;
	setp.lt.u32 	%p79, %r4, 3;
	@%p79 bra 	$L__BB21_142;
	shl.b32 	%r407, %r484, 10;
	add.s32 	%r161, %r6, %r407;
	ld.shared.u32 	%r162, [%r161+512];
	setp.eq.s32 	%p80, %r162, 0;
	@%p80 bra 	$L__BB21_135;
	shl.b32 	%r409, %r484, 8;
	add.s32 	%r410, %r409, %r400;
	mul.wide.u32 	%rd107, %r410, 8;
	add.s64 	%rd108, %rd2, %rd107;
	cvt.u64.u32 	%rd109, %r162;
	atom.global.add.u64 	%rd110, [%rd108+1024], %rd109;
$L__BB21_135:
	ld.shared.u32 	%r163, [%r161+1536];
	setp.eq.s32 	%p81, %r163, 0;
	@%p81 bra 	$L__BB21_137;
	shl.b32 	%r412, %r484, 8;
	add.s32 	%r413, %r412, %r400;
	add.s32 	%r414, %r413, 256;
	mul.wide.u32 	%rd111, %r414, 8;
	add.s64 	%rd112, %rd2, %rd111;
	cvt.u64.u32 	%rd113, %r163;
	atom.global.add.u64 	%rd114, [%rd112+1024], %rd113;
$L__BB21_137:
	ld.shared.u32 	%r164, [%r161+2560];
	setp.eq.s32 	%p82, %r164, 0;
	@%p82 bra 	$L__BB21_139;
	shl.b32 	%r416, %r484, 8;
	add.s32 	%r417, %r416, %r400;
	add.s32 	%r418, %r417, 512;
	mul.wide.u32 	%rd115, %r418, 8;
	add.s64 	%rd116, %rd2, %rd115;
	cvt.u64.u32 	%rd117, %r164;
	atom.global.add.u64 	%rd118, [%rd116+1024], %rd117;
$L__BB21_139:
	ld.shared.u32 	%r165, [%r161+3584];
	setp.eq.s32 	%p83, %r165, 0;
	@%p83 bra 	$L__BB21_141;
	shl.b32 	%r420, %r484, 8;
	add.s32 	%r421, %r420, %r400;
	add.s32 	%r422, %r421, 768;
	mul.wide.u32 	%rd119, %r422, 8;
	add.s64 	%rd120, %rd2, %rd119;
	cvt.u64.u32 	%rd121, %r165;
	atom.global.add.u64 	%rd122, [%rd120+1024], %rd121;
$L__BB21_141:
	add.s32 	%r484, %r484, 4;
$L__BB21_142:
	setp.eq.s32 	%p84, %r5, 0;
	@%p84 bra 	$L__BB21_152;
	setp.eq.s32 	%p85, %r135, 0;
	@%p85 bra 	$L__BB21_149;
	shl.b32 	%r423, %r484, 10;
	add.s32 	%r168, %r6, %r423;
	ld.shared.u32 	%r169, [%r168+512];
	setp.eq.s32 	%p86, %r169, 0;
	@%p86 bra 	$L__BB21_146;
	shl.b32 	%r425, %r484, 8;
	add.s32 	%r426, %r425, %r400;
	mul.wide.u32 	%rd123, %r426, 8;
	add.s64 	%rd124, %rd2, %rd123;
	cvt.u64.u32 	%rd125, %r169;
	atom.global.add.u64 	%rd126, [%rd124+1024], %rd125;
$L__BB21_146:
	ld.shared.u32 	%r170, [%r168+1536];
	setp.eq.s32 	%p87, %r170, 0;
	@%p87 bra 	$L__BB21_148;
	shl.b32 	%r428, %r484, 8;
	add.s32 	%r429, %r428, %r400;
	add.s32 	%r430, %r429, 256;
	mul.wide.u32 	%rd127, %r430, 8;
	add.s64 	%rd128, %rd2, %rd127;
	cvt.u64.u32 	%rd129, %r170;
	atom.global.add.u64 	%rd130, [%rd128+1024], %rd129;
$L__BB21_148:
	add.s32 	%r484, %r484, 2;
$L__BB21_149:
	setp.eq.s32 	%p88, %r17, 0;
	@%p88 bra 	$L__BB21_152;
	shl.b32 	%r431, %r484, 10;
	add.s32 	%r432, %r6, %r431;
	ld.shared.u32 	%r173, [%r432+512];
	setp.eq.s32 	%p89, %r173, 0;
	@%p89 bra 	$L__BB21_152;
	shl.b32 	%r434, %r484, 8;
	add.s32 	%r435, %r434, %r400;
	mul.wide.u32 	%rd131, %r435, 8;
	add.s64 	%rd132, %rd2, %rd131;
	cvt.u64.u32 	%rd133, %r173;
	atom.global.add.u64 	%rd134, [%rd132+1024], %rd133;
$L__BB21_152:
	bar.sync 	0;
	add.s64 	%rd135, %rd135, 1;
	setp.ne.s64 	%p90, %rd135, %rd6;
	@%p90 bra 	$L__BB21_2;
$L__BB21_153:
	ret;

}
	// .globl	_ZN3cub18CUB_300001_SM_10006detail10radix_sort33DeviceRadixSortExclusiveSumKernelINS1_5radix10policy_hubIifyE10Policy1000EyEEvPT0_
.visible .entry _ZN3cub18CUB_300001_SM_10006detail10radix_sort33DeviceRadixSortExclusiveSumKernelINS1_5radix10policy_hubIifyE10Policy1000EyEEvPT0_(
	.param .u64 .ptr .align 1 _ZN3cub18CUB_300001_SM_10006detail10radix_sort33DeviceRadixSortExclusiveSumKernelINS1_5radix10policy_hubIifyE10Policy1000EyEEvPT0__param_0
)
{
	.reg .pred 	%p<4>;
	.reg .b32 	%r<28>;
	.reg .b64 	%rd<54>;
	// demoted variable
	.shared .align 16 .b8 _ZZN3cub18CUB_300001_SM_10006detail10radix_sort33DeviceRadixSortExclusiveSumKernelINS1_5radix10policy_hubIifyE10Policy1000EyEEvPT0_E12temp_storage[2336];
	ld.param.u64 	%rd5, [_ZN3cub18CUB_300001_SM_10006detail10radix_sort33DeviceRadixSortExclusiveSumKernelINS1_5radix10policy_hubIifyE10Policy1000EyEEvPT0__param_0];
	cvta.to.global.u64 	%rd6, %rd5;
	mov.u32 	%r3, %ctaid.x;
	shl.b32 	%r4, %r3, 8;
	mov.u32 	%r1, %tid.x;
	setp.gt.u32 	%p1, %r1, 255;
	add.s32 	%r5, %r4, %r1;
	mul.wide.s32 	%rd7, %r5, 8;
	add.s64 	%rd1, %rd6, %rd7;
	@%p1 bra 	$L__BB22_2;
	ld.global.u64 	%rd53, [%rd1];
$L__BB22_2:
	shr.u32 	%r6, %r1, 3;
	add.s32 	%r7, %r6, %r1;
	shl.b32 	%r8, %r7, 3;
	mov.u32 	%r9, _ZZN3cub18CUB_300001_SM_10006detail10radix_sort33DeviceRadixSortExclusiveSumKernelINS1_5radix10policy_hubIifyE10Policy1000EyEEvPT0_E12temp_storage;
	add.s32 	%r10, %r9, %r8;
	add.s32 	%r2, %r10, 16;
	st.shared.u64 	[%r10+16], %rd53;
	bar.sync 	0;
	setp.gt.u32 	%p2, %r1, 31;
	@%p2 bra 	$L__BB22_4;
	mad.lo.s32 	%r27, %r1, 72, %r9;
	ld.shared.u64 	%rd23, [%r27+16];
	ld.shared.u64 	%rd24, [%r27+24];
	ld.shared.u64 	%rd25, [%r27+32];
	ld.shared.u64 	%rd26, [%r27+40];
	ld.shared.u64 	%rd27, [%r27+48];
	ld.shared.u64 	%rd28, [%r27+56];
	ld.shared.u64 	%rd29, [%r27+64];
	ld.shared.u64 	%rd30, [%r27+72];
	add.s64 	%rd31, %rd24, %rd23;
	add.s64 	%rd32, %rd31, %rd25;
	add.s64 	%rd33, %rd32, %rd26;
	add.s64 	%rd34, %rd33, %rd27;
	add.s64 	%rd35, %rd34, %rd28;
	add.s64 	%rd36, %rd35, %rd29;
	add.s64 	%rd10, %rd36, %rd30;
	mov.b32 	%r11, 1;
	mov.b32 	%r24, 0;
	mov.b32 	%r25, -1;
	// begin inline asm
	{  .reg .u64 r0;  .reg .u32 lo;  .reg .u32 hi;  .reg .pred p;  mov.b64 {lo, hi}, %rd10;  shfl.sync.up.b32 lo|p, lo, %r11, %r24, %r25;  shfl.sync.up.b32 hi|p, hi, %r11, %r24, %r25;  mov.b64 r0, {lo, hi};  @p add.u64 r0, r0, %rd10;  mov.u64 %rd8, r0;}
	// end inline asm
	mov.b32 	%r14, 2;
	// begin inline asm
	{  .reg .u64 r0;  .reg .u32 lo;  .reg .u32 hi;  .reg .pred p;  mov.b64 {lo, hi}, %rd8;  shfl.sync.up.b32 lo|p, lo, %r14, %r24, %r25;  shfl.sync.up.b32 hi|p, hi, %r14, %r24, %r25;  mov.b64 r0, {lo, hi};  @p add.u64 r0, r0, %rd8;  mov.u64 %rd11, r0;}
	// end inline asm
	mov.b32 	%r17, 4;
	// begin inline asm
	{  .reg .u64 r0;  .reg .u32 lo;  .reg .u32 hi;  .reg .pred p;  mov.b64 {lo, hi}, %rd11;  shfl.sync.up.b32 lo|p, lo, %r17, %r24, %r25;  shfl.sync.up.b32 hi|p, hi, %r17, %r24, %r25;  mov.b64 r0, {lo, hi};  @p add.u64 r0, r0, %rd11;  mov.u64 %rd14, r0;}
	// end inline asm
	mov.b32 	%r20, 8;
	// begin inline asm
	{  .reg .u64 r0;  .reg .u32 lo;  .reg .u32 hi;  .reg .pred p;  mov.b64 {lo, hi}, %rd14;  shfl.sync.up.b32 lo|p, lo, %r20, %r24, %r25;  shfl.sync.up.b32 hi|p, hi, %r20, %r24, %r25;  mov.b64 r0, {lo, hi};  @p add.u64 r0, r0, %rd14;  mov.u64 %rd17, r0;}
	// end inline asm
	mov.b32 	%r23, 16;
	// begin inline asm
	{  .reg .u64 r0;  .reg .u32 lo;  .reg .u32 hi;  .reg .pred p;  mov.b64 {lo, hi}, %rd17;  shfl.sync.up.b32 lo|p, lo, %r23, %r24, %r25;  shfl.sync.up.b32 hi|p, hi, %r23, %r24, %r25;  mov.b64 r0, {lo, hi};  @p add.u64 r0, r0, %rd17;  mov.u64 %rd20, r0;}
	// end inline asm
	sub.s64 	%rd37, %rd20, %rd10;
	ld.shared.u64 	%rd38, [%r27+16];
	ld.shared.u64 	%rd39, [%r27+24];
	ld.shared.u64 	%rd40, [%r27+32];
	ld.shared.u64 	%rd41, [%r27+40];
	ld.shared.u64 	%rd42, [%r27+48];
	ld.shared.u64 	%rd43, [%r27+56];
	ld.shared.u64 	%rd44, [%r27+64];
	add.s64 	%rd45, %rd38, %rd37;
	add.s64 	%rd46, %rd39, %rd45;
	add.s64 	%rd47, %rd40, %rd46;
	add.s64 	%rd48, %rd41, %rd47;
	add.s64 	%rd49, %rd42, %rd48;
	add.s64 	%rd50, %rd43, %rd49;
	add.s64 	%rd51, %rd44, %rd50;
	st.shared.u64 	[%r27+16], %rd37;
	st.shared.u64 	[%r27+24], %rd45;
	st.shared.u64 	[%r27+32], %rd46;
	st.shared.u64 	[%r27+40], %rd47;
	st.shared.u64 	[%r27+48], %rd48;
	st.shared.u64 	[%r27+56], %rd49;
	st.shared.u64 	[%r27+64], %rd50;
	st.shared.u64 	[%r27+72], %rd51;
$L__BB22_4:
	setp.gt.u32 	%p3, %r1, 255;
	bar.sync 	0;
	@%p3 bra 	$L__BB22_6;
	ld.shared.u64 	%rd52, [%r2];
	st.global.u64 	[%rd1], %rd52;
$L__BB22_6:
	ret;

}
	// .globl	_ZN3cub18CUB_300001_SM_10006detail10radix_sort29DeviceRadixSortOnesweepKernelINS1_5radix10policy_hubIifyE10Policy1000ELNS0_9SortOrderE0EifyiiNS1_21identity_decomposer_tEEEvPT5_SB_PT3_PKSC_PT1_PKSG_PT2_PKSK_T4_iiT6_
.visible .entry _ZN3cub18CUB_300001_SM_10006detail10radix_sort29DeviceRadixSortOnesweepKernelINS1_5radix10policy_hubIifyE10Policy1000ELNS0_9SortOrderE0EifyiiNS1_21identity_decomposer_tEEEvPT5_SB_PT3_PKSC_PT1_PKSG_PT2_PKSK_T4_iiT6_(
	.param .u64 .ptr .align 1 _ZN3cub18CUB_300001_SM_10006detail10radix_sort29DeviceRadixSortOnesweepKernelINS1_5radix10policy_hubIifyE10Policy1000ELNS0_9SortOrderE0EifyiiNS1_21identity_decomposer_tEEEvPT5_SB_PT3_PKSC_PT1_PKSG_PT2_PKSK_T4_iiT6__param_0,
	.param .u64 .ptr .align 1 _ZN3cub18CUB_300001_SM_10006detail10radix_sort29DeviceRadixSortOnesweepKernelINS1_5radix10policy_hubIifyE10Policy1000ELNS0_9SortOrderE0EifyiiNS1_21identity_decomposer_tEEEvPT5_SB_PT3_PKSC_PT1_PKSG_PT2_PKSK_T4_iiT6__param_1,
	.param .u64 .ptr .align 1 _ZN3cub18CUB_300001_SM_10006detail10radix_sort29DeviceRadixSortOnesweepKernelINS1_5radix10policy_hubIifyE10Policy1000ELNS0_9SortOrderE0EifyiiNS1_21identity_decomposer_tEEEvPT5_SB_PT3_PKSC_PT1_PKSG_PT2_PKSK_T4_iiT6__param_2,
	.param .u64 .ptr .align 1 _ZN3cub18CUB_300001_SM_10006detail10radix_sort29DeviceRadixSortOnesweepKernelINS1_5radix10policy_hubIifyE10Policy1000ELNS0_9SortOrderE0EifyiiNS1_21identity_decomposer_tEEEvPT5_SB_PT3_PKSC_PT1_PKSG_PT2_PKSK_T4_iiT6__param_3,
	.param .u64 .ptr .align 1 _ZN3cub18CUB_300001_SM_10006detail10radix_sort29DeviceRadixSortOnesweepKernelINS1_5radix10policy_hubIifyE10Policy1000ELNS0_9SortOrderE0EifyiiNS1_21identity_decomposer_tEEEvPT5_SB_PT3_PKSC_PT1_PKSG_PT2_PKSK_T4_iiT6__param_4,
	.param .u64 .ptr .align 1 _ZN3cub18CUB_300001_SM_10006detail10radix_sort29DeviceRadixSortOnesweepKernelINS1_5radix10policy_hubIifyE10Policy1000ELNS0_9SortOrderE0EifyiiNS1_21identity_decomposer_tEEEvPT5_SB_PT3_PKSC_PT1_PKSG_PT2_PKSK_T4_iiT6__param_5,
	.param .u64 .ptr .align 1 _ZN3cub18CUB_300001_SM_10006detail10radix_sort29DeviceRadixSortOnesweepKernelINS1_5radix10policy_hubIifyE10Policy1000ELNS0_9SortOrderE0EifyiiNS1_21identity_decomposer_tEEEvPT5_SB_PT3_PKSC_PT1_PKSG_PT2_PKSK_T4_iiT6__param_6,
	.param .u64 .ptr .align 1 _ZN3cub18CUB_300001_SM_10006detail10radix_sort29DeviceRadixSortOnesweepKernelINS1_5radix10policy_hubIifyE10Policy1000ELNS0_9SortOrderE0EifyiiNS1_21identity_decomposer_tEEEvPT5_SB_PT3_PKSC_PT1_PKSG_PT2_PKSK_T4_iiT6__param_7,
	.param .u32 _ZN3cub18CUB_300001_SM_10006detail10radix_sort29DeviceRadixSortOnesweepKernelINS1_5radix10policy_hubIifyE10Policy1000ELNS0_9SortOrderE0EifyiiNS1_21identity_decomposer_tEEEvPT5_SB_PT3_PKSC_PT1_PKSG_PT2_PKSK_T4_iiT6__param_8,
	.param .u32 _ZN3cub18CUB_300001_SM_10006detail10radix_sort29DeviceRadixSortOnesweepKernelINS1_5radix10policy_hubIifyE10Policy1000ELNS0_9SortOrderE0EifyiiNS1_21identity_decomposer_tEEEvPT5_SB_PT3_PKSC_PT1_PKSG_PT2_PKSK_T4_iiT6__param_9,
	.param .u32 _ZN3cub18CUB_300001_SM_10006detail10radix_sort29DeviceRadixSortOnesweepKernelINS1_5radix10policy_hubIifyE10Policy1000ELNS0_9SortOrderE0EifyiiNS1_21identity_decomposer_tEEEvPT5_SB_PT3_PKSC_PT1_PKSG_PT2_PKSK_T4_iiT6__param_10,
	.param .align 1 .b8 _ZN3cub18CUB_300001_SM_10006detail10radix_sort29DeviceRadixSortOnesweepKernelINS1_5radix10policy_hubIifyE10Policy1000ELNS0_9SortOrderE0EifyiiNS1_21identity_decomposer_tEEEvPT5_SB_PT3_PKSC_PT1_PKSG_PT2_PKSK_T4_iiT6__param_11[1]
)
.maxntid 384
{
	.reg .pred 	%p<205>;
	.reg .b32 	%r<2015>;
	.reg .b32 	%f<269>;
	.reg .b64 	%rd<457>;
	// demoted variable
	.shared .align 16 .b8 _ZZN3cub18CUB_300001_SM_10006detail10radix_sort29DeviceRadixSortOnesweepKernelINS1_5radix10policy_hubIifyE10Policy1000ELNS0_9SortOrderE0EifyiiNS1_21identity_decomposer_tEEEvPT5_SB_PT3_PKSC_PT1_PKSG_PT2_PKSK_T4_iiT6_E1s[28160];
	ld.param.u64 	%rd43, [_ZN3cub18CUB_300001_SM_10006detail10radix_sort29DeviceRadixSortOnesweepKernelINS1_5radix10policy_hubIifyE10Policy1000ELNS0_9SortOrderE0EifyiiNS1_21identity_decomposer_tEEEvPT5_SB_PT3_PKSC_PT1_PKSG_PT2_PKSK_T4_iiT6__param_0];
	ld.param.u64 	%rd44, [_ZN3cub18CUB_300001_SM_10006detail10radix_sort29DeviceRadixSortOnesweepKernelINS1_5radix10policy_hubIifyE10Policy1000ELNS0_9SortOrderE0EifyiiNS1_21identity_decomposer_tEEEvPT5_SB_PT3_PKSC_PT1_PKSG_PT2_PKSK_T4_iiT6__param_1];
	ld.param.u64 	%rd47, [_ZN3cub18CUB_300001_SM_10006detail10radix_sort29DeviceRadixSortOnesweepKernelINS1_5radix10policy_hubIifyE10Policy1000ELNS0_9SortOrderE0EifyiiNS1_21identity_decomposer_tEEEvPT5_SB_PT3_PKSC_PT1_PKSG_PT2_PKSK_T4_iiT6__param_4];
	ld.param.u64 	%rd50, [_ZN3cub18CUB_300001_SM_10006detail10radix_sort29DeviceRadixSortOnesweepKernelINS1_5radix10policy_hubIifyE10Policy1000ELNS0_9SortOrderE0EifyiiNS1_21identity_decomposer_tEEEvPT5_SB_PT3_PKSC_PT1_PKSG_PT2_PKSK_T4_iiT6__param_5];
	cvta.to.global.u64 	%rd1, %rd47;
	cvta.to.global.u64 	%rd2, %rd43;
	cvta.to.global.u64 	%rd3, %rd50;
	mov.u32 	%r1, %tid.x;
	// begin inline asm
	mov.u32 %r309, %laneid;
	// end inline asm
	setp.ne.s32 	%p1, %r1, 0;
	@%p1 bra 	$L__BB23_2;
	cvta.to.global.u64 	%rd51, %rd44;
	atom.global.add.u32 	%r310, [%rd51], 1;
	st.shared.u32 	[_ZZN3cub18CUB_300001_SM_10006detail10radix_sort29DeviceRadixSortOnesweepKernelINS1_5radix10policy_hubIifyE10Policy1000ELNS0_9SortOrderE0EifyiiNS1_21identity_decomposer_tEEEvPT5_SB_PT3_PKSC_PT1_PKSG_PT2_PKSK_T4_iiT6_E1s+26112], %r310;
$L__BB23_2:
	ld.param.u32 	%r1876, [_ZN3cub18CUB_300001_SM_10006detail10radix_sort29DeviceRadixSortOnesweepKernelINS1_5radix10policy_hubIifyE10Policy1000ELNS0_9SortOrderE0EifyiiNS1_21identity_decomposer_tEEEvPT5_SB_PT3_PKSC_PT1_PKSG_PT2_PKSK_T4_iiT6__param_8];
	bar.sync 	0;
	ld.shared.u32 	%r3, [_ZZN3cub18CUB_300001_SM_10006detail10radix_sort29DeviceRadixSortOnesweepKernelINS1_5radix10policy_hubIifyE10Policy1000ELNS0_9SortOrderE0EifyiiNS1_21identity_decomposer_tEEEvPT5_SB_PT3_PKSC_PT1_PKSG_PT2_PKSK_T4_iiT6_E1s+26112];
	mul.lo.s32 	%r311, %r3, 6528;
	add.s32 	%r4, %r311, 6528;
	setp.gt.s32 	%p2, %r4, %r1876;
	cvt.s64.s32 	%rd4, %r311;
	@%p2 bra 	$L__BB23_4;
	and.b32  	%r312, %r1, 31;
	and.b32  	%r313, %r1, 992;
	mul.lo.s32 	%r314, %r313, 17;
	or.b32  	%r315, %r314, %r312;
	cvt.u64.u32 	%rd52, %r315;
	add.s64 	%rd53, %rd52, %rd4;
	shl.b64 	%rd54, %rd53, 2;
	add.s64 	%rd55, %rd3, %rd54;
	ld.global.u32 	%r1963, [%rd55];
	ld.global.u32 	%r1962, [%rd55+128];
	ld.global.u32 	%r1961, [%rd55+256];
	ld.global.u32 	%r1960, [%rd55+384];
	ld.global.u32 	%r1959, [%rd55+512];
	ld.global.u32 	%r1958, [%rd55+640];
	ld.global.u32 	%r1957, [%rd55+768];
	ld.global.u32 	%r1956, [%rd55+896];
	ld.global.u32 	%r1955, [%rd55+1024];
	ld.global.u32 	%r1954, [%rd55+1152];
	ld.global.u32 	%r1953, [%rd55+1280];
	ld.global.u32 	%r1952, [%rd55+1408];
	ld.global.u32 	%r1951, [%rd55+1536];
	ld.global.u32 	%r1950, [%rd55+1664];
	ld.global.u32 	%r1949, [%rd55+1792];
	ld.global.u32 	%r1948, [%rd55+1920];
	ld.global.u32 	%r1947, [%rd55+2048];
	bra.uni 	$L__BB23_38;
$L__BB23_4:
	ld.param.u32 	%r1877, [_ZN3cub18CUB_300001_SM_10006detail10radix_sort29DeviceRadixSortOnesweepKernelINS1_5radix10policy_hubIifyE10Policy1000ELNS0_9SortOrderE0EifyiiNS1_21identity_decomposer_tEEEvPT5_SB_PT3_PKSC_PT1_PKSG_PT2_PKSK_T4_iiT6__param_8];
	cvt.u32.u64 	%r317, %rd4;
	sub.s32 	%r22, %r1877, %r317;
	and.b32  	%r318, %r1, 31;
	and.b32  	%r319, %r1, 992;
	mul.lo.s32 	%r320, %r319, 17;
	or.b32  	%r23, %r320, %r318;
	setp.ge.s32 	%p3, %r23, %r22;
	cvt.u64.u32 	%rd56, %r23;
	add.s64 	%rd57, %rd56, %rd4;
	shl.b64 	%rd58, %rd57, 2;
	add.s64 	%rd5, %rd3, %rd58;
	mov.b32 	%r1963, 2147483647;
	@%p3 bra 	$L__BB23_6;
	ld.global.u32 	%r1963, [%rd5];
$L__BB23_6:
	add.s32 	%r322, %r23, 32;
	setp.ge.s32 	%p4, %r322, %r22;
	mov.b32 	%r1962, 2147483647;
	@%p4 bra 	$L__BB23_8;
	ld.global.u32 	%r1962, [%rd5+128];
$L__BB23_8:
	add.s32 	%r324, %r23, 64;
	setp.ge.s32 	%p5, %r324, %r22;
	mov.b32 	%r1961, 2147483647;
	@%p5 bra 	$L__BB23_10;
	ld.global.u32 	%r1961, [%rd5+256];
$L__BB23_10:
	add.s32 	%r326, %r23, 96;
	setp.ge.s32 	%p6, %r326, %r22;
	mov.b32 	%r1960, 2147483647;
	@%p6 bra 	$L__BB23_12;
	ld.global.u32 	%r1960, [%rd5+384];
$L__BB23_12:
	add.s32 	%r328, %r23, 128;
	setp.ge.s32 	%p7, %r328, %r22;
	mov.b32 	%r1959, 2147483647;
	@%p7 bra 	$L__BB23_14;
	ld.global.u32 	%r1959, [%rd5+512];
$L__BB23_14:
	add.s32 	%r330, %r23, 160;
	setp.ge.s32 	%p8, %r330, %r22;
	mov.b32 	%r1958, 2147483647;
	@%p8 bra 	$L__BB23_16;
	ld.global.u32 	%r1958, [%rd5+640];
$L__BB23_16:
	add.s32 	%r332, %r23, 192;
	setp.ge.s32 	%p9, %r332, %r22;
	mov.b32 	%r1957, 2147483647;
	@%p9 bra 	$L__BB23_18;
	ld.global.u32 	%r1957, [%rd5+768];
$L__BB23_18:
	add.s32 	%r334, %r23, 224;
	setp.ge.s32 	%p10, %r334, %r22;
	mov.b32 	%r1956, 2147483647;
	@%p10 bra 	$L__BB23_20;
	ld.global.u32 	%r1956, [%rd5+896];
$L__BB23_20:
	add.s32 	%r336, %r23, 256;
	setp.ge.s32 	%p11, %r336, %r22;
	mov.b32 	%r1955, 2147483647;
	@%p11 bra 	$L__BB23_22;
	ld.global.u32 	%r1955, [%rd5+1024];
$L__BB23_22:
	add.s32 	%r338, %r23, 288;
	setp.ge.s32 	%p12, %r338, %r22;
	mov.b32 	%r1954, 2147483647;
	@%p12 bra 	$L__BB23_24;
	ld.global.u32 	%r1954, [%rd5+1152];
$L__BB23_24:
	add.s32 	%r340, %r23, 320;
	setp.ge.s32 	%p13, %r340, %r22;
	mov.b32 	%r1953, 2147483647;
	@%p13 bra 	$L__BB23_26;
	ld.global.u32 	%r1953, [%rd5+1280];
$L__BB23_26:
	add.s32 	%r342, %r23, 352;
	setp.ge.s32 	%p14, %r342, %r22;
	mov.b32 	%r1952, 2147483647;
	@%p14 bra 	$L__BB23_28;
	ld.global.u32 	%r1952, [%rd5+1408];
$L__BB23_28:
	add.s32 	%r344, %r23, 384;
	setp.ge.s32 	%p15, %r344, %r22;
	mov.b32 	%r1951, 2147483647;
	@%p15 bra 	$L__BB23_30;
	ld.global.u32 	%r1951, [%rd5+1536];
$L__BB23_30:
	add.s32 	%r346, %r23, 416;
	setp.ge.s32 	%p16, %r346, %r22;
	mov.b32 	%r1950, 2147483647;
	@%p16 bra 	$L__BB23_32;
	ld.global.u32 	%r1950, [%rd5+1664];
$L__BB23_32:
	add.s32 	%r348, %r23, 448;
	setp.ge.s32 	%p17, %r348, %r22;
	mov.b32 	%r1949, 2147483647;
	@%p17 bra 	$L__BB23_34;
	ld.global.u32 	%r1949, [%rd5+1792];
$L__BB23_34:
	add.s32 	%r350, %r23, 480;
	setp.ge.s32 	%p18, %r350, %r22;
	mov.b32 	%r1948, 2147483647;
	@%p18 bra 	$L__BB23_36;
	ld.global.u32 	%r1948, [%rd5+1920];
$L__BB23_36:
	add.s32 	%r352, %r23, 512;
	setp.ge.s32 	%p19, %r352, %r22;
	mov.b32 	%r1947, 2147483647;
	@%p19 bra 	$L__BB23_38;
	ld.global.u32 	%r1947, [%rd5+2048];
$L__BB23_38:
	ld.param.u32 	%r1929, [_ZN3cub18CUB_300001_SM_10006detail10radix_sort29DeviceRadixSortOnesweepKernelINS1_5radix10policy_hubIifyE10Policy1000ELNS0_9SortOrderE0EifyiiNS1_21identity_decomposer_tEEEvPT5_SB_PT3_PKSC_PT1_PKSG_PT2_PKSK_T4_iiT6__param_10];
	mov.b32 	%r353, -1;
	shl.b32 	%r354, %r353, %r1929;
	not.b32 	%r74, %r354;
	shr.u32 	%r75, %r1, 5;
	shl.b32 	%r355, %r75, 10;
	mov.u32 	%r356, _ZZN3cub18CUB_300001_SM_10006detail10radix_sort29DeviceRadixSortOnesweepKernelINS1_5radix10policy_hubIifyE10Policy1000ELNS0_9SortOrderE0EifyiiNS1_21identity_decomposer_tEEEvPT5_SB_PT3_PKSC_PT1_PKSG_PT2_PKSK_T4_iiT6_E1s;
	add.s32 	%r76, %r356, %r355;
	setp.gt.s32 	%p20, %r309, 255;
	@%p20 bra 	$L__BB23_51;
	max.s32 	%r357, %r309, 224;
	sub.s32 	%r358, %r357, %r309;
	add.s32 	%r359, %r358, 31;
	shr.u32 	%r360, %r359, 5;
	add.s32 	%r77, %r360, 1;
	and.b32  	%r78, %r77, 15;
	setp.lt.u32 	%p21, %r359, 480;
	mov.u32 	%r1967, %r309;
	@%p21 bra 	$L__BB23_42;
	and.b32  	%r361, %r77, 268435440;
	neg.s32 	%r1965, %r361;
	shl.b32 	%r363, %r309, 2;
	add.s32 	%r364, %r355, %r363;
	add.s32 	%r366, %r364, %r356;
	add.s32 	%r1964, %r366, 1024;
	mov.u32 	%r1967, %r309;
$L__BB23_41:
	.pragma "nounroll";
	mov.b32 	%r367, 0;
	st.shared.u32 	[%r1964+-1024], %r367;
	st.shared.u32 	[%r1964+-896], %r367;
	st.shared.u32 	[%r1964+-768], %r367;
	st.shared.u32 	[%r1964+-640], %r367;
	st.shared.u32 	[%r1964+-512], %r367;
	st.shared.u32 	[%r1964+-384], %r367;
	st.shared.u32 	[%r1964+-256], %r367;
	st.shared.u32 	[%r1964+-128], %r367;
	st.shared.u32 	[%r1964], %r367;
	st.shared.u32 	[%r1964+128], %r367;
	st.shared.u32 	[%r1964+256], %r367;
	st.shared.u32 	[%r1964+384], %r367;
	st.shared.u32 	[%r1964+512], %r367;
	st.shared.u32 	[%r1964+640], %r367;
	st.shared.u32 	[%r1964+768], %r367;
	st.shared.u32 	[%r1964+896], %r367;
	add.s32 	%r1967, %r1967, 512;
	add.s32 	%r1965, %r1965, 16;
	add.s32 	%r1964, %r1964, 2048;
	setp.ne.s32 	%p22, %r1965, 0;
	@%p22 bra 	$L__BB23_41;
$L__BB23_42:
	setp.eq.s32 	%p23, %r78, 0;
	@%p23 bra 	$L__BB23_51;
	and.b32  	%r88, %r77, 7;
	setp.lt.u32 	%p24, %r78, 8;
	@%p24 bra 	$L__BB23_45;
	shl.b32 	%r368, %r1967, 2;
	add.s32 	%r369, %r76, %r368;
	mov.b32 	%r370, 0;
	st.shared.u32 	[%r369], %r370;
	st.shared.u32 	[%r369+128], %r370;
	st.shared.u32 	[%r369+256], %r370;
	st.shared.u32 	[%r369+384], %r370;
	st.shared.u32 	[%r369+512], %r370;
	st.shared.u32 	[%r369+640], %r370;
	st.shared.u32 	[%r369+768], %r370;
	st.shared.u32 	[%r369+896], %r370;
	add.s32 	%r1967, %r1967, 256;
$L__BB23_45:
	setp.eq.s32 	%p25, %r88, 0;
	@%p25 bra 	$L__BB23_51;
	and.b32  	%r91, %r77, 3;
	setp.lt.u32 	%p26, %r88, 4;
	@%p26 bra 	$L__BB23_48;
	shl.b32 	%r371, %r1967, 2;
	add.s32 	%r372, %r76, %r371;
	mov.b32 	%r373, 0;
	st.shared.u32 	[%r372], %r373;
	st.shared.u32 	[%r372+128], %r373;
	st.shared.u32 	[%r372+256], %r373;
	st.shared.u32 	[%r372+384], %r373;
	add.s32 	%r1967, %r1967, 128;
$L__BB23_48:
	setp.eq.s32 	%p27, %r91, 0;
	@%p27 bra 	$L__BB23_51;
	shl.b32 	%r375, %r1967, 2;
	add.s32 	%r376, %r355, %r375;
	add.s32 	%r1971, %r356, %r376;
	neg.s32 	%r1970, %r91;
$L__BB23_50:
	.pragma "nounroll";
	mov.b32 	%r378, 0;
	st.shared.u32 	[%r1971], %r378;
	add.s32 	%r1971, %r1971, 128;
	add.s32 	%r1970, %r1970, 1;
	setp.ne.s32 	%p28, %r1970, 0;
	@%p28 bra 	$L__BB23_50;
$L__BB23_51:
	ld.param.u32 	%r1892, [_ZN3cub18CUB_300001_SM_10006detail10radix_sort29DeviceRadixSortOnesweepKernelINS1_5radix10policy_hubIifyE10Policy1000ELNS0_9SortOrderE0EifyiiNS1_21identity_decomposer_tEEEvPT5_SB_PT3_PKSC_PT1_PKSG_PT2_PKSK_T4_iiT6__param_9];
	bar.warp.sync 	-1;
	xor.b32  	%r380, %r1963, -2147483648;
	shr.u32 	%r381, %r380, %r1892;
	and.b32  	%r100, %r381, %r74;
	shl.b32 	%r382, %r100, 2;
	add.s32 	%r383, %r76, %r382;
	atom.shared.add.u32 	%r384, [%r383], 1;
	xor.b32  	%r1992, %r1962, -2147483648;
	shr.u32 	%r386, %r1992, %r1892;
	and.b32  	%r387, %r386, %r74;
	shl.b32 	%r388, %r387, 2;
	add.s32 	%r389, %r76, %r388;
	atom.shared.add.u32 	%r390, [%r389], 1;
	xor.b32  	%r1991, %r1961, -2147483648;
	shr.u32 	%r392, %r1991, %r1892;
	and.b32  	%r393, %r392, %r74;
	shl.b32 	%r394, %r393, 2;
	add.s32 	%r395, %r76, %r394;
	atom.shared.add.u32 	%r396, [%r395], 1;
	xor.b32  	%r1990, %r1960, -2147483648;
	shr.u32 	%r398, %r1990, %r1892;
	and.b32  	%r399, %r398, %r74;
	shl.b32 	%r400, %r399, 2;
	add.s32 	%r401, %r76, %r400;
	atom.shared.add.u32 	%r402, [%r401], 1;
	xor.b32  	%r403, %r1959, -2147483648;
	shr.u32 	%r404, %r403, %r1892;
	and.b32  	%r405, %r404, %r74;
	shl.b32 	%r406, %r405, 2;
	add.s32 	%r407, %r76, %r406;
	atom.shared.add.u32 	%r408, [%r407], 1;
	xor.b32  	%r409, %r1958, -2147483648;
	shr.u32 	%r410, %r409, %r1892;
	and.b32  	%r411, %r410, %r74;
	shl.b32 	%r412, %r411, 2;
	add.s32 	%r413, %r76, %r412;
	atom.shared.add.u32 	%r414, [%r413], 1;
	xor.b32  	%r415, %r1957, -2147483648;
	shr.u32 	%r416, %r415, %r1892;
	and.b32  	%r417, %r416, %r74;
	shl.b32 	%r418, %r417, 2;
	add.s32 	%r419, %r76, %r418;
	atom.shared.add.u32 	%r420, [%r419], 1;
	xor.b32  	%r421, %r1956, -2147483648;
	shr.u32 	%r422, %r421, %r1892;
	and.b32  	%r423, %r422, %r74;
	shl.b32 	%r424, %r423, 2;
	add.s32 	%r425, %r76, %r424;
	atom.shared.add.u32 	%r426, [%r425], 1;
	xor.b32  	%r427, %r1955, -2147483648;
	shr.u32 	%r428, %r427, %r1892;
	and.b32  	%r429, %r428, %r74;
	shl.b32 	%r430, %r429, 2;
	add.s32 	%r431, %r76, %r430;
	atom.shared.add.u32 	%r432, [%r431], 1;
	xor.b32  	%r433, %r1954, -2147483648;
	shr.u32 	%r434, %r433, %r1892;
	and.b32  	%r435, %r434, %r74;
	shl.b32 	%r436, %r435, 2;
	add.s32 	%r437, %r76, %r436;
	atom.shared.add.u32 	%r438, [%r437], 1;
	xor.b32  	%r439, %r1953, -2147483648;
	shr.u32 	%r440, %r439, %r1892;
	and.b32  	%r441, %r440, %r74;
	shl.b32 	%r442, %r441, 2;
	add.s32 	%r443, %r76, %r442;
	atom.shared.add.u32 	%r444, [%r443], 1;
	xor.b32  	%r445, %r1952, -2147483648;
	shr.u32 	%r446, %r445, %r1892;
	and.b32  	%r447, %r446, %r74;
	shl.b32 	%r448, %r447, 2;
	add.s32 	%r449, %r76, %r448;
	atom.shared.add.u32 	%r450, [%r449], 1;
	xor.b32  	%r451, %r1951, -2147483648;
	shr.u32 	%r452, %r451, %r1892;
	and.b32  	%r453, %r452, %r74;
	shl.b32 	%r454, %r453, 2;
	add.s32 	%r455, %r76, %r454;
	atom.shared.add.u32 	%r456, [%r455], 1;
	xor.b32  	%r457, %r1950, -2147483648;
	shr.u32 	%r458, %r457, %r1892;
	and.b32  	%r459, %r458, %r74;
	shl.b32 	%r460, %r459, 2;
	add.s32 	%r461, %r76, %r460;
	atom.shared.add.u32 	%r462, [%r461], 1;
	xor.b32  	%r463, %r1949, -2147483648;
	shr.u32 	%r464, %r463, %r1892;
	and.b32  	%r465, %r464, %r74;
	shl.b32 	%r466, %r465, 2;
	add.s32 	%r467, %r76, %r466;
	atom.shared.add.u32 	%r468, [%r467], 1;
	xor.b32  	%r469, %r1948, -2147483648;
	shr.u32 	%r470, %r469, %r1892;
	and.b32  	%r471, %r470, %r74;
	shl.b32 	%r472, %r471, 2;
	add.s32 	%r473, %r76, %r472;
	atom.shared.add.u32 	%r474, [%r473], 1;
	xor.b32  	%r1977, %r1947, -2147483648;
	shr.u32 	%r476, %r1977, %r1892;
	and.b32  	%r477, %r476, %r74;
	shl.b32 	%r478, %r477, 2;
	add.s32 	%r479, %r76, %r478;
	atom.shared.add.u32 	%r480, [%r479], 1;
	bar.sync 	0;
	setp.gt.u32 	%p29, %r1, 255;
	shl.b32 	%r481, %r1, 2;
	add.s32 	%r101, %r356, %r481;
	mov.b32 	%r1972, 0;
	@%p29 bra 	$L__BB23_53;
	ld.shared.u32 	%r483, [%r101];
	mov.b32 	%r484, 0;
	st.shared.u32 	[%r101], %r484;
	ld.shared.u32 	%r485, [%r101+1024];
	st.shared.u32 	[%r101+1024], %r483;
	add.s32 	%r486, %r485, %r483;
	ld.shared.u32 	%r487, [%r101+2048];
	st.shared.u32 	[%r101+2048], %r486;
	add.s32 	%r488, %r487, %r486;
	ld.shared.u32 	%r489, [%r101+3072];
	st.shared.u32 	[%r101+3072], %r488;
	add.s32 	%r490, %r489, %r488;
	ld.shared.u32 	%r491, [%r101+4096];
	st.shared.u32 	[%r101+4096], %r490;
	add.s32 	%r492, %r491, %r490;
	ld.shared.u32 	%r493, [%r101+5120];
	st.shared.u32 	[%r101+5120], %r492;
	add.s32 	%r494, %r493, %r492;
	ld.shared.u32 	%r495, [%r101+6144];
	st.shared.u32 	[%r101+6144], %r494;
	add.s32 	%r496, %r495, %r494;
	ld.shared.u32 	%r497, [%r101+7168];
	st.shared.u32 	[%r101+7168], %r496;
	add.s32 	%r498, %r497, %r496;
	ld.shared.u32 	%r499, [%r101+8192];
	st.shared.u32 	[%r101+8192], %r498;
	add.s32 	%r500, %r499, %r498;
	ld.shared.u32 	%r501, [%r101+9216];
	st.shared.u32 	[%r101+9216], %r500;
	add.s32 	%r502, %r501, %r500;
	ld.shared.u32 	%r503, [%r101+10240];
	st.shared.u32 	[%r101+10240], %r502;
	add.s32 	%r504, %r503, %r502;
	ld.shared.u32 	%r505, [%r101+11264];
	st.shared.u32 	[%r101+11264], %r504;
	add.s32 	%r1972, %r505, %r504;
$L__BB23_53:
	setp.gt.u32 	%p30, %r1, 255;
	shl.b32 	%r506, %r3, 8;
	add.s32 	%r507, %r506, %r1;
	mul.wide.s32 	%rd59, %r507, 4;
	add.s64 	%rd6, %rd2, %rd59;
	@%p30 bra 	$L__BB23_55;
	or.b32  	%r508, %r1972, 1073741824;
	st.volatile.global.u32 	[%rd6], %r508;
$L__BB23_55:
	ld.param.u64 	%rd442, [_ZN3cub18CUB_300001_SM_10006detail10radix_sort29DeviceRadixSortOnesweepKernelINS1_5radix10policy_hubIifyE10Policy1000ELNS0_9SortOrderE0EifyiiNS1_21identity_decomposer_tEEEvPT5_SB_PT3_PKSC_PT1_PKSG_PT2_PKSK_T4_iiT6__param_7];
	xor.b32  	%r1988, %r1958, -2147483648;
	xor.b32  	%r1989, %r1959, -2147483648;
	xor.b32  	%r1987, %r1957, -2147483648;
	xor.b32  	%r1986, %r1956, -2147483648;
	xor.b32  	%r1993, %r1963, -2147483648;
	xor.b32  	%r1983, %r1953, -2147483648;
	xor.b32  	%r1985, %r1955, -2147483648;
	xor.b32  	%r1982, %r1952, -2147483648;
	xor.b32  	%r1984, %r1954, -2147483648;
	xor.b32  	%r1980, %r1950, -2147483648;
	xor.b32  	%r1981, %r1951, -2147483648;
	xor.b32  	%r1978, %r1948, -2147483648;
	xor.b32  	%r1979, %r1949, -2147483648;
	setp.lt.u32 	%p31, %r1, 256;
	setp.eq.s32 	%p32, %r1972, 6528;
	and.pred  	%p33, %p31, %p32;
	selp.u32 	%r509, 1, 0, %p33;
	{ 
	.reg .pred 	%p1; 
	.reg .pred 	%p2; 
	setp.ne.u32 	%p1, %r509, 0; 
	bar.red.or.pred 	%p2, 0, %p1; 
	selp.u32 	%r510, 1, 0, %p2; 
	}
	setp.eq.s32 	%p34, %r510, 0;
	and.b32  	%r511, %r1, 992;
	and.b32  	%r512, %r1, 31;
	mul.lo.s32 	%r513, %r511, 17;
	or.b32  	%r514, %r513, %r512;
	cvt.u64.u32 	%rd7, %r514;
	mul.lo.s32 	%r515, %r3, 6528;
	cvt.s64.s32 	%rd60, %r515;
	add.s64 	%rd61, %rd7, %rd60;
	cvta.to.global.u64 	%rd62, %rd442;
	shl.b64 	%rd63, %rd61, 2;
	add.s64 	%rd8, %rd62, %rd63;
	cvt.u64.u32 	%rd9, %r1;
	@%p34 bra 	$L__BB23_175;
	setp.gt.u32 	%p35, %r1, 255;
	shl.b32 	%r516, %r1, 3;
	mov.u32 	%r517, _ZZN3cub18CUB_300001_SM_10006detail10radix_sort29DeviceRadixSortOnesweepKernelINS1_5radix10policy_hubIifyE10Policy1000ELNS0_9SortOrderE0EifyiiNS1_21identity_decomposer_tEEEvPT5_SB_PT3_PKSC_PT1_PKSG_PT2_PKSK_T4_iiT6_E1s;
	add.s32 	%r518, %r517, %r516;
	add.s32 	%r121, %r518, 26112;
	@%p35 bra 	$L__BB23_64;
	ld.param.u64 	%rd436, [_ZN3cub18CUB_300001_SM_10006detail10radix_sort29DeviceRadixSortOnesweepKernelINS1_5radix10policy_hubIifyE10Policy1000ELNS0_9SortOrderE0EifyiiNS1_21identity_decomposer_tEEEvPT5_SB_PT3_PKSC_PT1_PKSG_PT2_PKSK_T4_iiT6__param_3];
	cvta.to.global.u64 	%rd64, %rd436;
	shl.b64 	%rd65, %rd9, 3;
	add.s64 	%rd66, %rd64, %rd65;
	ld.global.u64 	%rd67, [%rd66];
	setp.gt.u32 	%p36, %r1, %r100;
	selp.b64 	%rd68, 6528, 0, %p36;
	sub.s64 	%rd455, %rd67, %rd68;
	st.shared.u64 	[%r121], %rd455;
	setp.lt.s32 	%p37, %r3, 1;
	mov.u32 	%r1976, %r1972;
	@%p37 bra 	$L__BB23_63;
	mov.b32 	%r1974, -1;
	mov.u32 	%r1973, %r3;
	mov.u32 	%r1976, %r1972;
$L__BB23_59:
	ld.param.u64 	%rd429, [_ZN3cub18CUB_300001_SM_10006detail10radix_sort29DeviceRadixSortOnesweepKernelINS1_5radix10policy_hubIifyE10Policy1000ELNS0_9SortOrderE0EifyiiNS1_21identity_decomposer_tEEEvPT5_SB_PT3_PKSC_PT1_PKSG_PT2_PKSK_T4_iiT6__param_0];
	add.s32 	%r125, %r1973, -1;
	shl.b32 	%r520, %r125, 8;
	add.s32 	%r521, %r520, %r1;
	cvta.to.global.u64 	%rd69, %rd429;
	mul.wide.s32 	%rd70, %r521, 4;
	add.s64 	%rd11, %rd69, %rd70;
$L__BB23_60:
	membar.cta;
	ld.volatile.global.u32 	%r126, [%rd11];
	setp.eq.s32 	%p38, %r126, 0;
	@%p38 bra 	$L__BB23_60;
	and.b32  	%r522, %r126, 1073741823;
	add.s32 	%r1976, %r522, %r1976;
	setp.gt.s32 	%p39, %r126, -1;
	vote.sync.ballot.b32 	%r1974, %p39, %r1974;
	setp.gt.u32 	%p41, %r1973, 1;
	and.pred  	%p42, %p39, %p41;
	mov.u32 	%r1973, %r125;
	@%p42 bra 	$L__BB23_59;
	ld.shared.u64 	%rd455, [%r121];
$L__BB23_63:
	or.b32  	%r523, %r1976, -2147483648;
	st.volatile.global.u32 	[%rd6], %r523;
	sub.s32 	%r524, %r1976, %r1972;
	cvt.s64.s32 	%rd71, %r524;
	add.s64 	%rd72, %rd455, %rd71;
	st.shared.u64 	[%r121], %rd72;
$L__BB23_64:
	ld.param.u32 	%r1878, [_ZN3cub18CUB_300001_SM_10006detail10radix_sort29DeviceRadixSortOnesweepKernelINS1_5radix10policy_hubIifyE10Policy1000ELNS0_9SortOrderE0EifyiiNS1_21identity_decomposer_tEEEvPT5_SB_PT3_PKSC_PT1_PKSG_PT2_PKSK_T4_iiT6__param_8];
	ld.param.u64 	%rd432, [_ZN3cub18CUB_300001_SM_10006detail10radix_sort29DeviceRadixSortOnesweepKernelINS1_5radix10policy_hubIifyE10Policy1000ELNS0_9SortOrderE0EifyiiNS1_21identity_decomposer_tEEEvPT5_SB_PT3_PKSC_PT1_PKSG_PT2_PKSK_T4_iiT6__param_2];
	setp.gt.u32 	%p43, %r1, 255;
	setp.lt.s32 	%p44, %r4, %r1878;
	setp.eq.s64 	%p45, %rd432, 0;
	or.pred  	%p46, %p45, %p44;
	or.pred  	%p47, %p43, %p46;
	@%p47 bra 	$L__BB23_66;
	ld.param.u64 	%rd433, [_ZN3cub18CUB_300001_SM_10006detail10radix_sort29DeviceRadixSortOnesweepKernelINS1_5radix10policy_hubIifyE10Policy1000ELNS0_9SortOrderE0EifyiiNS1_21identity_decomposer_tEEEvPT5_SB_PT3_PKSC_PT1_PKSG_PT2_PKSK_T4_iiT6__param_2];
	ld.shared.u64 	%rd73, [%r121];
	setp.gt.u32 	%p48, %r1, %r100;
	selp.b64 	%rd74, 6528, 0, %p48;
	cvt.s64.s32 	%rd75, %r1972;
	add.s64 	%rd76, %rd74, %rd75;
	add.s64 	%rd77, %rd76, %rd73;
	cvta.to.global.u64 	%rd78, %rd433;
	shl.b64 	%rd79, %rd9, 3;
	add.s64 	%rd80, %rd78, %rd79;
	st.global.u64 	[%rd80], %rd77;
$L__BB23_66:
	ld.param.u32 	%r1879, [_ZN3cub18CUB_300001_SM_10006detail10radix_sort29DeviceRadixSortOnesweepKernelINS1_5radix10policy_hubIifyE10Policy1000ELNS0_9SortOrderE0EifyiiNS1_21identity_decomposer_tEEEvPT5_SB_PT3_PKSC_PT1_PKSG_PT2_PKSK_T4_iiT6__param_8];
	setp.gt.s32 	%p49, %r4, %r1879;
	bar.sync 	0;
	shl.b32 	%r525, %r100, 3;
	add.s32 	%r527, %r517, %r525;
	ld.shared.u64 	%rd14, [%r527+26112];
	@%p49 bra 	$L__BB23_68;
	add.s64 	%rd81, %rd14, %rd7;
	shl.b64 	%rd82, %rd81, 2;
	add.s64 	%rd83, %rd1, %rd82;
	st.global.u32 	[%rd83], %r1963;
	st.global.u32 	[%rd83+128], %r1962;
	st.global.u32 	[%rd83+256], %r1961;
	st.global.u32 	[%rd83+384], %r1960;
	st.global.u32 	[%rd83+512], %r1959;
	st.global.u32 	[%rd83+640], %r1958;
	st.global.u32 	[%rd83+768], %r1957;
	st.global.u32 	[%rd83+896], %r1956;
	st.global.u32 	[%rd83+1024], %r1955;
	st.global.u32 	[%rd83+1152], %r1954;
	st.global.u32 	[%rd83+1280], %r1953;
	st.global.u32 	[%rd83+1408], %r1952;
	st.global.u32 	[%rd83+1536], %r1951;
	st.global.u32 	[%rd83+1664], %r1950;
	st.global.u32 	[%rd83+1792], %r1949;
	st.global.u32 	[%rd83+1920], %r1948;
	st.global.u32 	[%rd83+2048], %r1947;
	bra.uni 	$L__BB23_102;
$L__BB23_68:
	ld.param.u32 	%r1880, [_ZN3cub18CUB_300001_SM_10006detail10radix_sort29DeviceRadixSortOnesweepKernelINS1_5radix10policy_hubIifyE10Policy1000ELNS0_9SortOrderE0EifyiiNS1_21identity_decomposer_tEEEvPT5_SB_PT3_PKSC_PT1_PKSG_PT2_PKSK_T4_iiT6__param_8];
	cvt.u32.u64 	%r528, %rd7;
	mad.lo.s32 	%r130, %r3, -6528, %r1880;
	setp.ge.s32 	%p50, %r528, %r130;
	add.s64 	%rd84, %rd14, %rd7;
	shl.b64 	%rd85, %rd84, 2;
	add.s64 	%rd15, %rd1, %rd85;
	@%p50 bra 	$L__BB23_70;
	st.global.u32 	[%rd15], %r1963;
$L__BB23_70:
	add.s32 	%r530, %r528, 32;
	setp.ge.s32 	%p51, %r530, %r130;
	@%p51 bra 	$L__BB23_72;
	st.global.u32 	[%rd15+128], %r1962;
$L__BB23_72:
	add.s32 	%r532, %r528, 64;
	setp.ge.s32 	%p52, %r532, %r130;
	@%p52 bra 	$L__BB23_74;
	st.global.u32 	[%rd15+256], %r1961;
$L__BB23_74:
	add.s32 	%r534, %r528, 96;
	setp.ge.s32 	%p53, %r534, %r130;
	@%p53 bra 	$L__BB23_76;
	st.global.u32 	[%rd15+384], %r1960;
$L__BB23_76:
	add.s32 	%r536, %r528, 128;
	setp.ge.s32 	%p54, %r536, %r130;
	@%p54 bra 	$L__BB23_78;
	st.global.u32 	[%rd15+512], %r1959;
$L__BB23_78:
	add.s32 	%r538, %r528, 160;
	setp.ge.s32 	%p55, %r538, %r130;
	@%p55 bra 	$L__BB23_80;
	st.global.u32 	[%rd15+640], %r1958;
$L__BB23_80:
	add.s32 	%r540, %r528, 192;
	setp.ge.s32 	%p56, %r540, %r130;
	@%p56 bra 	$L__BB23_82;
	st.global.u32 	[%rd15+768], %r1957;
$L__BB23_82:
	add.s32 	%r542, %r528, 224;
	setp.ge.s32 	%p57, %r542, %r130;
	@%p57 bra 	$L__BB23_84;
	st.global.u32 	[%rd15+896], %r1956;
$L__BB23_84:
	add.s32 	%r544, %r528, 256;
	setp.ge.s32 	%p58, %r544, %r130;
	@%p58 bra 	$L__BB23_86;
	st.global.u32 	[%rd15+1024], %r1955;
$L__BB23_86:
	add.s32 	%r546, %r528, 288;
	setp.ge.s32 	%p59, %r546, %r130;
	@%p59 bra 	$L__BB23_88;
	st.global.u32 	[%rd15+1152], %r1954;
$L__BB23_88:
	add.s32 	%r548, %r528, 320;
	setp.ge.s32 	%p60, %r548, %r130;
	@%p60 bra 	$L__BB23_90;
	st.global.u32 	[%rd15+1280], %r1953;
$L__BB23_90:
	add.s32 	%r550, %r528, 352;
	setp.ge.s32 	%p61, %r550, %r130;
	@%p61 bra 	$L__BB23_92;
	st.global.u32 	[%rd15+1408], %r1952;
$L__BB23_92:
	add.s32 	%r552, %r528, 384;
	setp.ge.s32 	%p62, %r552, %r130;
	@%p62 bra 	$L__BB23_94;
	st.global.u32 	[%rd15+1536], %r1951;
$L__BB23_94:
	add.s32 	%r554, %r528, 416;
	setp.ge.s32 	%p63, %r554, %r130;
	@%p63 bra 	$L__BB23_96;
	st.global.u32 	[%rd15+1664], %r1950;
$L__BB23_96:
	add.s32 	%r556, %r528, 448;
	setp.ge.s32 	%p64, %r556, %r130;
	@%p64 bra 	$L__BB23_98;
	st.global.u32 	[%rd15+1792], %r1949;
$L__BB23_98:
	add.s32 	%r558, %r528, 480;
	setp.ge.s32 	%p65, %r558, %r130;
	@%p65 bra 	$L__BB23_100;
	st.global.u32 	[%rd15+1920], %r1948;
$L__BB23_100:
	add.s32 	%r560, %r528, 512;
	setp.ge.s32 	%p66, %r560, %r130;
	@%p66 bra 	$L__BB23_102;
	st.global.u32 	[%rd15+2048], %r1947;
$L__BB23_102:
	ld.param.u32 	%r1881, [_ZN3cub18CUB_300001_SM_10006detail10radix_sort29DeviceRadixSortOnesweepKernelINS1_5radix10policy_hubIifyE10Policy1000ELNS0_9SortOrderE0EifyiiNS1_21identity_decomposer_tEEEvPT5_SB_PT3_PKSC_PT1_PKSG_PT2_PKSK_T4_iiT6__param_8];
	setp.gt.s32 	%p67, %r4, %r1881;
	@%p67 bra 	$L__BB23_104;
	ld.global.f32 	%f235, [%rd8];
	ld.global.f32 	%f234, [%rd8+128];
	ld.global.f32 	%f233, [%rd8+256];
	ld.global.f32 	%f232, [%rd8+384];
	ld.global.f32 	%f231, [%rd8+512];
	ld.global.f32 	%f230, [%rd8+640];
	ld.global.f32 	%f229, [%rd8+768];
	ld.global.f32 	%f228, [%rd8+896];
	ld.global.f32 	%f227, [%rd8+1024];
	ld.global.f32 	%f226, [%rd8+1152];
	ld.global.f32 	%f225, [%rd8+1280];
	ld.global.f32 	%f224, [%rd8+1408];
	ld.global.f32 	%f223, [%rd8+1536];
	ld.global.f32 	%f222, [%rd8+1664];
	ld.global.f32 	%f221, [%rd8+1792];
	ld.global.f32 	%f220, [%rd8+1920];
	ld.global.f32 	%f219, [%rd8+2048];
	bra.uni 	$L__BB23_138;
$L__BB23_104:
	ld.param.u32 	%r1882, [_ZN3cub18CUB_300001_SM_10006detail10radix_sort29DeviceRadixSortOnesweepKernelINS1_5radix10policy_hubIifyE10Policy1000ELNS0_9SortOrderE0EifyiiNS1_21identity_decomposer_tEEEvPT5_SB_PT3_PKSC_PT1_PKSG_PT2_PKSK_T4_iiT6__param_8];
	cvt.u32.u64 	%r561, %rd7;
	sub.s32 	%r131, %r1882, %r515;
	setp.ge.s32 	%p68, %r561, %r131;
	@%p68 bra 	$L__BB23_106;
	ld.global.f32 	%f235, [%rd8];
$L__BB23_106:
	add.s32 	%r564, %r561, 32;
	setp.ge.s32 	%p69, %r564, %r131;
	@%p69 bra 	$L__BB23_108;
	ld.global.f32 	%f234, [%rd8+128];
$L__BB23_108:
	add.s32 	%r566, %r561, 64;
	setp.ge.s32 	%p70, %r566, %r131;
	@%p70 bra 	$L__BB23_110;
	ld.global.f32 	%f233, [%rd8+256];
$L__BB23_110:
	add.s32 	%r568, %r561, 96;
	setp.ge.s32 	%p71, %r568, %r131;
	@%p71 bra 	$L__BB23_112;
	ld.global.f32 	%f232, [%rd8+384];
$L__BB23_112:
	add.s32 	%r570, %r561, 128;
	setp.ge.s32 	%p72, %r570, %r131;
	@%p72 bra 	$L__BB23_114;
	ld.global.f32 	%f231, [%rd8+512];
$L__BB23_114:
	add.s32 	%r572, %r561, 160;
	setp.ge.s32 	%p73, %r572, %r131;
	@%p73 bra 	$L__BB23_116;
	ld.global.f32 	%f230, [%rd8+640];
$L__BB23_116:
	add.s32 	%r574, %r561, 192;
	setp.ge.s32 	%p74, %r574, %r131;
	@%p74 bra 	$L__BB23_118;
	ld.global.f32 	%f229, [%rd8+768];
$L__BB23_118:
	add.s32 	%r576, %r561, 224;
	setp.ge.s32 	%p75, %r576, %r131;
	@%p75 bra 	$L__BB23_120;
	ld.global.f32 	%f228, [%rd8+896];
$L__BB23_120:
	add.s32 	%r578, %r561, 256;
	setp.ge.s32 	%p76, %r578, %r131;
	@%p76 bra 	$L__BB23_122;
	ld.global.f32 	%f227, [%rd8+1024];
$L__BB23_122:
	add.s32 	%r580, %r561, 288;
	setp.ge.s32 	%p77, %r580, %r131;
	@%p77 bra 	$L__BB23_124;
	ld.global.f32 	%f226, [%rd8+1152];
$L__BB23_124:
	add.s32 	%r582, %r561, 320;
	setp.ge.s32 	%p78, %r582, %r131;
	@%p78 bra 	$L__BB23_126;
	ld.global.f32 	%f225, [%rd8+1280];
$L__BB23_126:
	add.s32 	%r584, %r561, 352;
	setp.ge.s32 	%p79, %r584, %r131;
	@%p79 bra 	$L__BB23_128;
	ld.global.f32 	%f224, [%rd8+1408];
$L__BB23_128:
	add.s32 	%r586, %r561, 384;
	setp.ge.s32 	%p80, %r586, %r131;
	@%p80 bra 	$L__BB23_130;
	ld.global.f32 	%f223, [%rd8+1536];
$L__BB23_130:
	add.s32 	%r588, %r561, 416;
	setp.ge.s32 	%p81, %r588, %r131;
	@%p81 bra 	$L__BB23_132;
	ld.global.f32 	%f222, [%rd8+1664];
$L__BB23_132:
	add.s32 	%r590, %r561, 448;
	setp.ge.s32 	%p82, %r590, %r131;
	@%p82 bra 	$L__BB23_134;
	ld.global.f32 	%f221, [%rd8+1792];
$L__BB23_134:
	add.s32 	%r592, %r561, 480;
	setp.ge.s32 	%p83, %r592, %r131;
	@%p83 bra 	$L__BB23_136;
	ld.global.f32 	%f220, [%rd8+1920];
$L__BB23_136:
	add.s32 	%r594, %r561, 512;
	setp.ge.s32 	%p84, %r594, %r131;
	@%p84 bra 	$L__BB23_138;
	ld.global.f32 	%f219, [%rd8+2048];
$L__BB23_138:
	ld.param.u32 	%r1883, [_ZN3cub18CUB_300001_SM_10006detail10radix_sort29DeviceRadixSortOnesweepKernelINS1_5radix10policy_hubIifyE10Policy1000ELNS0_9SortOrderE0EifyiiNS1_21identity_decomposer_tEEEvPT5_SB_PT3_PKSC_PT1_PKSG_PT2_PKSK_T4_iiT6__param_8];
	mad.lo.s32 	%r595, %r3, 6528, 6528;
	setp.gt.s32 	%p85, %r595, %r1883;
	@%p85 bra 	$L__BB23_140;
	ld.param.u64 	%rd439, [_ZN3cub18CUB_300001_SM_10006detail10radix_sort29DeviceRadixSortOnesweepKernelINS1_5radix10policy_hubIifyE10Policy1000ELNS0_9SortOrderE0EifyiiNS1_21identity_decomposer_tEEEvPT5_SB_PT3_PKSC_PT1_PKSG_PT2_PKSK_T4_iiT6__param_6];
	add.s64 	%rd86, %rd14, %rd7;
	cvta.to.global.u64 	%rd87, %rd439;
	shl.b64 	%rd88, %rd86, 2;
	add.s64 	%rd89, %rd87, %rd88;
	st.global.f32 	[%rd89], %f235;
	st.global.f32 	[%rd89+128], %f234;
	st.global.f32 	[%rd89+256], %f233;
	st.global.f32 	[%rd89+384], %f232;
	st.global.f32 	[%rd89+512], %f231;
	st.global.f32 	[%rd89+640], %f230;
	st.global.f32 	[%rd89+768], %f229;
	st.global.f32 	[%rd89+896], %f228;
	st.global.f32 	[%rd89+1024], %f227;
	st.global.f32 	[%rd89+1152], %f226;
	st.global.f32 	[%rd89+1280], %f225;
	st.global.f32 	[%rd89+1408], %f224;
	st.global.f32 	[%rd89+1536], %f223;
	st.global.f32 	[%rd89+1664], %f222;
	st.global.f32 	[%rd89+1792], %f221;
	st.global.f32 	[%rd89+1920], %f220;
	st.global.f32 	[%rd89+2048], %f219;
	bra.uni 	$L__BB23_174;
$L__BB23_140:
	ld.param.u32 	%r1884, [_ZN3cub18CUB_300001_SM_10006detail10radix_sort29DeviceRadixSortOnesweepKernelINS1_5radix10policy_hubIifyE10Policy1000ELNS0_9SortOrderE0EifyiiNS1_21identity_decomposer_tEEEvPT5_SB_PT3_PKSC_PT1_PKSG_PT2_PKSK_T4_iiT6__param_8];
	ld.param.u64 	%rd440, [_ZN3cub18CUB_300001_SM_10006detail10radix_sort29DeviceRadixSortOnesweepKernelINS1_5radix10policy_hubIifyE10Policy1000ELNS0_9SortOrderE0EifyiiNS1_21identity_decomposer_tEEEvPT5_SB_PT3_PKSC_PT1_PKSG_PT2_PKSK_T4_iiT6__param_6];
	cvt.u32.u64 	%r596, %rd7;
	mad.lo.s32 	%r132, %r3, -6528, %r1884;
	setp.ge.s32 	%p86, %r596, %r132;
	add.s64 	%rd90, %rd14, %rd7;
	cvta.to.global.u64 	%rd91, %rd440;
	shl.b64 	%rd92, %rd90, 2;
	add.s64 	%rd16, %rd91, %rd92;
	@%p86 bra 	$L__BB23_142;
	st.global.f32 	[%rd16], %f235;
$L__BB23_142:
	add.s32 	%r598, %r596, 32;
	setp.ge.s32 	%p87, %r598, %r132;
	@%p87 bra 	$L__BB23_144;
	st.global.f32 	[%rd16+128], %f234;
$L__BB23_144:
	add.s32 	%r600, %r596, 64;
	setp.ge.s32 	%p88, %r600, %r132;
	@%p88 bra 	$L__BB23_146;
	st.global.f32 	[%rd16+256], %f233;
$L__BB23_146:
	add.s32 	%r602, %r596, 96;
	setp.ge.s32 	%p89, %r602, %r132;
	@%p89 bra 	$L__BB23_148;
	st.global.f32 	[%rd16+384], %f232;
$L__BB23_148:
	add.s32 	%r604, %r596, 128;
	setp.ge.s32 	%p90, %r604, %r132;
	@%p90 bra 	$L__BB23_150;
	st.global.f32 	[%rd16+512], %f231;
$L__BB23_150:
	add.s32 	%r606, %r596, 160;
	setp.ge.s32 	%p91, %r606, %r132;
	@%p91 bra 	$L__BB23_152;
	st.global.f32 	[%rd16+640], %f230;
$L__BB23_152:
	add.s32 	%r608, %r596, 192;
	setp.ge.s32 	%p92, %r608, %r132;
	@%p92 bra 	$L__BB23_154;
	st.global.f32 	[%rd16+768], %f229;
$L__BB23_154:
	add.s32 	%r610, %r596, 224;
	setp.ge.s32 	%p93, %r610, %r132;
	@%p93 bra 	$L__BB23_156;
	st.global.f32 	[%rd16+896], %f228;
$L__BB23_156:
	add.s32 	%r612, %r596, 256;
	setp.ge.s32 	%p94, %r612, %r132;
	@%p94 bra 	$L__BB23_158;
	st.global.f32 	[%rd16+1024], %f227;
$L__BB23_158:
	add.s32 	%r614, %r596, 288;
	setp.ge.s32 	%p95, %r614, %r132;
	@%p95 bra 	$L__BB23_160;
	st.global.f32 	[%rd16+1152], %f226;
$L__BB23_160:
	add.s32 	%r616, %r596, 320;
	setp.ge.s32 	%p96, %r616, %r132;
	@%p96 bra 	$L__BB23_162;
	st.global.f32 	[%rd16+1280], %f225;
$L__BB23_162:
	add.s32 	%r618, %r596, 352;
	setp.ge.s32 	%p97, %r618, %r132;
	@%p97 bra 	$L__BB23_164;
	st.global.f32 	[%rd16+1408], %f224;
$L__BB23_164:
	add.s32 	%r620, %r596, 384;
	setp.ge.s32 	%p98, %r620, %r132;
	@%p98 bra 	$L__BB23_166;
	st.global.f32 	[%rd16+1536], %f223;
$L__BB23_166:
	add.s32 	%r622, %r596, 416;
	setp.ge.s32 	%p99, %r622, %r132;
	@%p99 bra 	$L__BB23_168;
	st.global.f32 	[%rd16+1664], %f222;
$L__BB23_168:
	add.s32 	%r624, %r596, 448;
	setp.ge.s32 	%p100, %r624, %r132;
	@%p100 bra 	$L__BB23_170;
	st.global.f32 	[%rd16+1792], %f221;
$L__BB23_170:
	add.s32 	%r626, %r596, 480;
	setp.ge.s32 	%p101, %r626, %r132;
	@%p101 bra 	$L__BB23_172;
	st.global.f32 	[%rd16+1920], %f220;
$L__BB23_172:
	add.s32 	%r628, %r596, 512;
	setp.ge.s32 	%p102, %r628, %r132;
	@%p102 bra 	$L__BB23_174;
	st.global.f32 	[%rd16+2048], %f219;
$L__BB23_174:
	// begin inline asm
	exit;
	// end inline asm
	mov.u32 	%r1977, %r1947;
	mov.u32 	%r1978, %r1948;
	mov.u32 	%r1979, %r1949;
	mov.u32 	%r1980, %r1950;
	mov.u32 	%r1981, %r1951;
	mov.u32 	%r1982, %r1952;
	mov.u32 	%r1983, %r1953;
	mov.u32 	%r1984, %r1954;
	mov.u32 	%r1985, %r1955;
	mov.u32 	%r1986, %r1956;
	mov.u32 	%r1987, %r1957;
	mov.u32 	%r1988, %r1958;
	mov.u32 	%r1989, %r1959;
	mov.u32 	%r1990, %r1960;
	mov.u32 	%r1991, %r1961;
	mov.u32 	%r1992, %r1962;
	mov.u32 	%r1993, %r1963;
$L__BB23_175:
	mul.hi.u32 	%r629, %r1, 357913942;
	add.s32 	%r630, %r629, %r1;
	shl.b32 	%r631, %r630, 2;
	mov.u32 	%r632, _ZZN3cub18CUB_300001_SM_10006detail10radix_sort29DeviceRadixSortOnesweepKernelINS1_5radix10policy_hubIifyE10Policy1000ELNS0_9SortOrderE0EifyiiNS1_21identity_decomposer_tEEEvPT5_SB_PT3_PKSC_PT1_PKSG_PT2_PKSK_T4_iiT6_E1s;
	add.s32 	%r633, %r632, %r631;
	add.s32 	%r150, %r633, 13328;
	st.shared.u32 	[%r633+13328], %r1972;
	bar.sync 	0;
	setp.gt.u32 	%p103, %r1, 31;
	@%p103 bra 	$L__BB23_177;
	mad.lo.s32 	%r665, %r1, 52, %r632;
	ld.shared.u32 	%r666, [%r665+13328];
	ld.shared.u32 	%r667, [%r665+13332];
	ld.shared.u32 	%r668, [%r665+13336];
	ld.shared.u32 	%r669, [%r665+13340];
	ld.shared.u32 	%r670, [%r665+13344];
	ld.shared.u32 	%r671, [%r665+13348];
	ld.shared.u32 	%r672, [%r665+13352];
	ld.shared.u32 	%r673, [%r665+13356];
	ld.shared.u32 	%r674, [%r665+13360];
	ld.shared.u32 	%r675, [%r665+13364];
	ld.shared.u32 	%r676, [%r665+13368];
	ld.shared.u32 	%r677, [%r665+13372];
	add.s32 	%r678, %r667, %r666;
	add.s32 	%r679, %r678, %r668;
	add.s32 	%r680, %r679, %r669;
	add.s32 	%r681, %r680, %r670;
	add.s32 	%r682, %r681, %r671;
	add.s32 	%r683, %r682, %r672;
	add.s32 	%r684, %r683, %r673;
	add.s32 	%r685, %r684, %r674;
	add.s32 	%r686, %r685, %r675;
	add.s32 	%r687, %r686, %r676;
	add.s32 	%r638, %r687, %r677;
	mov.b32 	%r636, 1;
	mov.b32 	%r661, 0;
	mov.b32 	%r663, -1;
	// begin inline asm
	{  .reg .s32 r0;  .reg .pred p;  shfl.sync.up.b32 r0|p, %r638, %r636, %r661, %r663;  @p add.s32 r0, r0, %r638;  mov.s32 %r634, r0;}
	// end inline asm
	mov.b32 	%r642, 2;
	// begin inline asm
	{  .reg .s32 r0;  .reg .pred p;  shfl.sync.up.b32 r0|p, %r634, %r642, %r661, %r663;  @p add.s32 r0, r0, %r634;  mov.s32 %r640, r0;}
	// end inline asm
	mov.b32 	%r648, 4;
	// begin inline asm
	{  .reg .s32 r0;  .reg .pred p;  shfl.sync.up.b32 r0|p, %r640, %r648, %r661, %r663;  @p add.s32 r0, r0, %r640;  mov.s32 %r646, r0;}
	// end inline asm
	mov.b32 	%r654, 8;
	// begin inline asm
	{  .reg .s32 r0;  .reg .pred p;  shfl.sync.up.b32 r0|p, %r646, %r654, %r661, %r663;  @p add.s32 r0, r0, %r646;  mov.s32 %r652, r0;}
	// end inline asm
	mov.b32 	%r660, 16;
	// begin inline asm
	{  .reg .s32 r0;  .reg .pred p;  shfl.sync.up.b32 r0|p, %r652, %r660, %r661, %r663;  @p add.s32 r0, r0, %r652;  mov.s32 %r658, r0;}
	// end inline asm
	sub.s32 	%r688, %r658, %r638;
	add.s32 	%r689, %r666, %r688;
	add.s32 	%r690, %r667, %r689;
	add.s32 	%r691, %r668, %r690;
	add.s32 	%r692, %r669, %r691;
	add.s32 	%r693, %r670, %r692;
	add.s32 	%r694, %r671, %r693;
	add.s32 	%r695, %r672, %r694;
	add.s32 	%r696, %r673, %r695;
	add.s32 	%r697, %r674, %r696;
	add.s32 	%r698, %r675, %r697;
	add.s32 	%r699, %r676, %r698;
	st.shared.u32 	[%r665+13328], %r688;
	st.shared.u32 	[%r665+13332], %r689;
	st.shared.u32 	[%r665+13336], %r690;
	st.shared.u32 	[%r665+13340], %r691;
	st.shared.u32 	[%r665+13344], %r692;
	st.shared.u32 	[%r665+13348], %r693;
	st.shared.u32 	[%r665+13352], %r694;
	st.shared.u32 	[%r665+13356], %r695;
	st.shared.u32 	[%r665+13360], %r696;
	st.shared.u32 	[%r665+13364], %r697;
	st.shared.u32 	[%r665+13368], %r698;
	st.shared.u32 	[%r665+13372], %r699;
$L__BB23_177:
	setp.gt.u32 	%p104, %r1, 255;
	bar.sync 	0;
	ld.shared.u32 	%r151, [%r150];
	@%p104 bra 	$L__BB23_179;
	shl.b32 	%r700, %r1, 2;
	add.s32 	%r702, %r632, %r700;
	ld.shared.u32 	%r703, [%r702];
	add.s32 	%r704, %r703, %r151;
	st.shared.u32 	[%r702], %r704;
	ld.shared.u32 	%r705, [%r702+1024];
	add.s32 	%r706, %r705, %r151;
	st.shared.u32 	[%r702+1024], %r706;
	ld.shared.u32 	%r707, [%r702+2048];
	add.s32 	%r708, %r707, %r151;
	st.shared.u32 	[%r702+2048], %r708;
	ld.shared.u32 	%r709, [%r702+3072];
	add.s32 	%r710, %r709, %r151;
	st.shared.u32 	[%r702+3072], %r710;
	ld.shared.u32 	%r711, [%r702+4096];
	add.s32 	%r712, %r711, %r151;
	st.shared.u32 	[%r702+4096], %r712;
	ld.shared.u32 	%r713, [%r702+5120];
	add.s32 	%r714, %r713, %r151;
	st.shared.u32 	[%r702+5120], %r714;
	ld.shared.u32 	%r715, [%r702+6144];
	add.s32 	%r716, %r715, %r151;
	st.shared.u32 	[%r702+6144], %r716;
	ld.shared.u32 	%r717, [%r702+7168];
	add.s32 	%r718, %r717, %r151;
	st.shared.u32 	[%r702+7168], %r718;
	ld.shared.u32 	%r719, [%r702+8192];
	add.s32 	%r720, %r719, %r151;
	st.shared.u32 	[%r702+8192], %r720;
	ld.shared.u32 	%r721, [%r702+9216];
	add.s32 	%r722, %r721, %r151;
	st.shared.u32 	[%r702+9216], %r722;
	ld.shared.u32 	%r723, [%r702+10240];
	add.s32 	%r724, %r723, %r151;
	st.shared.u32 	[%r702+10240], %r724;
	ld.shared.u32 	%r725, [%r702+11264];
	add.s32 	%r726, %r725, %r151;
	st.shared.u32 	[%r702+11264], %r726;
$L__BB23_179:
	ld.param.u32 	%r1930, [_ZN3cub18CUB_300001_SM_10006detail10radix_sort29DeviceRadixSortOnesweepKernelINS1_5radix10policy_hubIifyE10Policy1000ELNS0_9SortOrderE0EifyiiNS1_21identity_decomposer_tEEEvPT5_SB_PT3_PKSC_PT1_PKSG_PT2_PKSK_T4_iiT6__param_10];
	ld.param.u32 	%r1893, [_ZN3cub18CUB_300001_SM_10006detail10radix_sort29DeviceRadixSortOnesweepKernelINS1_5radix10policy_hubIifyE10Policy1000ELNS0_9SortOrderE0EifyiiNS1_21identity_decomposer_tEEEvPT5_SB_PT3_PKSC_PT1_PKSG_PT2_PKSK_T4_iiT6__param_9];
	shl.b32 	%r753, %r1, 5;
	and.b32  	%r754, %r753, 31744;
	add.s32 	%r152, %r632, %r754;
	bar.sync 	0;
	// begin inline asm
	mov.u32 %r727, %lanemask_le;
	// end inline asm
	shr.u32 	%r756, %r1993, %r1893;
	mov.b32 	%r757, -1;
	shl.b32 	%r758, %r757, %r1930;
	not.b32 	%r154, %r758;
	and.b32  	%r750, %r756, %r154;
	mov.b32 	%r730, 1;
	// begin inline asm
	{
    .reg .pred p;
    and.b32 %r728, %r750, %r730;    setp.ne.u32 p, %r728, 0;
    vote.ballot.sync.b32 %r728, p, 0xffffffff;
    @!p not.b32 %r728, %r728;
}

	// end inline asm
	mov.b32 	%r733, 2;
	// begin inline asm
	{
    .reg .pred p;
    and.b32 %r731, %r750, %r733;    setp.ne.u32 p, %r731, 0;
    vote.ballot.sync.b32 %r731, p, 0xffffffff;
    @!p not.b32 %r731, %r731;
}

	// end inline asm
	and.b32  	%r759, %r731, %r728;
	mov.b32 	%r736, 4;
	// begin inline asm
	{
    .reg .pred p;
    and.b32 %r734, %r750, %r736;    setp.ne.u32 p, %r734, 0;
    vote.ballot.sync.b32 %r734, p, 0xffffffff;
    @!p not.b32 %r734, %r734;
}

	// end inline asm
	and.b32  	%r760, %r734, %r759;
	mov.b32 	%r739, 8;
	// begin inline asm
	{
    .reg .pred p;
    and.b32 %r737, %r750, %r739;    setp.ne.u32 p, %r737, 0;
    vote.ballot.sync.b32 %r737, p, 0xffffffff;
    @!p not.b32 %r737, %r737;
}

	// end inline asm
	and.b32  	%r761, %r737, %r760;
	mov.b32 	%r742, 16;
	// begin inline asm
	{
    .reg .pred p;
    and.b32 %r740, %r750, %r742;    setp.ne.u32 p, %r740, 0;
    vote.ballot.sync.b32 %r740, p, 0xffffffff;
    @!p not.b32 %r740, %r740;
}

	// end inline asm
	and.b32  	%r762, %r740, %r761;
	mov.b32 	%r745, 32;
	// begin inline asm
	{
    .reg .pred p;
    and.b32 %r743, %r750, %r745;    setp.ne.u32 p, %r743, 0;
    vote.ballot.sync.b32 %r743, p, 0xffffffff;
    @!p not.b32 %r743, %r743;
}

	// end inline asm
	and.b32  	%r763, %r743, %r762;
	mov.b32 	%r748, 64;
	// begin inline asm
	{
    .reg .pred p;
    and.b32 %r746, %r750, %r748;    setp.ne.u32 p, %r746, 0;
    vote.ballot.sync.b32 %r746, p, 0xffffffff;
    @!p not.b32 %r746, %r746;
}

	// end inline asm
	and.b32  	%r764, %r746, %r763;
	mov.b32 	%r751, 128;
	// begin inline asm
	{
    .reg .pred p;
    and.b32 %r749, %r750, %r751;    setp.ne.u32 p, %r749, 0;
    vote.ballot.sync.b32 %r749, p, 0xffffffff;
    @!p not.b32 %r749, %r749;
}

	// end inline asm
	and.b32  	%r765, %r749, %r764;
	clz.b32 	%r766, %r765;
	sub.s32 	%r156, 31, %r766;
	and.b32  	%r767, %r727, %r765;
	popc.b32 	%r157, %r767;
	setp.ne.s32 	%p105, %r309, %r156;
	mov.b32 	%r1994, 0;
	@%p105 bra 	$L__BB23_181;
	shl.b32 	%r768, %r750, 2;
	add.s32 	%r769, %r152, %r768;
	atom.shared.add.u32 	%r1994, [%r769], %r157;
$L__BB23_181:
	ld.param.u32 	%r1894, [_ZN3cub18CUB_300001_SM_10006detail10radix_sort29DeviceRadixSortOnesweepKernelINS1_5radix10policy_hubIifyE10Policy1000ELNS0_9SortOrderE0EifyiiNS1_21identity_decomposer_tEEEvPT5_SB_PT3_PKSC_PT1_PKSG_PT2_PKSK_T4_iiT6__param_9];
	shfl.sync.idx.b32	%r795|%p106, %r1994, %r156, 31, -1;
	add.s32 	%r160, %r157, %r795;
	shr.u32 	%r796, %r1992, %r1894;
	and.b32  	%r792, %r796, %r154;
	mov.b32 	%r772, 1;
	// begin inline asm
	{
    .reg .pred p;
    and.b32 %r770, %r792, %r772;    setp.ne.u32 p, %r770, 0;
    vote.ballot.sync.b32 %r770, p, 0xffffffff;
    @!p not.b32 %r770, %r770;
}

	// end inline asm
	mov.b32 	%r775, 2;
	// begin inline asm
	{
    .reg .pred p;
    and.b32 %r773, %r792, %r775;    setp.ne.u32 p, %r773, 0;
    vote.ballot.sync.b32 %r773, p, 0xffffffff;
    @!p not.b32 %r773, %r773;
}

	// end inline asm
	and.b32  	%r797, %r773, %r770;
	mov.b32 	%r778, 4;
	// begin inline asm
	{
    .reg .pred p;
    and.b32 %r776, %r792, %r778;    setp.ne.u32 p, %r776, 0;
    vote.ballot.sync.b32 %r776, p, 0xffffffff;
    @!p not.b32 %r776, %r776;
}

	// end inline asm
	and.b32  	%r798, %r776, %r797;
	mov.b32 	%r781, 8;
	// begin inline asm
	{
    .reg .pred p;
    and.b32 %r779, %r792, %r781;    setp.ne.u32 p, %r779, 0;
    vote.ballot.sync.b32 %r779, p, 0xffffffff;
    @!p not.b32 %r779, %r779;
}

	// end inline asm
	and.b32  	%r799, %r779, %r798;
	mov.b32 	%r784, 16;
	// begin inline asm
	{
    .reg .pred p;
    and.b32 %r782, %r792, %r784;    setp.ne.u32 p, %r782, 0;
    vote.ballot.sync.b32 %r782, p, 0xffffffff;
    @!p not.b32 %r782, %r782;
}

	// end inline asm
	and.b32  	%r800, %r782, %r799;
	mov.b32 	%r787, 32;
	// begin inline asm
	{
    .reg .pred p;
    and.b32 %r785, %r792, %r787;    setp.ne.u32 p, %r785, 0;
    vote.ballot.sync.b32 %r785, p, 0xffffffff;
    @!p not.b32 %r785, %r785;
}

	// end inline asm
	and.b32  	%r801, %r785, %r800;
	mov.b32 	%r790, 64;
	// begin inline asm
	{
    .reg .pred p;
    and.b32 %r788, %r792, %r790;    setp.ne.u32 p, %r788, 0;
    vote.ballot.sync.b32 %r788, p, 0xffffffff;
    @!p not.b32 %r788, %r788;
}

	// end inline asm
	and.b32  	%r802, %r788, %r801;
	mov.b32 	%r793, 128;
	// begin inline asm
	{
    .reg .pred p;
    and.b32 %r791, %r792, %r793;    setp.ne.u32 p, %r791, 0;
    vote.ballot.sync.b32 %r791, p, 0xffffffff;
    @!p not.b32 %r791, %r791;
}

	// end inline asm
	and.b32  	%r803, %r791, %r802;
	clz.b32 	%r804, %r803;
	sub.s32 	%r162, 31, %r804;
	and.b32  	%r805, %r727, %r803;
	popc.b32 	%r163, %r805;
	setp.ne.s32 	%p107, %r309, %r162;
	mov.b32 	%r1995, 0;
	@%p107 bra 	$L__BB23_183;
	shl.b32 	%r806, %r792, 2;
	add.s32 	%r807, %r152, %r806;
	atom.shared.add.u32 	%r1995, [%r807], %r163;
$L__BB23_183:
	ld.param.u32 	%r1895, [_ZN3cub18CUB_300001_SM_10006detail10radix_sort29DeviceRadixSortOnesweepKernelINS1_5radix10policy_hubIifyE10Policy1000ELNS0_9SortOrderE0EifyiiNS1_21identity_decomposer_tEEEvPT5_SB_PT3_PKSC_PT1_PKSG_PT2_PKSK_T4_iiT6__param_9];
	shfl.sync.idx.b32	%r833|%p108, %r1995, %r162, 31, -1;
	add.s32 	%r166, %r163, %r833;
	shr.u32 	%r834, %r1991, %r1895;
	and.b32  	%r830, %r834, %r154;
	mov.b32 	%r810, 1;
	// begin inline asm
	{
    .reg .pred p;
    and.b32 %r808, %r830, %r810;    setp.ne.u32 p, %r808, 0;
    vote.ballot.sync.b32 %r808, p, 0xffffffff;
    @!p not.b32 %r808, %r808;
}

	// end inline asm
	mov.b32 	%r813, 2;
	// begin inline asm
	{
    .reg .pred p;
    and.b32 %r811, %r830, %r813;    setp.ne.u32 p, %r811, 0;
    vote.ballot.sync.b32 %r811, p, 0xffffffff;
    @!p not.b32 %r811, %r811;
}

	// end inline asm
	and.b32  	%r835, %r811, %r808;
	mov.b32 	%r816, 4;
	// begin inline asm
	{
    .reg .pred p;
    and.b32 %r814, %r830, %r816;    setp.ne.u32 p, %r814, 0;
    vote.ballot.sync.b32 %r814, p, 0xffffffff;
    @!p not.b32 %r814, %r814;
}

	// end inline asm
	and.b32  	%r836, %r814, %r835;
	mov.b32 	%r819, 8;
	// begin inline asm
	{
    .reg .pred p;
    and.b32 %r817, %r830, %r819;    setp.ne.u32 p, %r817, 0;
    vote.ballot.sync.b32 %r817, p, 0xffffffff;
    @!p not.b32 %r817, %r817;
}

	// end inline asm
	and.b32  	%r837, %r817, %r836;
	mov.b32 	%r822, 16;
	// begin inline asm
	{
    .reg .pred p;
    and.b32 %r820, %r830, %r822;    setp.ne.u32 p, %r820, 0;
    vote.ballot.sync.b32 %r820, p, 0xffffffff;
    @!p not.b32 %r820, %r820;
}

	// end inline asm
	and.b32  	%r838, %r820, %r837;
	mov.b32 	%r825, 32;
	// begin inline asm
	{
    .reg .pred p;
    and.b32 %r823, %r830, %r825;    setp.ne.u32 p, %r823, 0;
    vote.ballot.sync.b32 %r823, p, 0xffffffff;
    @!p not.b32 %r823, %r823;
}

	// end inline asm
	and.b32  	%r839, %r823, %r838;
	mov.b32 	%r828, 64;
	// begin inline asm
	{
    .reg .pred p;
    and.b32 %r826, %r830, %r828;    setp.ne.u32 p, %r826, 0;
    vote.ballot.sync.b32 %r826, p, 0xffffffff;
    @!p not.b32 %r826, %r826;
}

	// end inline asm
	and.b32  	%r840, %r826, %r839;
	mov.b32 	%r831, 128;
	// begin inline asm
	{
    .reg .pred p;
    and.b32 %r829, %r830, %r831;    setp.ne.u32 p, %r829, 0;
    vote.ballot.sync.b32 %r829, p, 0xffffffff;
    @!p not.b32 %r829, %r829;
}

	// end inline asm
	and.b32  	%r841, %r829, %r840;
	clz.b32 	%r842, %r841;
	sub.s32 	%r168, 31, %r842;
	and.b32  	%r843, %r727, %r841;
	popc.b32 	%r169, %r843;
	setp.ne.s32 	%p109, %r309, %r168;
	mov.b32 	%r1996, 0;
	@%p109 bra 	$L__BB23_185;
	shl.b32 	%r844, %r830, 2;
	add.s32 	%r845, %r152, %r844;
	atom.shared.add.u32 	%r1996, [%r845], %r169;
$L__BB23_185:
	ld.param.u32 	%r1896, [_ZN3cub18CUB_300001_SM_10006detail10radix_sort29DeviceRadixSortOnesweepKernelINS1_5radix10policy_hubIifyE10Policy1000ELNS0_9SortOrderE0EifyiiNS1_21identity_decomposer_tEEEvPT5_SB_PT3_PKSC_PT1_PKSG_PT2_PKSK_T4_iiT6__param_9];
	shfl.sync.idx.b32	%r871|%p110, %r1996, %r168, 31, -1;
	add.s32 	%r172, %r169, %r871;
	shr.u32 	%r872, %r1990, %r1896;
	and.b32  	%r868, %r872, %r154;
	mov.b32 	%r848, 1;
	// begin inline asm
	{
    .reg .pred p;
    and.b32 %r846, %r868, %r848;    setp.ne.u32 p, %r846, 0;
    vote.ballot.sync.b32 %r846, p, 0xffffffff;
    @!p not.b32 %r846, %r846;
}

	// end inline asm
	mov.b32 	%r851, 2;
	// begin inline asm
	{
    .reg .pred p;
    and.b32 %r849, %r868, %r851;    setp.ne.u32 p, %r849, 0;
    vote.ballot.sync.b32 %r849, p, 0xffffffff;
    @!p not.b32 %r849, %r849;
}

	// end inline asm
	and.b32  	%r873, %r849, %r846;
	mov.b32 	%r854, 4;
	// begin inline asm
	{
    .reg .pred p;
    and.b32 %r852, %r868, %r854;    setp.ne.u32 p, %r852, 0;
    vote.ballot.sync.b32 %r852, p, 0xffffffff;
    @!p not.b32 %r852, %r852;
}

	// end inline asm
	and.b32  	%r874, %r852, %r873;
	mov.b32 	%r857, 8;
	// begin inline asm
	{
    .reg .pred p;
    and.b32 %r855, %r868, %r857;    setp.ne.u32 p, %r855, 0;
    vote.ballot.sync.b32 %r855, p, 0xffffffff;
    @!p not.b32 %r855, %r855;
}

	// end inline asm
	and.b32  	%r875, %r855, %r874;
	mov.b32 	%r860, 16;
	// begin inline asm
	{
    .reg .pred p;
    and.b32 %r858, %r868, %r860;    setp.ne.u32 p, %r858, 0;
    vote.ballot.sync.b32 %r858, p, 0xffffffff;
    @!p not.b32 %r858, %r858;
}

	// end inline asm
	and.b32  	%r876, %r858, %r875;
	mov.b32 	%r863, 32;
	// begin inline asm
	{
    .reg .pred p;
    and.b32 %r861, %r868, %r863;    setp.ne.u32 p, %r861, 0;
    vote.ballot.sync.b32 %r861, p, 0xffffffff;
    @!p not.b32 %r861, %r861;
}

	// end inline asm
	and.b32  	%r877, %r861, %r876;
	mov.b32 	%r866, 64;
	// begin inline asm
	{
    .reg .pred p;
    and.b32 %r864, %r868, %r866;    setp.ne.u32 p, %r864, 0;
    vote.ballot.sync.b32 %r864, p, 0xffffffff;
    @!p not.b32 %r864, %r864;
}

	// end inline asm
	and.b32  	%r878, %r864, %r877;
	mov.b32 	%r869, 128;
	// begin inline asm
	{
    .reg .pred p;
    and.b32 %r867, %r868, %r869;    setp.ne.u32 p, %r867, 0;
    vote.ballot.sync.b32 %r867, p, 0xffffffff;
    @!p not.b32 %r867, %r867;
}

	// end inline asm
	and.b32  	%r879, %r867, %r878;
	clz.b32 	%r880, %r879;
	sub.s32 	%r174, 31, %r880;
	and.b32  	%r881, %r727, %r879;
	popc.b32 	%r175, %r881;
	setp.ne.s32 	%p111, %r309, %r174;
	mov.b32 	%r1997, 0;
	@%p111 bra 	$L__BB23_187;
	shl.b32 	%r882, %r868, 2;
	add.s32 	%r883, %r152, %r882;
	atom.shared.add.u32 	%r1997, [%r883], %r175;
$L__BB23_187:
	ld.param.u32 	%r1897, [_ZN3cub18CUB_300001_SM_10006detail10radix_sort29DeviceRadixSortOnesweepKernelINS1_5radix10policy_hubIifyE10Policy1000ELNS0_9SortOrderE0EifyiiNS1_21identity_decomposer_tEEEvPT5_SB_PT3_PKSC_PT1_PKSG_PT2_PKSK_T4_iiT6__param_9];
	shfl.sync.idx.b32	%r909|%p112, %r1997, %r174, 31, -1;
	add.s32 	%r178, %r175, %r909;
	shr.u32 	%r910, %r1989, %r1897;
	and.b32  	%r906, %r910, %r154;
	mov.b32 	%r886, 1;
	// begin inline asm
	{
    .reg .pred p;
    and.b32 %r884, %r906, %r886;    setp.ne.u32 p, %r884, 0;
    vote.ballot.sync.b32 %r884, p, 0xffffffff;
    @!p not.b32 %r884, %r884;
}

	// end inline asm
	mov.b32 	%r889, 2;
	// begin inline asm
	{
    .reg .pred p;
    and.b32 %r887, %r906, %r889;    setp.ne.u32 p, %r887, 0;
    vote.ballot.sync.b32 %r887, p, 0xffffffff;
    @!p not.b32 %r887, %r887;
}

	// end inline asm
	and.b32  	%r911, %r887, %r884;
	mov.b32 	%r892, 4;
	// begin inline asm
	{
    .reg .pred p;
    and.b32 %r890, %r906, %r892;    setp.ne.u32 p, %r890, 0;
    vote.ballot.sync.b32 %r890, p, 0xffffffff;
    @!p not.b32 %r890, %r890;
}

	// end inline asm
	and.b32  	%r912, %r890, %r911;
	mov.b32 	%r895, 8;
	// begin inline asm
	{
    .reg .pred p;
    and.b32 %r893, %r906, %r895;    setp.ne.u32 p, %r893, 0;
    vote.ballot.sync.b32 %r893, p, 0xffffffff;
    @!p not.b32 %r893, %r893;
}

	// end inline asm
	and.b32  	%r913, %r893, %r912;
	mov.b32 	%r898, 16;
	// begin inline asm
	{
    .reg .pred p;
    and.b32 %r896, %r906, %r898;    setp.ne.u32 p, %r896, 0;
    vote.ballot.sync.b32 %r896, p, 0xffffffff;
    @!p not.b32 %r896, %r896;
}

	// end inline asm
	and.b32  	%r914, %r896, %r913;
	mov.b32 	%r901, 32;
	// begin inline asm
	{
    .reg .pred p;
    and.b32 %r899, %r906, %r901;    setp.ne.u32 p, %r899, 0;
    vote.ballot.sync.b32 %r899, p, 0xffffffff;
    @!p not.b32 %r899, %r899;
}

	// end inline asm
	and.b32  	%r915, %r899, %r914;
	mov.b32 	%r904, 64;
	// begin inline asm
	{
    .reg .pred p;
    and.b32 %r902, %r906, %r904;    setp.ne.u32 p, %r902, 0;
    vote.ballot.sync.b32 %r902, p, 0xffffffff;
    @!p not.b32 %r902, %r902;
}

	// end inline asm
	and.b32  	%r916, %r902, %r915;
	mov.b32 	%r907, 128;
	// begin inline asm
	{
    .reg .pred p;
    and.b32 %r905, %r906, %r907;    setp.ne.u32 p, %r905, 0;
    vote.ballot.sync.b32 %r905, p, 0xffffffff;
    @!p not.b32 %r905, %r905;
}

	// end inline asm
	and.b32  	%r917, %r905, %r916;
	clz.b32 	%r918, %r917;
	sub.s32 	%r180, 31, %r918;
	and.b32  	%r919, %r727, %r917;
	popc.b32 	%r181, %r919;
	setp.ne.s32 	%p113, %r309, %r180;
	mov.b32 	%r1998, 0;
	@%p113 bra 	$L__BB23_189;
	shl.b32 	%r920, %r906, 2;
	add.s32 	%r921, %r152, %r920;
	atom.shared.add.u32 	%r1998, [%r921], %r181;
$L__BB23_189:
	ld.param.u32 	%r1898, [_ZN3cub18CUB_300001_SM_10006detail10radix_sort29DeviceRadixSortOnesweepKernelINS1_5radix10policy_hubIifyE10Policy1000ELNS0_9SortOrderE0EifyiiNS1_21identity_decomposer_tEEEvPT5_SB_PT3_PKSC_PT1_PKSG_PT2_PKSK_T4_iiT6__param_9];
	shfl.sync.idx.b32	%r947|%p114, %r1998, %r180, 31, -1;
	add.s32 	%r184, %r181, %r947;
	shr.u32 	%r948, %r1988, %r1898;
	and.b32  	%r944, %r948, %r154;
	mov.b32 	%r924, 1;
	// begin inline asm
	{
    .reg .pred p;
    and.b32 %r922, %r944, %r924;    setp.ne.u32 p, %r922, 0;
    vote.ballot.sync.b32 %r922, p, 0xffffffff;
    @!p not.b32 %r922, %r922;
}

	// end inline asm
	mov.b32 	%r927, 2;
	// begin inline asm
	{
    .reg .pred p;
    and.b32 %r925, %r944, %r927;    setp.ne.u32 p, %r925, 0;
    vote.ballot.sync.b32 %r925, p, 0xffffffff;
    @!p not.b32 %r925, %r925;
}

	// end inline asm
	and.b32  	%r949, %r925, %r922;
	mov.b32 	%r930, 4;
	// begin inline asm
	{
    .reg .pred p;
    and.b32 %r928, %r944, %r930;    setp.ne.u32 p, %r928, 0;
    vote.ballot.sync.b32 %r928, p, 0xffffffff;
    @!p not.b32 %r928, %r928;
}

	// end inline asm
	and.b32  	%r950, %r928, %r949;
	mov.b32 	%r933, 8;
	// begin inline asm
	{
    .reg .pred p;
    and.b32 %r931, %r944, %r933;    setp.ne.u32 p, %r931, 0;
    vote.ballot.sync.b32 %r931, p, 0xffffffff;
    @!p not.b32 %r931, %r931;
}

	// end inline asm
	and.b32  	%r951, %r931, %r950;
	mov.b32 	%r936, 16;
	// begin inline asm
	{
    .reg .pred p;
    and.b32 %r934, %r944, %r936;    setp.ne.u32 p, %r934, 0;
    vote.ballot.sync.b32 %r934, p, 0xffffffff;
    @!p not.b32 %r934, %r934;
}

	// end inline asm
	and.b32  	%r952, %r934, %r951;
	mov.b32 	%r939, 32;
	// begin inline asm
	{
    .reg .pred p;
    and.b32 %r937, %r944, %r939;    setp.ne.u32 p, %r937, 0;
    vote.ballot.sync.b32 %r937, p, 0xffffffff;
    @!p not.b32 %r937, %r937;
}

	// end inline asm
	and.b32  	%r953, %r937, %r952;
	mov.b32 	%r942, 64;
	// begin inline asm
	{
    .reg .pred p;
    and.b32 %r940, %r944, %r942;    setp.ne.u32 p, %r940, 0;
    vote.ballot.sync.b32 %r940, p, 0xffffffff;
    @!p not.b32 %r940, %r940;
}

	// end inline asm
	and.b32  	%r954, %r940, %r953;
	mov.b32 	%r945, 128;
	// begin inline asm
	{
    .reg .pred p;
    and.b32 %r943, %r944, %r945;    setp.ne.u32 p, %r943, 0;
    vote.ballot.sync.b32 %r943, p, 0xffffffff;
    @!p not.b32 %r943, %r943;
}

	// end inline asm
	and.b32  	%r955, %r943, %r954;
	clz.b32 	%r956, %r955;
	sub.s32 	%r186, 31, %r956;
	and.b32  	%r957, %r727, %r955;
	popc.b32 	%r187, %r957;
	setp.ne.s32 	%p115, %r309, %r186;
	mov.b32 	%r1999, 0;
	@%p115 bra 	$L__BB23_191;
	shl.b32 	%r958, %r944, 2;
	add.s32 	%r959, %r152, %r958;
	atom.shared.add.u32 	%r1999, [%r959], %r187;
$L__BB23_191:
	ld.param.u32 	%r1899, [_ZN3cub18CUB_300001_SM_10006detail10radix_sort29DeviceRadixSortOnesweepKernelINS1_5radix10policy_hubIifyE10Policy1000ELNS0_9SortOrderE0EifyiiNS1_21identity_decomposer_tEEEvPT5_SB_PT3_PKSC_PT1_PKSG_PT2_PKSK_T4_iiT6__param_9];
	shfl.sync.idx.b32	%r985|%p116, %r1999, %r186, 31, -1;
	add.s32 	%r190, %r187, %r985;
	shr.u32 	%r986, %r1987, %r1899;
	and.b32  	%r982, %r986, %r154;
	mov.b32 	%r962, 1;
	// begin inline asm
	{
    .reg .pred p;
    and.b32 %r960, %r982, %r962;    setp.ne.u32 p, %r960, 0;
    vote.ballot.sync.b32 %r960, p, 0xffffffff;
    @!p not.b32 %r960, %r960;
}

	// end inline asm
	mov.b32 	%r965, 2;
	// begin inline asm
	{
    .reg .pred p;
    and.b32 %r963, %r982, %r965;    setp.ne.u32 p, %r963, 0;
    vote.ballot.sync.b32 %r963, p, 0xffffffff;
    @!p not.b32 %r963, %r963;
}

	// end inline asm
	and.b32  	%r987, %r963, %r960;
	mov.b32 	%r968, 4;
	// begin inline asm
	{
    .reg .pred p;
    and.b32 %r966, %r982, %r968;    setp.ne.u32 p, %r966, 0;
    vote.ballot.sync.b32 %r966, p, 0xffffffff;
    @!p not.b32 %r966, %r966;
}

	// end inline asm
	and.b32  	%r988, %r966, %r987;
	mov.b32 	%r971, 8;
	// begin inline asm
	{
    .reg .pred p;
    and.b32 %r969, %r982, %r971;    setp.ne.u32 p, %r969, 0;
    vote.ballot.sync.b32 %r969, p, 0xffffffff;
    @!p not.b32 %r969, %r969;
}

	// end inline asm
	and.b32  	%r989, %r969, %r988;
	mov.b32 	%r974, 16;
	// begin inline asm
	{
    .reg .pred p;
    and.b32 %r972, %r982, %r974;    setp.ne.u32 p, %r972, 0;
    vote.ballot.sync.b32 %r972, p, 0xffffffff;
    @!p not.b32 %r972, %r972;
}

	// end inline asm
	and.b32  	%r990, %r972, %r989;
	mov.b32 	%r977, 32;
	// begin inline asm
	{
    .reg .pred p;
    and.b32 %r975, %r982, %r977;    setp.ne.u32 p, %r975, 0;
    vote.ballot.sync.b32 %r975, p, 0xffffffff;
    @!p not.b32 %r975, %r975;
}

	// end inline asm
	and.b32  	%r991, %r975, %r990;
	mov.b32 	%r980, 64;
	// begin inline asm
	{
    .reg .pred p;
    and.b32 %r978, %r982, %r980;    setp.ne.u32 p, %r978, 0;
    vote.ballot.sync.b32 %r978, p, 0xffffffff;
    @!p not.b32 %r978, %r978;
}

	// end inline asm
	and.b32  	%r992, %r978, %r991;
	mov.b32 	%r983, 128;
	// begin inline asm
	{
    .reg .pred p;
    and.b32 %r981, %r982, %r983;    setp.ne.u32 p, %r981, 0;
    vote.ballot.sync.b32 %r981, p, 0xffffffff;
    @!p not.b32 %r981, %r981;
}

	// end inline asm
	and.b32  	%r993, %r981, %r992;
	clz.b32 	%r994, %r993;
	sub.s32 	%r192, 31, %r994;
	and.b32  	%r995, %r727, %r993;
	popc.b32 	%r193, %r995;
	setp.ne.s32 	%p117, %r309, %r192;
	mov.b32 	%r2000, 0;
	@%p117 bra 	$L__BB23_193;
	shl.b32 	%r996, %r982, 2;
	add.s32 	%r997, %r152, %r996;
	atom.shared.add.u32 	%r2000, [%r997], %r193;
$L__BB23_193:
	ld.param.u32 	%r1900, [_ZN3cub18CUB_300001_SM_10006detail10radix_sort29DeviceRadixSortOnesweepKernelINS1_5radix10policy_hubIifyE10Policy1000ELNS0_9SortOrderE0EifyiiNS1_21identity_decomposer_tEEEvPT5_SB_PT3_PKSC_PT1_PKSG_PT2_PKSK_T4_iiT6__param_9];
	shfl.sync.idx.b32	%r1023|%p118, %r2000, %r192, 31, -1;
	add.s32 	%r196, %r193, %r1023;
	shr.u32 	%r1024, %r1986, %r1900;
	and.b32  	%r1020, %r1024, %r154;
	mov.b32 	%r1000, 1;
	// begin inline asm
	{
    .reg .pred p;
    and.b32 %r998, %r1020, %r1000;    setp.ne.u32 p, %r998, 0;
    vote.ballot.sync.b32 %r998, p, 0xffffffff;
    @!p not.b32 %r998, %r998;
}

	// end inline asm
	mov.b32 	%r1003, 2;
	// begin inline asm
	{
    .reg .pred p;
    and.b32 %r1001, %r1020, %r1003;    setp.ne.u32 p, %r1001, 0;
    vote.ballot.sync.b32 %r1001, p, 0xffffffff;
    @!p not.b32 %r1001, %r1001;
}

	// end inline asm
	and.b32  	%r1025, %r1001, %r998;
	mov.b32 	%r1006, 4;
	// begin inline asm
	{
    .reg .pred p;
    and.b32 %r1004, %r1020, %r1006;    setp.ne.u32 p, %r1004, 0;
    vote.ballot.sync.b32 %r1004, p, 0xffffffff;
    @!p not.b32 %r1004, %r1004;
}

	// end inline asm
	and.b32  	%r1026, %r1004, %r1025;
	mov.b32 	%r1009, 8;
	// begin inline asm
	{
    .reg .pred p;
    and.b32 %r1007, %r1020, %r1009;    setp.ne.u32 p, %r1007, 0;
    vote.ballot.sync.b32 %r1007, p, 0xffffffff;
    @!p not.b32 %r1007, %r1007;
}

	// end inline asm
	and.b32  	%r1027, %r1007, %r1026;
	mov.b32 	%r1012, 16;
	// begin inline asm
	{
    .reg .pred p;
    and.b32 %r1010, %r1020, %r1012;    setp.ne.u32 p, %r1010, 0;
    vote.ballot.sync.b32 %r1010, p, 0xffffffff;
    @!p not.b32 %r1010, %r1010;
}

	// end inline asm
	and.b32  	%r1028, %r1010, %r1027;
	mov.b32 	%r1015, 32;
	// begin inline asm
	{
    .reg .pred p;
    and.b32 %r1013, %r1020, %r1015;    setp.ne.u32 p, %r1013, 0;
    vote.ballot.sync.b32 %r1013, p, 0xffffffff;
    @!p not.b32 %r1013, %r1013;
}

	// end inline asm
	and.b32  	%r1029, %r1013, %r1028;
	mov.b32 	%r1018, 64;
	// begin inline asm
	{
    .reg .pred p;
    and.b32 %r1016, %r1020, %r1018;    setp.ne.u32 p, %r1016, 0;
    vote.ballot.sync.b32 %r1016, p, 0xffffffff;
    @!p not.b32 %r1016, %r1016;
}

	// end inline asm
	and.b32  	%r1030, %r1016, %r1029;
	mov.b32 	%r1021, 128;
	// begin inline asm
	{
    .reg .pred p;
    and.b32 %r1019, %r1020, %r1021;    setp.ne.u32 p, %r1019, 0;
    vote.ballot.sync.b32 %r1019, p, 0xffffffff;
    @!p not.b32 %r1019, %r1019;
}

	// end inline asm
	and.b32  	%r1031, %r1019, %r1030;
	clz.b32 	%r1032, %r1031;
	sub.s32 	%r198, 31, %r1032;
	and.b32  	%r1033, %r727, %r1031;
	popc.b32 	%r199, %r1033;
	setp.ne.s32 	%p119, %r309, %r198;
	mov.b32 	%r2001, 0;
	@%p119 bra 	$L__BB23_195;
	shl.b32 	%r1034, %r1020, 2;
	add.s32 	%r1035, %r152, %r1034;
	atom.shared.add.u32 	%r2001, [%r1035], %r199;
$L__BB23_195:
	ld.param.u32 	%r1901, [_ZN3cub18CUB_300001_SM_10006detail10radix_sort29DeviceRadixSortOnesweepKernelINS1_5radix10policy_hubIifyE10Policy1000ELNS0_9SortOrderE0EifyiiNS1_21identity_decomposer_tEEEvPT5_SB_PT3_PKSC_PT1_PKSG_PT2_PKSK_T4_iiT6__param_9];
	shfl.sync.idx.b32	%r1061|%p120, %r2001, %r198, 31, -1;
	add.s32 	%r202, %r199, %r1061;
	shr.u32 	%r1062, %r1985, %r1901;
	and.b32  	%r1058, %r1062, %r154;
	mov.b32 	%r1038, 1;
	// begin inline asm
	{
    .reg .pred p;
    and.b32 %r1036, %r1058, %r1038;    setp.ne.u32 p, %r1036, 0;
    vote.ballot.sync.b32 %r1036, p, 0xffffffff;
    @!p not.b32 %r1036, %r1036;
}

	// end inline asm
	mov.b32 	%r1041, 2;
	// begin inline asm
	{
    .reg .pred p;
    and.b32 %r1039, %r1058, %r1041;    setp.ne.u32 p, %r1039, 0;
    vote.ballot.sync.b32 %r1039, p, 0xffffffff;
    @!p not.b32 %r1039, %r1039;
}

	// end inline asm
	and.b32  	%r1063, %r1039, %r1036;
	mov.b32 	%r1044, 4;
	// begin inline asm
	{
    .reg .pred p;
    and.b32 %r1042, %r1058, %r1044;    setp.ne.u32 p, %r1042, 0;
    vote.ballot.sync.b32 %r1042, p, 0xffffffff;
    @!p not.b32 %r1042, %r1042;
}

	// end inline asm
	and.b32  	%r1064, %r1042, %r1063;
	mov.b32 	%r1047, 8;
	// begin inline asm
	{
    .reg .pred p;
    and.b32 %r1045, %r1058, %r1047;    setp.ne.u32 p, %r1045, 0;
    vote.ballot.sync.b32 %r1045, p, 0xffffffff;
    @!p not.b32 %r1045, %r1045;
}

	// end inline asm
	and.b32  	%r1065, %r1045, %r1064;
	mov.b32 	%r1050, 16;
	// begin inline asm
	{
    .reg .pred p;
    and.b32 %r1048, %r1058, %r1050;    setp.ne.u32 p, %r1048, 0;
    vote.ballot.sync.b32 %r1048, p, 0xffffffff;
    @!p not.b32 %r1048, %r1048;
}

	// end inline asm
	and.b32  	%r1066, %r1048, %r1065;
	mov.b32 	%r1053, 32;
	// begin inline asm
	{
    .reg .pred p;
    and.b32 %r1051, %r1058, %r1053;    setp.ne.u32 p, %r1051, 0;
    vote.ballot.sync.b32 %r1051, p, 0xffffffff;
    @!p not.b32 %r1051, %r1051;
}

	// end inline asm
	and.b32  	%r1067, %r1051, %r1066;
	mov.b32 	%r1056, 64;
	// begin inline asm
	{
    .reg .pred p;
    and.b32 %r1054, %r1058, %r1056;    setp.ne.u32 p, %r1054, 0;
    vote.ballot.sync.b32 %r1054, p, 0xffffffff;
    @!p not.b32 %r1054, %r1054;
}

	// end inline asm
	and.b32  	%r1068, %r1054, %r1067;
	mov.b32 	%r1059, 128;
	// begin inline asm
	{
    .reg .pred p;
    and.b32 %r1057, %r1058, %r1059;    setp.ne.u32 p, %r1057, 0;
    vote.ballot.sync.b32 %r1057, p, 0xffffffff;
    @!p not.b32 %r1057, %r1057;
}

	// end inline asm
	and.b32  	%r1069, %r1057, %r1068;
	clz.b32 	%r1070, %r1069;
	sub.s32 	%r204, 31, %r1070;
	and.b32  	%r1071, %r727, %r1069;
	popc.b32 	%r205, %r1071;
	setp.ne.s32 	%p121, %r309, %r204;
	mov.b32 	%r2002, 0;
	@%p121 bra 	$L__BB23_197;
	shl.b32 	%r1072, %r1058, 2;
	add.s32 	%r1073, %r152, %r1072;
	atom.shared.add.u32 	%r2002, [%r1073], %r205;
$L__BB23_197:
	ld.param.u32 	%r1902, [_ZN3cub18CUB_300001_SM_10006detail10radix_sort29DeviceRadixSortOnesweepKernelINS1_5radix10policy_hubIifyE10Policy1000ELNS0_9SortOrderE0EifyiiNS1_21identity_decomposer_tEEEvPT5_SB_PT3_PKSC_PT1_PKSG_PT2_PKSK_T4_iiT6__param_9];
	shfl.sync.idx.b32	%r1099|%p122, %r2002, %r204, 31, -1;
	add.s32 	%r208, %r205, %r1099;
	shr.u32 	%r1100, %r1984, %r1902;
	and.b32  	%r1096, %r1100, %r154;
	mov.b32 	%r1076, 1;
	// begin inline asm
	{
    .reg .pred p;
    and.b32 %r1074, %r1096, %r1076;    setp.ne.u32 p, %r1074, 0;
    vote.ballot.sync.b32 %r1074, p, 0xffffffff;
    @!p not.b32 %r1074, %r1074;
}

	// end inline asm
	mov.b32 	%r1079, 2;
	// begin inline asm
	{
    .reg .pred p;
    and.b32 %r1077, %r1096, %r1079;    setp.ne.u32 p, %r1077, 0;
    vote.ballot.sync.b32 %r1077, p, 0xffffffff;
    @!p not.b32 %r1077, %r1077;
}

	// end inline asm
	and.b32  	%r1101, %r1077, %r1074;
	mov.b32 	%r1082, 4;
	// begin inline asm
	{
    .reg .pred p;
    and.b32 %r1080, %r1096, %r1082;    setp.ne.u32 p, %r1080, 0;
    vote.ballot.sync.b32 %r1080, p, 0xffffffff;
    @!p not.b32 %r1080, %r1080;
}

	// end inline asm
	and.b32  	%r1102, %r1080, %r1101;
	mov.b32 	%r1085, 8;
	// begin inline asm
	{
    .reg .pred p;
    and.b32 %r1083, %r1096, %r1085;    setp.ne.u32 p, %r1083, 0;
    vote.ballot.sync.b32 %r1083, p, 0xffffffff;
    @!p not.b32 %r1083, %r1083;
}

	// end inline asm
	and.b32  	%r1103, %r1083, %r1102;
	mov.b32 	%r1088, 16;
	// begin inline asm
	{
    .reg .pred p;
    and.b32 %r1086, %r1096, %r1088;    setp.ne.u32 p, %r1086, 0;
    vote.ballot.sync.b32 %r1086, p, 0xffffffff;
    @!p not.b32 %r1086, %r1086;
}

	// end inline asm
	and.b32  	%r1104, %r1086, %r1103;
	mov.b32 	%r1091, 32;
	// begin inline asm
	{
    .reg .pred p;
    and.b32 %r1089, %r1096, %r1091;    setp.ne.u32 p, %r1089, 0;
    vote.ballot.sync.b32 %r1089, p, 0xffffffff;
    @!p not.b32 %r1089, %r1089;
}

	// end inline asm
	and.b32  	%r1105, %r1089, %r1104;
	mov.b32 	%r1094, 64;
	// begin inline asm
	{
    .reg .pred p;
    and.b32 %r1092, %r1096, %r1094;    setp.ne.u32 p, %r1092, 0;
    vote.ballot.sync.b32 %r1092, p, 0xffffffff;
    @!p not.b32 %r1092, %r1092;
}

	// end inline asm
	and.b32  	%r1106, %r1092, %r1105;
	mov.b32 	%r1097, 128;
	// begin inline asm
	{
    .reg .pred p;
    and.b32 %r1095, %r1096, %r1097;    setp.ne.u32 p, %r1095, 0;
    vote.ballot.sync.b32 %r1095, p, 0xffffffff;
    @!p not.b32 %r1095, %r1095;
}

	// end inline asm
	and.b32  	%r1107, %r1095, %r1106;
	clz.b32 	%r1108, %r1107;
	sub.s32 	%r210, 31, %r1108;
	and.b32  	%r1109, %r727, %r1107;
	popc.b32 	%r211, %r1109;
	setp.ne.s32 	%p123, %r309, %r210;
	mov.b32 	%r2003, 0;
	@%p123 bra 	$L__BB23_199;
	shl.b32 	%r1114, %r1096, 2;
	add.s32 	%r1115, %r152, %r1114;
	atom.shared.add.u32 	%r2003, [%r1115], %r211;
$L__BB23_199:
	ld.param.u32 	%r1903, [_ZN3cub18CUB_300001_SM_10006detail10radix_sort29DeviceRadixSortOnesweepKernelINS1_5radix10policy_hubIifyE10Policy1000ELNS0_9SortOrderE0EifyiiNS1_21identity_decomposer_tEEEvPT5_SB_PT3_PKSC_PT1_PKSG_PT2_PKSK_T4_iiT6__param_9];
	shfl.sync.idx.b32	%r1141|%p124, %r2003, %r210, 31, -1;
	add.s32 	%r214, %r211, %r1141;
	shr.u32 	%r1142, %r1983, %r1903;
	and.b32  	%r1138, %r1142, %r154;
	mov.b32 	%r1118, 1;
	// begin inline asm
	{
    .reg .pred p;
    and.b32 %r1116, %r1138, %r1118;    setp.ne.u32 p, %r1116, 0;
    vote.ballot.sync.b32 %r1116, p, 0xffffffff;
    @!p not.b32 %r1116, %r1116;
}

	// end inline asm
	mov.b32 	%r1121, 2;
	// begin inline asm
	{
    .reg .pred p;
    and.b32 %r1119, %r1138, %r1121;    setp.ne.u32 p, %r1119, 0;
    vote.ballot.sync.b32 %r1119, p, 0xffffffff;
    @!p not.b32 %r1119, %r1119;
}

	// end inline asm
	and.b32  	%r1143, %r1119, %r1116;
	mov.b32 	%r1124, 4;
	// begin inline asm
	{
    .reg .pred p;
    and.b32 %r1122, %r1138, %r1124;    setp.ne.u32 p, %r1122, 0;
    vote.ballot.sync.b32 %r1122, p, 0xffffffff;
    @!p not.b32 %r1122, %r1122;
}

	// end inline asm
	and.b32  	%r1144, %r1122, %r1143;
	mov.b32 	%r1127, 8;
	// begin inline asm
	{
    .reg .pred p;
    and.b32 %r1125, %r1138, %r1127;    setp.ne.u32 p, %r1125, 0;
    vote.ballot.sync.b32 %r1125, p, 0xffffffff;
    @!p not.b32 %r1125, %r1125;
}

	// end inline asm
	and.b32  	%r1145, %r1125, %r1144;
	mov.b32 	%r1130, 16;
	// begin inline asm
	{
    .reg .pred p;
    and.b32 %r1128, %r1138, %r1130;    setp.ne.u32 p, %r1128, 0;
    vote.ballot.sync.b32 %r1128, p, 0xffffffff;
    @!p not.b32 %r1128, %r1128;
}

	// end inline asm
	and.b32  	%r1146, %r1128, %r1145;
	mov.b32 	%r1133, 32;
	// begin inline asm
	{
    .reg .pred p;
    and.b32 %r1131, %r1138, %r1133;    setp.ne.u32 p, %r1131, 0;
    vote.ballot.sync.b32 %r1131, p, 0xffffffff;
    @!p not.b32 %r1131, %r1131;
}

	// end inline asm
	and.b32  	%r1147, %r1131, %r1146;
	mov.b32 	%r1136, 64;
	// begin inline asm
	{
    .reg .pred p;
    and.b32 %r1134, %r1138, %r1136;    setp.ne.u32 p, %r1134, 0;
    vote.ballot.sync.b32 %r1134, p, 0xffffffff;
    @!p not.b32 %r1134, %r1134;
}

	// end inline asm
	and.b32  	%r1148, %r1134, %r1147;
	mov.b32 	%r1139, 128;
	// begin inline asm
	{
    .reg .pred p;
    and.b32 %r1137, %r1138, %r1139;    setp.ne.u32 p, %r1137, 0;
    vote.ballot.sync.b32 %r1137, p, 0xffffffff;
    @!p not.b32 %r1137, %r1137;
}

	// end inline asm
	and.b32  	%r1149, %r1137, %r1148;
	clz.b32 	%r1150, %r1149;
	sub.s32 	%r216, 31, %r1150;
	and.b32  	%r1151, %r727, %r1149;
	popc.b32 	%r217, %r1151;
	setp.ne.s32 	%p125, %r309, %r216;
	mov.b32 	%r2004, 0;
	@%p125 bra 	$L__BB23_201;
	shl.b32 	%r1156, %r1138, 2;
	add.s32 	%r1157, %r152, %r1156;
	atom.shared.add.u32 	%r2004, [%r1157], %r217;
$L__BB23_201:
	ld.param.u32 	%r1904, [_ZN3cub18CUB_300001_SM_10006detail10radix_sort29DeviceRadixSortOnesweepKernelINS1_5radix10policy_hubIifyE10Policy1000ELNS0_9SortOrderE0EifyiiNS1_21identity_decomposer_tEEEvPT5_SB_PT3_PKSC_PT1_PKSG_PT2_PKSK_T4_iiT6__param_9];
	shfl.sync.idx.b32	%r1183|%p126, %r2004, %r216, 31, -1;
	add.s32 	%r220, %r217, %r1183;
	shr.u32 	%r1184, %r1982, %r1904;
	and.b32  	%r1180, %r1184, %r154;
	mov.b32 	%r1160, 1;
	// begin inline asm
	{
    .reg .pred p;
    and.b32 %r1158, %r1180, %r1160;    setp.ne.u32 p, %r1158, 0;
    vote.ballot.sync.b32 %r1158, p, 0xffffffff;
    @!p not.b32 %r1158, %r1158;
}

	// end inline asm
	mov.b32 	%r1163, 2;
	// begin inline asm
	{
    .reg .pred p;
    and.b32 %r1161, %r1180, %r1163;    setp.ne.u32 p, %r1161, 0;
    vote.ballot.sync.b32 %r1161, p, 0xffffffff;
    @!p not.b32 %r1161, %r1161;
}

	// end inline asm
	and.b32  	%r1185, %r1161, %r1158;
	mov.b32 	%r1166, 4;
	// begin inline asm
	{
    .reg .pred p;
    and.b32 %r1164, %r1180, %r1166;    setp.ne.u32 p, %r1164, 0;
    vote.ballot.sync.b32 %r1164, p, 0xffffffff;
    @!p not.b32 %r1164, %r1164;
}

	// end inline asm
	and.b32  	%r1186, %r1164, %r1185;
	mov.b32 	%r1169, 8;
	// begin inline asm
	{
    .reg .pred p;
    and.b32 %r1167, %r1180, %r1169;    setp.ne.u32 p, %r1167, 0;
    vote.ballot.sync.b32 %r1167, p, 0xffffffff;
    @!p not.b32 %r1167, %r1167;
}

	// end inline asm
	and.b32  	%r1187, %r1167, %r1186;
	mov.b32 	%r1172, 16;
	// begin inline asm
	{
    .reg .pred p;
    and.b32 %r1170, %r1180, %r1172;    setp.ne.u32 p, %r1170, 0;
    vote.ballot.sync.b32 %r1170, p, 0xffffffff;
    @!p not.b32 %r1170, %r1170;
}

	// end inline asm
	and.b32  	%r1188, %r1170, %r1187;
	mov.b32 	%r1175, 32;
	// begin inline asm
	{
    .reg .pred p;
    and.b32 %r1173, %r1180, %r1175;    setp.ne.u32 p, %r1173, 0;
    vote.ballot.sync.b32 %r1173, p, 0xffffffff;
    @!p not.b32 %r1173, %r1173;
}

	// end inline asm
	and.b32  	%r1189, %r1173, %r1188;
	mov.b32 	%r1178, 64;
	// begin inline asm
	{
    .reg .pred p;
    and.b32 %r1176, %r1180, %r1178;    setp.ne.u32 p, %r1176, 0;
    vote.ballot.sync.b32 %r1176, p, 0xffffffff;
    @!p not.b32 %r1176, %r1176;
}

	// end inline asm
	and.b32  	%r1190, %r1176, %r1189;
	mov.b32 	%r1181, 128;
	// begin inline asm
	{
    .reg .pred p;
    and.b32 %r1179, %r1180, %r1181;    setp.ne.u32 p, %r1179, 0;
    vote.ballot.sync.b32 %r1179, p, 0xffffffff;
    @!p not.b32 %r1179, %r1179;
}

	// end inline asm
	and.b32  	%r1191, %r1179, %r1190;
	clz.b32 	%r1192, %r1191;
	sub.s32 	%r222, 31, %r1192;
	and.b32  	%r1193, %r727, %r1191;
	popc.b32 	%r223, %r1193;
	setp.ne.s32 	%p127, %r309, %r222;
	mov.b32 	%r2005, 0;
	@%p127 bra 	$L__BB23_203;
	shl.b32 	%r1198, %r1180, 2;
	add.s32 	%r1199, %r152, %r1198;
	atom.shared.add.u32 	%r2005, [%r1199], %r223;
$L__BB23_203:
	ld.param.u32 	%r1905, [_ZN3cub18CUB_300001_SM_10006detail10radix_sort29DeviceRadixSortOnesweepKernelINS1_5radix10policy_hubIifyE10Policy1000ELNS0_9SortOrderE0EifyiiNS1_21identity_decomposer_tEEEvPT5_SB_PT3_PKSC_PT1_PKSG_PT2_PKSK_T4_iiT6__param_9];
	shfl.sync.idx.b32	%r1225|%p128, %r2005, %r222, 31, -1;
	add.s32 	%r226, %r223, %r1225;
	shr.u32 	%r1226, %r1981, %r1905;
	and.b32  	%r1222, %r1226, %r154;
	mov.b32 	%r1202, 1;
	// begin inline asm
	{
    .reg .pred p;
    and.b32 %r1200, %r1222, %r1202;    setp.ne.u32 p, %r1200, 0;
    vote.ballot.sync.b32 %r1200, p, 0xffffffff;
    @!p not.b32 %r1200, %r1200;
}

	// end inline asm
	mov.b32 	%r1205, 2;
	// begin inline asm
	{
    .reg .pred p;
    and.b32 %r1203, %r1222, %r1205;    setp.ne.u32 p, %r1203, 0;
    vote.ballot.sync.b32 %r1203, p, 0xffffffff;
    @!p not.b32 %r1203, %r1203;
}

	// end inline asm
	and.b32  	%r1227, %r1203, %r1200;
	mov.b32 	%r1208, 4;
	// begin inline asm
	{
    .reg .pred p;
    and.b32 %r1206, %r1222, %r1208;    setp.ne.u32 p, %r1206, 0;
    vote.ballot.sync.b32 %r1206, p, 0xffffffff;
    @!p not.b32 %r1206, %r1206;
}

	// end inline asm
	and.b32  	%r1228, %r1206, %r1227;
	mov.b32 	%r1211, 8;
	// begin inline asm
	{
    .reg .pred p;
    and.b32 %r1209, %r1222, %r1211;    setp.ne.u32 p, %r1209, 0;
    vote.ballot.sync.b32 %r1209, p, 0xffffffff;
    @!p not.b32 %r1209, %r1209;
}

	// end inline asm
	and.b32  	%r1229, %r1209, %r1228;
	mov.b32 	%r1214, 16;
	// begin inline asm
	{
    .reg .pred p;
    and.b32 %r1212, %r1222, %r1214;    setp.ne.u32 p, %r1212, 0;
    vote.ballot.sync.b32 %r1212, p, 0xffffffff;
    @!p not.b32 %r1212, %r1212;
}

	// end inline asm
	and.b32  	%r1230, %r1212, %r1229;
	mov.b32 	%r1217, 32;
	// begin inline asm
	{
    .reg .pred p;
    and.b32 %r1215, %r1222, %r1217;    setp.ne.u32 p, %r1215, 0;
    vote.ballot.sync.b32 %r1215, p, 0xffffffff;
    @!p not.b32 %r1215, %r1215;
}

	// end inline asm
	and.b32  	%r1231, %r1215, %r1230;
	mov.b32 	%r1220, 64;
	// begin inline asm
	{
    .reg .pred p;
    and.b32 %r1218, %r1222, %r1220;    setp.ne.u32 p, %r1218, 0;
    vote.ballot.sync.b32 %r1218, p, 0xffffffff;
    @!p not.b32 %r1218, %r1218;
}

	// end inline asm
	and.b32  	%r1232, %r1218, %r1231;
	mov.b32 	%r1223, 128;
	// begin inline asm
	{
    .reg .pred p;
    and.b32 %r1221, %r1222, %r1223;    setp.ne.u32 p, %r1221, 0;
    vote.ballot.sync.b32 %r1221, p, 0xffffffff;
    @!p not.b32 %r1221, %r1221;
}

	// end inline asm
	and.b32  	%r1233, %r1221, %r1232;
	clz.b32 	%r1234, %r1233;
	sub.s32 	%r228, 31, %r1234;
	and.b32  	%r1235, %r727, %r1233;
	popc.b32 	%r229, %r1235;
	setp.ne.s32 	%p129, %r309, %r228;
	mov.b32 	%r2006, 0;
	@%p129 bra 	$L__BB23_205;
	shl.b32 	%r1240, %r1222, 2;
	add.s32 	%r1241, %r152, %r1240;
	atom.shared.add.u32 	%r2006, [%r1241], %r229;
$L__BB23_205:
	ld.param.u32 	%r1906, [_ZN3cub18CUB_300001_SM_10006detail10radix_sort29DeviceRadixSortOnesweepKernelINS1_5radix10policy_hubIifyE10Policy1000ELNS0_9SortOrderE0EifyiiNS1_21identity_decomposer_tEEEvPT5_SB_PT3_PKSC_PT1_PKSG_PT2_PKSK_T4_iiT6__param_9];
	shfl.sync.idx.b32	%r1267|%p130, %r2006, %r228, 31, -1;
	add.s32 	%r232, %r229, %r1267;
	shr.u32 	%r1268, %r1980, %r1906;
	and.b32  	%r1264, %r1268, %r154;
	mov.b32 	%r1244, 1;
	// begin inline asm
	{
    .reg .pred p;
    and.b32 %r1242, %r1264, %r1244;    setp.ne.u32 p, %r1242, 0;
    vote.ballot.sync.b32 %r1242, p, 0xffffffff;
    @!p not.b32 %r1242, %r1242;
}

	// end inline asm
	mov.b32 	%r1247, 2;
	// begin inline asm
	{
    .reg .pred p;
    and.b32 %r1245, %r1264, %r1247;    setp.ne.u32 p, %r1245, 0;
    vote.ballot.sync.b32 %r1245, p, 0xffffffff;
    @!p not.b32 %r1245, %r1245;
}

	// end inline asm
	and.b32  	%r1269, %r1245, %r1242;
	mov.b32 	%r1250, 4;
	// begin inline asm
	{
    .reg .pred p;
    and.b32 %r1248, %r1264, %r1250;    setp.ne.u32 p, %r1248, 0;
    vote.ballot.sync.b32 %r1248, p, 0xffffffff;
    @!p not.b32 %r1248, %r1248;
}

	// end inline asm
	and.b32  	%r1270, %r1248, %r1269;
	mov.b32 	%r1253, 8;
	// begin inline asm
	{
    .reg .pred p;
    and.b32 %r1251, %r1264, %r1253;    setp.ne.u32 p, %r1251, 0;
    vote.ballot.sync.b32 %r1251, p, 0xffffffff;
    @!p not.b32 %r1251, %r1251;
}

	// end inline asm
	and.b32  	%r1271, %r1251, %r1270;
	mov.b32 	%r1256, 16;
	// begin inline asm
	{
    .reg .pred p;
    and.b32 %r1254, %r1264, %r1256;    setp.ne.u32 p, %r1254, 0;
    vote.ballot.sync.b32 %r1254, p, 0xffffffff;
    @!p not.b32 %r1254, %r1254;
}

	// end inline asm
	and.b32  	%r1272, %r1254, %r1271;
	mov.b32 	%r1259, 32;
	// begin inline asm
	{
    .reg .pred p;
    and.b32 %r1257, %r1264, %r1259;    setp.ne.u32 p, %r1257, 0;
    vote.ballot.sync.b32 %r1257, p, 0xffffffff;
    @!p not.b32 %r1257, %r1257;
}

	// end inline asm
	and.b32  	%r1273, %r1257, %r1272;
	mov.b32 	%r1262, 64;
	// begin inline asm
	{
    .reg .pred p;
    and.b32 %r1260, %r1264, %r1262;    setp.ne.u32 p, %r1260, 0;
    vote.ballot.sync.b32 %r1260, p, 0xffffffff;
    @!p not.b32 %r1260, %r1260;
}

	// end inline asm
	and.b32  	%r1274, %r1260, %r1273;
	mov.b32 	%r1265, 128;
	// begin inline asm
	{
    .reg .pred p;
    and.b32 %r1263, %r1264, %r1265;    setp.ne.u32 p, %r1263, 0;
    vote.ballot.sync.b32 %r1263, p, 0xffffffff;
    @!p not.b32 %r1263, %r1263;
}

	// end inline asm
	and.b32  	%r1275, %r1263, %r1274;
	clz.b32 	%r1276, %r1275;
	sub.s32 	%r234, 31, %r1276;
	and.b32  	%r1277, %r727, %r1275;
	popc.b32 	%r235, %r1277;
	setp.ne.s32 	%p131, %r309, %r234;
	mov.b32 	%r2007, 0;
	@%p131 bra 	$L__BB23_207;
	shl.b32 	%r1282, %r1264, 2;
	add.s32 	%r1283, %r152, %r1282;
	atom.shared.add.u32 	%r2007, [%r1283], %r235;
$L__BB23_207:
	ld.param.u32 	%r1907, [_ZN3cub18CUB_300001_SM_10006detail10radix_sort29DeviceRadixSortOnesweepKernelINS1_5radix10policy_hubIifyE10Policy1000ELNS0_9SortOrderE0EifyiiNS1_21identity_decomposer_tEEEvPT5_SB_PT3_PKSC_PT1_PKSG_PT2_PKSK_T4_iiT6__param_9];
	shfl.sync.idx.b32	%r1309|%p132, %r2007, %r234, 31, -1;
	add.s32 	%r238, %r235, %r1309;
	shr.u32 	%r1310, %r1979, %r1907;
	and.b32  	%r1306, %r1310, %r154;
	mov.b32 	%r1286, 1;
	// begin inline asm
	{
    .reg .pred p;
    and.b32 %r1284, %r1306, %r1286;    setp.ne.u32 p, %r1284, 0;
    vote.ballot.sync.b32 %r1284, p, 0xffffffff;
    @!p not.b32 %r1284, %r1284;
}

	// end inline asm
	mov.b32 	%r1289, 2;
	// begin inline asm
	{
    .reg .pred p;
    and.b32 %r1287, %r1306, %r1289;    setp.ne.u32 p, %r1287, 0;
    vote.ballot.sync.b32 %r1287, p, 0xffffffff;
    @!p not.b32 %r1287, %r1287;
}

	// end inline asm
	and.b32  	%r1311, %r1287, %r1284;
	mov.b32 	%r1292, 4;
	// begin inline asm
	{
    .reg .pred p;
    and.b32 %r1290, %r1306, %r1292;    setp.ne.u32 p, %r1290, 0;
    vote.ballot.sync.b32 %r1290, p, 0xffffffff;
    @!p not.b32 %r1290, %r1290;
}

	// end inline asm
	and.b32  	%r1312, %r1290, %r1311;
	mov.b32 	%r1295, 8;
	// begin inline asm
	{
    .reg .pred p;
    and.b32 %r1293, %r1306, %r1295;    setp.ne.u32 p, %r1293, 0;
    vote.ballot.sync.b32 %r1293, p, 0xffffffff;
    @!p not.b32 %r1293, %r1293;
}

	// end inline asm
	and.b32  	%r1313, %r1293, %r1312;
	mov.b32 	%r1298, 16;
	// begin inline asm
	{
    .reg .pred p;
    and.b32 %r1296, %r1306, %r1298;    setp.ne.u32 p, %r1296, 0;
    vote.ballot.sync.b32 %r1296, p, 0xffffffff;
    @!p not.b32 %r1296, %r1296;
}

	// end inline asm
	and.b32  	%r1314, %r1296, %r1313;
	mov.b32 	%r1301, 32;
	// begin inline asm
	{
    .reg .pred p;
    and.b32 %r1299, %r1306, %r1301;    setp.ne.u32 p, %r1299, 0;
    vote.ballot.sync.b32 %r1299, p, 0xffffffff;
    @!p not.b32 %r1299, %r1299;
}

	// end inline asm
	and.b32  	%r1315, %r1299, %r1314;
	mov.b32 	%r1304, 64;
	// begin inline asm
	{
    .reg .pred p;
    and.b32 %r1302, %r1306, %r1304;    setp.ne.u32 p, %r1302, 0;
    vote.ballot.sync.b32 %r1302, p, 0xffffffff;
    @!p not.b32 %r1302, %r1302;
}

	// end inline asm
	and.b32  	%r1316, %r1302, %r1315;
	mov.b32 	%r1307, 128;
	// begin inline asm
	{
    .reg .pred p;
    and.b32 %r1305, %r1306, %r1307;    setp.ne.u32 p, %r1305, 0;
    vote.ballot.sync.b32 %r1305, p, 0xffffffff;
    @!p not.b32 %r1305, %r1305;
}

	// end inline asm
	and.b32  	%r1317, %r1305, %r1316;
	clz.b32 	%r1318, %r1317;
	sub.s32 	%r240, 31, %r1318;
	and.b32  	%r1319, %r727, %r1317;
	popc.b32 	%r241, %r1319;
	setp.ne.s32 	%p133, %r309, %r240;
	mov.b32 	%r2008, 0;
	@%p133 bra 	$L__BB23_209;
	shl.b32 	%r1324, %r1306, 2;
	add.s32 	%r1325, %r152, %r1324;
	atom.shared.add.u32 	%r2008, [%r1325], %r241;
$L__BB23_209:
	ld.param.u32 	%r1908, [_ZN3cub18CUB_300001_SM_10006detail10radix_sort29DeviceRadixSortOnesweepKernelINS1_5radix10policy_hubIifyE10Policy1000ELNS0_9SortOrderE0EifyiiNS1_21identity_decomposer_tEEEvPT5_SB_PT3_PKSC_PT1_PKSG_PT2_PKSK_T4_iiT6__param_9];
	shfl.sync.idx.b32	%r1351|%p134, %r2008, %r240, 31, -1;
	add.s32 	%r244, %r241, %r1351;
	shr.u32 	%r1352, %r1978, %r1908;
	and.b32  	%r1348, %r1352, %r154;
	mov.b32 	%r1328, 1;
	// begin inline asm
	{
    .reg .pred p;
    and.b32 %r1326, %r1348, %r1328;    setp.ne.u32 p, %r1326, 0;
    vote.ballot.sync.b32 %r1326, p, 0xffffffff;
    @!p not.b32 %r1326, %r1326;
}

	// end inline asm
	mov.b32 	%r1331, 2;
	// begin inline asm
	{
    .reg .pred p;
    and.b32 %r1329, %r1348, %r1331;    setp.ne.u32 p, %r1329, 0;
    vote.ballot.sync.b32 %r1329, p, 0xffffffff;
    @!p not.b32 %r1329, %r1329;
}

	// end inline asm
	and.b32  	%r1353, %r1329, %r1326;
	mov.b32 	%r1334, 4;
	// begin inline asm
	{
    .reg .pred p;
    and.b32 %r1332, %r1348, %r1334;    setp.ne.u32 p, %r1332, 0;
    vote.ballot.sync.b32 %r1332, p, 0xffffffff;
    @!p not.b32 %r1332, %r1332;
}

	// end inline asm
	and.b32  	%r1354, %r1332, %r1353;
	mov.b32 	%r1337, 8;
	// begin inline asm
	{
    .reg .pred p;
    and.b32 %r1335, %r1348, %r1337;    setp.ne.u32 p, %r1335, 0;
    vote.ballot.sync.b32 %r1335, p, 0xffffffff;
    @!p not.b32 %r1335, %r1335;
}

	// end inline asm
	and.b32  	%r1355, %r1335, %r1354;
	mov.b32 	%r1340, 16;
	// begin inline asm
	{
    .reg .pred p;
    and.b32 %r1338, %r1348, %r1340;    setp.ne.u32 p, %r1338, 0;
    vote.ballot.sync.b32 %r1338, p, 0xffffffff;
    @!p not.b32 %r1338, %r1338;
}

	// end inline asm
	and.b32  	%r1356, %r1338, %r1355;
	mov.b32 	%r1343, 32;
	// begin inline asm
	{
    .reg .pred p;
    and.b32 %r1341, %r1348, %r1343;    setp.ne.u32 p, %r1341, 0;
    vote.ballot.sync.b32 %r1341, p, 0xffffffff;
    @!p not.b32 %r1341, %r1341;
}

	// end inline asm
	and.b32  	%r1357, %r1341, %r1356;
	mov.b32 	%r1346, 64;
	// begin inline asm
	{
    .reg .pred p;
    and.b32 %r1344, %r1348, %r1346;    setp.ne.u32 p, %r1344, 0;
    vote.ballot.sync.b32 %r1344, p, 0xffffffff;
    @!p not.b32 %r1344, %r1344;
}

	// end inline asm
	and.b32  	%r1358, %r1344, %r1357;
	mov.b32 	%r1349, 128;
	// begin inline asm
	{
    .reg .pred p;
    and.b32 %r1347, %r1348, %r1349;    setp.ne.u32 p, %r1347, 0;
    vote.ballot.sync.b32 %r1347, p, 0xffffffff;
    @!p not.b32 %r1347, %r1347;
}

	// end inline asm
	and.b32  	%r1359, %r1347, %r1358;
	clz.b32 	%r1360, %r1359;
	sub.s32 	%r246, 31, %r1360;
	and.b32  	%r1361, %r727, %r1359;
	popc.b32 	%r247, %r1361;
	setp.ne.s32 	%p135, %r309, %r246;
	mov.b32 	%r2009, 0;
	@%p135 bra 	$L__BB23_211;
	shl.b32 	%r1366, %r1348, 2;
	add.s32 	%r1367, %r152, %r1366;
	atom.shared.add.u32 	%r2009, [%r1367], %r247;
$L__BB23_211:
	ld.param.u32 	%r1909, [_ZN3cub18CUB_300001_SM_10006detail10radix_sort29DeviceRadixSortOnesweepKernelINS1_5radix10policy_hubIifyE10Policy1000ELNS0_9SortOrderE0EifyiiNS1_21identity_decomposer_tEEEvPT5_SB_PT3_PKSC_PT1_PKSG_PT2_PKSK_T4_iiT6__param_9];
	shfl.sync.idx.b32	%r1393|%p136, %r2009, %r246, 31, -1;
	add.s32 	%r250, %r247, %r1393;
	shr.u32 	%r1394, %r1977, %r1909;
	and.b32  	%r1390, %r1394, %r154;
	mov.b32 	%r1370, 1;
	// begin inline asm
	{
    .reg .pred p;
    and.b32 %r1368, %r1390, %r1370;    setp.ne.u32 p, %r1368, 0;
    vote.ballot.sync.b32 %r1368, p, 0xffffffff;
    @!p not.b32 %r1368, %r1368;
}

	// end inline asm
	mov.b32 	%r1373, 2;
	// begin inline asm
	{
    .reg .pred p;
    and.b32 %r1371, %r1390, %r1373;    setp.ne.u32 p, %r1371, 0;
    vote.ballot.sync.b32 %r1371, p, 0xffffffff;
    @!p not.b32 %r1371, %r1371;
}

	// end inline asm
	and.b32  	%r1395, %r1371, %r1368;
	mov.b32 	%r1376, 4;
	// begin inline asm
	{
    .reg .pred p;
    and.b32 %r1374, %r1390, %r1376;    setp.ne.u32 p, %r1374, 0;
    vote.ballot.sync.b32 %r1374, p, 0xffffffff;
    @!p not.b32 %r1374, %r1374;
}

	// end inline asm
	and.b32  	%r1396, %r1374, %r1395;
	mov.b32 	%r1379, 8;
	// begin inline asm
	{
    .reg .pred p;
    and.b32 %r1377, %r1390, %r1379;    setp.ne.u32 p, %r1377, 0;
    vote.ballot.sync.b32 %r1377, p, 0xffffffff;
    @!p not.b32 %r1377, %r1377;
}

	// end inline asm
	and.b32  	%r1397, %r1377, %r1396;
	mov.b32 	%r1382, 16;
	// begin inline asm
	{
    .reg .pred p;
    and.b32 %r1380, %r1390, %r1382;    setp.ne.u32 p, %r1380, 0;
    vote.ballot.sync.b32 %r1380, p, 0xffffffff;
    @!p not.b32 %r1380, %r1380;
}

	// end inline asm
	and.b32  	%r1398, %r1380, %r1397;
	mov.b32 	%r1385, 32;
	// begin inline asm
	{
    .reg .pred p;
    and.b32 %r1383, %r1390, %r1385;    setp.ne.u32 p, %r1383, 0;
    vote.ballot.sync.b32 %r1383, p, 0xffffffff;
    @!p not.b32 %r1383, %r1383;
}

	// end inline asm
	and.b32  	%r1399, %r1383, %r1398;
	mov.b32 	%r1388, 64;
	// begin inline asm
	{
    .reg .pred p;
    and.b32 %r1386, %r1390, %r1388;    setp.ne.u32 p, %r1386, 0;
    vote.ballot.sync.b32 %r1386, p, 0xffffffff;
    @!p not.b32 %r1386, %r1386;
}

	// end inline asm
	and.b32  	%r1400, %r1386, %r1399;
	mov.b32 	%r1391, 128;
	// begin inline asm
	{
    .reg .pred p;
    and.b32 %r1389, %r1390, %r1391;    setp.ne.u32 p, %r1389, 0;
    vote.ballot.sync.b32 %r1389, p, 0xffffffff;
    @!p not.b32 %r1389, %r1389;
}

	// end inline asm
	and.b32  	%r1401, %r1389, %r1400;
	clz.b32 	%r1402, %r1401;
	sub.s32 	%r252, 31, %r1402;
	and.b32  	%r1403, %r727, %r1401;
	popc.b32 	%r253, %r1403;
	setp.ne.s32 	%p137, %r309, %r252;
	mov.b32 	%r2010, 0;
	@%p137 bra 	$L__BB23_213;
	shl.b32 	%r1408, %r1390, 2;
	add.s32 	%r1409, %r152, %r1408;
	atom.shared.add.u32 	%r2010, [%r1409], %r253;
$L__BB23_213:
	setp.gt.u32 	%p138, %r1, 255;
	shfl.sync.idx.b32	%r1410|%p139, %r2010, %r252, 31, -1;
	add.s32 	%r1411, %r253, %r1410;
	bar.sync 	0;
	shl.b32 	%r1412, %r160, 2;
	add.s32 	%r256, %r632, %r1412;
	st.shared.u32 	[%r256+-4], %r1993;
	shl.b32 	%r1414, %r166, 2;
	add.s32 	%r257, %r632, %r1414;
	st.shared.u32 	[%r257+-4], %r1992;
	shl.b32 	%r1415, %r172, 2;
	add.s32 	%r258, %r632, %r1415;
	st.shared.u32 	[%r258+-4], %r1991;
	shl.b32 	%r1416, %r178, 2;
	add.s32 	%r259, %r632, %r1416;
	st.shared.u32 	[%r259+-4], %r1990;
	shl.b32 	%r1417, %r184, 2;
	add.s32 	%r260, %r632, %r1417;
	st.shared.u32 	[%r260+-4], %r1989;
	shl.b32 	%r1418, %r190, 2;
	add.s32 	%r261, %r632, %r1418;
	st.shared.u32 	[%r261+-4], %r1988;
	shl.b32 	%r1419, %r196, 2;
	add.s32 	%r262, %r632, %r1419;
	st.shared.u32 	[%r262+-4], %r1987;
	shl.b32 	%r1420, %r202, 2;
	add.s32 	%r263, %r632, %r1420;
	st.shared.u32 	[%r263+-4], %r1986;
	shl.b32 	%r1421, %r208, 2;
	add.s32 	%r264, %r632, %r1421;
	st.shared.u32 	[%r264+-4], %r1985;
	shl.b32 	%r1422, %r214, 2;
	add.s32 	%r265, %r632, %r1422;
	st.shared.u32 	[%r265+-4], %r1984;
	shl.b32 	%r1423, %r220, 2;
	add.s32 	%r266, %r632, %r1423;
	st.shared.u32 	[%r266+-4], %r1983;
	shl.b32 	%r1424, %r226, 2;
	add.s32 	%r267, %r632, %r1424;
	st.shared.u32 	[%r267+-4], %r1982;
	shl.b32 	%r1425, %r232, 2;
	add.s32 	%r268, %r632, %r1425;
	st.shared.u32 	[%r268+-4], %r1981;
	shl.b32 	%r1426, %r238, 2;
	add.s32 	%r269, %r632, %r1426;
	st.shared.u32 	[%r269+-4], %r1980;
	shl.b32 	%r1427, %r244, 2;
	add.s32 	%r270, %r632, %r1427;
	st.shared.u32 	[%r270+-4], %r1979;
	shl.b32 	%r1428, %r250, 2;
	add.s32 	%r271, %r632, %r1428;
	st.shared.u32 	[%r271+-4], %r1978;
	shl.b32 	%r1429, %r1411, 2;
	add.s32 	%r272, %r632, %r1429;
	st.shared.u32 	[%r272+-4], %r1977;
	shl.b32 	%r1430, %r1, 3;
	add.s32 	%r1431, %r632, %r1430;
	add.s32 	%r273, %r1431, 26112;
	@%p138 bra 	$L__BB23_221;
	ld.param.u64 	%rd437, [_ZN3cub18CUB_300001_SM_10006detail10radix_sort29DeviceRadixSortOnesweepKernelINS1_5radix10policy_hubIifyE10Policy1000ELNS0_9SortOrderE0EifyiiNS1_21identity_decomposer_tEEEvPT5_SB_PT3_PKSC_PT1_PKSG_PT2_PKSK_T4_iiT6__param_3];
	cvta.to.global.u64 	%rd93, %rd437;
	shl.b64 	%rd94, %rd9, 3;
	add.s64 	%rd95, %rd93, %rd94;
	ld.global.u64 	%rd96, [%rd95];
	cvt.s64.s32 	%rd97, %r151;
	sub.s64 	%rd456, %rd96, %rd97;
	st.shared.u64 	[%r273], %rd456;
	setp.lt.s32 	%p140, %r3, 1;
	mov.u32 	%r2014, %r1972;
	@%p140 bra 	$L__BB23_220;
	mov.b32 	%r2012, -1;
	mov.u32 	%r2011, %r3;
	mov.u32 	%r2014, %r1972;
$L__BB23_216:
	ld.param.u64 	%rd430, [_ZN3cub18CUB_300001_SM_10006detail10radix_sort29DeviceRadixSortOnesweepKernelINS1_5radix10policy_hubIifyE10Policy1000ELNS0_9SortOrderE0EifyiiNS1_21identity_decomposer_tEEEvPT5_SB_PT3_PKSC_PT1_PKSG_PT2_PKSK_T4_iiT6__param_0];
	add.s32 	%r277, %r2011, -1;
	shl.b32 	%r1433, %r277, 8;
	add.s32 	%r1434, %r1433, %r1;
	cvta.to.global.u64 	%rd98, %rd430;
	mul.wide.s32 	%rd99, %r1434, 4;
	add.s64 	%rd19, %rd98, %rd99;
$L__BB23_217:
	membar.cta;
	ld.volatile.global.u32 	%r278, [%rd19];
	setp.eq.s32 	%p141, %r278, 0;
	@%p141 bra 	$L__BB23_217;
	and.b32  	%r1435, %r278, 1073741823;
	add.s32 	%r2014, %r1435, %r2014;
	setp.gt.s32 	%p142, %r278, -1;
	vote.sync.ballot.b32 	%r2012, %p142, %r2012;
	setp.gt.u32 	%p144, %r2011, 1;
	and.pred  	%p145, %p142, %p144;
	mov.u32 	%r2011, %r277;
	@%p145 bra 	$L__BB23_216;
	ld.shared.u64 	%rd456, [%r273];
$L__BB23_220:
	ld.param.u64 	%rd431, [_ZN3cub18CUB_300001_SM_10006detail10radix_sort29DeviceRadixSortOnesweepKernelINS1_5radix10policy_hubIifyE10Policy1000ELNS0_9SortOrderE0EifyiiNS1_21identity_decomposer_tEEEvPT5_SB_PT3_PKSC_PT1_PKSG_PT2_PKSK_T4_iiT6__param_0];
	or.b32  	%r1436, %r2014, -2147483648;
	cvta.to.global.u64 	%rd100, %rd431;
	shl.b32 	%r1437, %r3, 8;
	add.s32 	%r1438, %r1437, %r1;
	mul.wide.s32 	%rd101, %r1438, 4;
	add.s64 	%rd102, %rd100, %rd101;
	st.volatile.global.u32 	[%rd102], %r1436;
	sub.s32 	%r1439, %r2014, %r1972;
	cvt.s64.s32 	%rd103, %r1439;
	add.s64 	%rd104, %rd456, %rd103;
	st.shared.u64 	[%r273], %rd104;
$L__BB23_221:
	ld.param.u32 	%r1885, [_ZN3cub18CUB_300001_SM_10006detail10radix_sort29DeviceRadixSortOnesweepKernelINS1_5radix10policy_hubIifyE10Policy1000ELNS0_9SortOrderE0EifyiiNS1_21identity_decomposer_tEEEvPT5_SB_PT3_PKSC_PT1_PKSG_PT2_PKSK_T4_iiT6__param_8];
	ld.param.u64 	%rd434, [_ZN3cub18CUB_300001_SM_10006detail10radix_sort29DeviceRadixSortOnesweepKernelINS1_5radix10policy_hubIifyE10Policy1000ELNS0_9SortOrderE0EifyiiNS1_21identity_decomposer_tEEEvPT5_SB_PT3_PKSC_PT1_PKSG_PT2_PKSK_T4_iiT6__param_2];
	setp.gt.u32 	%p146, %r1, 255;
	mad.lo.s32 	%r282, %r3, 6528, 6528;
	setp.lt.s32 	%p147, %r282, %r1885;
	setp.eq.s64 	%p148, %rd434, 0;
	or.pred  	%p149, %p148, %p147;
	or.pred  	%p150, %p146, %p149;
	@%p150 bra 	$L__BB23_223;
	ld.param.u64 	%rd435, [_ZN3cub18CUB_300001_SM_10006detail10radix_sort29DeviceRadixSortOnesweepKernelINS1_5radix10policy_hubIifyE10Policy1000ELNS0_9SortOrderE0EifyiiNS1_21identity_decomposer_tEEEvPT5_SB_PT3_PKSC_PT1_PKSG_PT2_PKSK_T4_iiT6__param_2];
	ld.shared.u64 	%rd105, [%r273];
	cvt.s64.s32 	%rd106, %r1972;
	cvt.s64.s32 	%rd107, %r151;
	add.s64 	%rd108, %rd107, %rd106;
	add.s64 	%rd109, %rd108, %rd105;
	cvta.to.global.u64 	%rd110, %rd435;
	shl.b64 	%rd111, %rd9, 3;
	add.s64 	%rd112, %rd110, %rd111;
	st.global.u64 	[%rd112], %rd109;
$L__BB23_223:
	ld.param.u32 	%r1886, [_ZN3cub18CUB_300001_SM_10006detail10radix_sort29DeviceRadixSortOnesweepKernelINS1_5radix10policy_hubIifyE10Policy1000ELNS0_9SortOrderE0EifyiiNS1_21identity_decomposer_tEEEvPT5_SB_PT3_PKSC_PT1_PKSG_PT2_PKSK_T4_iiT6__param_8];
	ld.param.u64 	%rd438, [_ZN3cub18CUB_300001_SM_10006detail10radix_sort29DeviceRadixSortOnesweepKernelINS1_5radix10policy_hubIifyE10Policy1000ELNS0_9SortOrderE0EifyiiNS1_21identity_decomposer_tEEEvPT5_SB_PT3_PKSC_PT1_PKSG_PT2_PKSK_T4_iiT6__param_4];
	cvta.to.global.u64 	%rd22, %rd438;
	shl.b32 	%r1440, %r1, 2;
	add.s32 	%r283, %r632, %r1440;
	setp.gt.s32 	%p151, %r282, %r1886;
	bar.sync 	0;
	@%p151 bra 	$L__BB23_225;
	ld.param.u32 	%r1910, [_ZN3cub18CUB_300001_SM_10006detail10radix_sort29DeviceRadixSortOnesweepKernelINS1_5radix10policy_hubIifyE10Policy1000ELNS0_9SortOrderE0EifyiiNS1_21identity_decomposer_tEEEvPT5_SB_PT3_PKSC_PT1_PKSG_PT2_PKSK_T4_iiT6__param_9];
	ld.shared.u32 	%r1442, [%r283];
	shr.u32 	%r1443, %r1442, %r1910;
	and.b32  	%r1444, %r1443, %r154;
	shl.b32 	%r1445, %r1444, 3;
	add.s32 	%r1447, %r632, 26112;
	add.s32 	%r1448, %r1447, %r1445;
	ld.shared.u64 	%rd113, [%r1448];
	add.s64 	%rd114, %rd113, %rd9;
	xor.b32  	%r1449, %r1442, -2147483648;
	shl.b64 	%rd115, %rd114, 2;
	add.s64 	%rd116, %rd22, %rd115;
	st.global.u32 	[%rd116], %r1449;
	bar.warp.sync 	-1;
	ld.shared.u32 	%r1450, [%r283+1536];
	shr.u32 	%r1451, %r1450, %r1910;
	and.b32  	%r1452, %r1451, %r154;
	shl.b32 	%r1453, %r1452, 3;
	add.s32 	%r1454, %r1447, %r1453;
	ld.shared.u64 	%rd117, [%r1454];
	add.s64 	%rd118, %rd117, %rd9;
	xor.b32  	%r1455, %r1450, -2147483648;
	shl.b64 	%rd119, %rd118, 2;
	add.s64 	%rd120, %rd22, %rd119;
	st.global.u32 	[%rd120+1536], %r1455;
	bar.warp.sync 	-1;
	ld.shared.u32 	%r1456, [%r283+3072];
	shr.u32 	%r1457, %r1456, %r1910;
	and.b32  	%r1458, %r1457, %r154;
	shl.b32 	%r1459, %r1458, 3;
	add.s32 	%r1460, %r1447, %r1459;
	ld.shared.u64 	%rd121, [%r1460];
	add.s64 	%rd122, %rd121, %rd9;
	xor.b32  	%r1461, %r1456, -2147483648;
	shl.b64 	%rd123, %rd122, 2;
	add.s64 	%rd124, %rd22, %rd123;
	st.global.u32 	[%rd124+3072], %r1461;
	bar.warp.sync 	-1;
	ld.shared.u32 	%r1462, [%r283+4608];
	shr.u32 	%r1463, %r1462, %r1910;
	and.b32  	%r1464, %r1463, %r154;
	shl.b32 	%r1465, %r1464, 3;
	add.s32 	%r1466, %r1447, %r1465;
	ld.shared.u64 	%rd125, [%r1466];
	add.s64 	%rd126, %rd125, %rd9;
	xor.b32  	%r1467, %r1462, -2147483648;
	shl.b64 	%rd127, %rd126, 2;
	add.s64 	%rd128, %rd22, %rd127;
	st.global.u32 	[%rd128+4608], %r1467;
	bar.warp.sync 	-1;
	ld.shared.u32 	%r1468, [%r283+6144];
	shr.u32 	%r1469, %r1468, %r1910;
	and.b32  	%r1470, %r1469, %r154;
	shl.b32 	%r1471, %r1470, 3;
	add.s32 	%r1472, %r1447, %r1471;
	ld.shared.u64 	%rd129, [%r1472];
	add.s64 	%rd130, %rd129, %rd9;
	xor.b32  	%r1473, %r1468, -2147483648;
	shl.b64 	%rd131, %rd130, 2;
	add.s64 	%rd132, %rd22, %rd131;
	st.global.u32 	[%rd132+6144], %r1473;
	bar.warp.sync 	-1;
	ld.shared.u32 	%r1474, [%r283+7680];
	shr.u32 	%r1475, %r1474, %r1910;
	and.b32  	%r1476, %r1475, %r154;
	shl.b32 	%r1477, %r1476, 3;
	add.s32 	%r1478, %r1447, %r1477;
	ld.shared.u64 	%rd133, [%r1478];
	add.s64 	%rd134, %rd133, %rd9;
	xor.b32  	%r1479, %r1474, -2147483648;
	shl.b64 	%rd135, %rd134, 2;
	add.s64 	%rd136, %rd22, %rd135;
	st.global.u32 	[%rd136+7680], %r1479;
	bar.warp.sync 	-1;
	ld.shared.u32 	%r1480, [%r283+9216];
	shr.u32 	%r1481, %r1480, %r1910;
	and.b32  	%r1482, %r1481, %r154;
	shl.b32 	%r1483, %r1482, 3;
	add.s32 	%r1484, %r1447, %r1483;
	ld.shared.u64 	%rd137, [%r1484];
	add.s64 	%rd138, %rd137, %rd9;
	xor.b32  	%r1485, %r1480, -2147483648;
	shl.b64 	%rd139, %rd138, 2;
	add.s64 	%rd140, %rd22, %rd139;
	st.global.u32 	[%rd140+9216], %r1485;
	bar.warp.sync 	-1;
	ld.shared.u32 	%r1486, [%r283+10752];
	shr.u32 	%r1487, %r1486, %r1910;
	and.b32  	%r1488, %r1487, %r154;
	shl.b32 	%r1489, %r1488, 3;
	add.s32 	%r1490, %r1447, %r1489;
	ld.shared.u64 	%rd141, [%r1490];
	add.s64 	%rd142, %rd141, %rd9;
	xor.b32  	%r1491, %r1486, -2147483648;
	shl.b64 	%rd143, %rd142, 2;
	add.s64 	%rd144, %rd22, %rd143;
	st.global.u32 	[%rd144+10752], %r1491;
	bar.warp.sync 	-1;
	ld.shared.u32 	%r1492, [%r283+12288];
	shr.u32 	%r1493, %r1492, %r1910;
	and.b32  	%r1494, %r1493, %r154;
	shl.b32 	%r1495, %r1494, 3;
	add.s32 	%r1496, %r1447, %r1495;
	ld.shared.u64 	%rd145, [%r1496];
	add.s64 	%rd146, %rd145, %rd9;
	xor.b32  	%r1497, %r1492, -2147483648;
	shl.b64 	%rd147, %rd146, 2;
	add.s64 	%rd148, %rd22, %rd147;
	st.global.u32 	[%rd148+12288], %r1497;
	bar.warp.sync 	-1;
	ld.shared.u32 	%r1498, [%r283+13824];
	shr.u32 	%r1499, %r1498, %r1910;
	and.b32  	%r1500, %r1499, %r154;
	shl.b32 	%r1501, %r1500, 3;
	add.s32 	%r1502, %r1447, %r1501;
	ld.shared.u64 	%rd149, [%r1502];
	add.s64 	%rd150, %rd149, %rd9;
	xor.b32  	%r1503, %r1498, -2147483648;
	shl.b64 	%rd151, %rd150, 2;
	add.s64 	%rd152, %rd22, %rd151;
	st.global.u32 	[%rd152+13824], %r1503;
	bar.warp.sync 	-1;
	ld.shared.u32 	%r1504, [%r283+15360];
	shr.u32 	%r1505, %r1504, %r1910;
	and.b32  	%r1506, %r1505, %r154;
	shl.b32 	%r1507, %r1506, 3;
	add.s32 	%r1508, %r1447, %r1507;
	ld.shared.u64 	%rd153, [%r1508];
	add.s64 	%rd154, %rd153, %rd9;
	xor.b32  	%r1509, %r1504, -2147483648;
	shl.b64 	%rd155, %rd154, 2;
	add.s64 	%rd156, %rd22, %rd155;
	st.global.u32 	[%rd156+15360], %r1509;
	bar.warp.sync 	-1;
	ld.shared.u32 	%r1510, [%r283+16896];
	shr.u32 	%r1511, %r1510, %r1910;
	and.b32  	%r1512, %r1511, %r154;
	shl.b32 	%r1513, %r1512, 3;
	add.s32 	%r1514, %r1447, %r1513;
	ld.shared.u64 	%rd157, [%r1514];
	add.s64 	%rd158, %rd157, %rd9;
	xor.b32  	%r1515, %r1510, -2147483648;
	shl.b64 	%rd159, %rd158, 2;
	add.s64 	%rd160, %rd22, %rd159;
	st.global.u32 	[%rd160+16896], %r1515;
	bar.warp.sync 	-1;
	ld.shared.u32 	%r1516, [%r283+18432];
	shr.u32 	%r1517, %r1516, %r1910;
	and.b32  	%r1518, %r1517, %r154;
	shl.b32 	%r1519, %r1518, 3;
	add.s32 	%r1520, %r1447, %r1519;
	ld.shared.u64 	%rd161, [%r1520];
	add.s64 	%rd162, %rd161, %rd9;
	xor.b32  	%r1521, %r1516, -2147483648;
	shl.b64 	%rd163, %rd162, 2;
	add.s64 	%rd164, %rd22, %rd163;
	st.global.u32 	[%rd164+18432], %r1521;
	bar.warp.sync 	-1;
	ld.shared.u32 	%r1522, [%r283+19968];
	shr.u32 	%r1523, %r1522, %r1910;
	and.b32  	%r1524, %r1523, %r154;
	shl.b32 	%r1525, %r1524, 3;
	add.s32 	%r1526, %r1447, %r1525;
	ld.shared.u64 	%rd165, [%r1526];
	add.s64 	%rd166, %rd165, %rd9;
	xor.b32  	%r1527, %r1522, -2147483648;
	shl.b64 	%rd167, %rd166, 2;
	add.s64 	%rd168, %rd22, %rd167;
	st.global.u32 	[%rd168+19968], %r1527;
	bar.warp.sync 	-1;
	ld.shared.u32 	%r1528, [%r283+21504];
	shr.u32 	%r1529, %r1528, %r1910;
	and.b32  	%r1530, %r1529, %r154;
	shl.b32 	%r1531, %r1530, 3;
	add.s32 	%r1532, %r1447, %r1531;
	ld.shared.u64 	%rd169, [%r1532];
	add.s64 	%rd170, %rd169, %rd9;
	xor.b32  	%r1533, %r1528, -2147483648;
	shl.b64 	%rd171, %rd170, 2;
	add.s64 	%rd172, %rd22, %rd171;
	st.global.u32 	[%rd172+21504], %r1533;
	bar.warp.sync 	-1;
	ld.shared.u32 	%r1534, [%r283+23040];
	shr.u32 	%r1535, %r1534, %r1910;
	and.b32  	%r1536, %r1535, %r154;
	shl.b32 	%r1537, %r1536, 3;
	add.s32 	%r1538, %r1447, %r1537;
	ld.shared.u64 	%rd173, [%r1538];
	add.s64 	%rd174, %rd173, %rd9;
	xor.b32  	%r1539, %r1534, -2147483648;
	shl.b64 	%rd175, %rd174, 2;
	add.s64 	%rd176, %rd22, %rd175;
	st.global.u32 	[%rd176+23040], %r1539;
	bar.warp.sync 	-1;
	ld.shared.u32 	%r1540, [%r283+24576];
	shr.u32 	%r1541, %r1540, %r1910;
	and.b32  	%r1542, %r1541, %r154;
	shl.b32 	%r1543, %r1542, 3;
	add.s32 	%r1544, %r1447, %r1543;
	ld.shared.u64 	%rd177, [%r1544];
	add.s64 	%rd178, %rd177, %rd9;
	xor.b32  	%r1545, %r1540, -2147483648;
	shl.b64 	%rd179, %rd178, 2;
	add.s64 	%rd180, %rd22, %rd179;
	st.global.u32 	[%rd180+24576], %r1545;
	bar.warp.sync 	-1;
	bra.uni 	$L__BB23_260;
$L__BB23_225:
	ld.param.u32 	%r1887, [_ZN3cub18CUB_300001_SM_10006detail10radix_sort29DeviceRadixSortOnesweepKernelINS1_5radix10policy_hubIifyE10Policy1000ELNS0_9SortOrderE0EifyiiNS1_21identity_decomposer_tEEEvPT5_SB_PT3_PKSC_PT1_PKSG_PT2_PKSK_T4_iiT6__param_8];
	mad.lo.s32 	%r284, %r3, -6528, %r1887;
	setp.ge.s32 	%p152, %r1, %r284;
	@%p152 bra 	$L__BB23_227;
	ld.param.u32 	%r1911, [_ZN3cub18CUB_300001_SM_10006detail10radix_sort29DeviceRadixSortOnesweepKernelINS1_5radix10policy_hubIifyE10Policy1000ELNS0_9SortOrderE0EifyiiNS1_21identity_decomposer_tEEEvPT5_SB_PT3_PKSC_PT1_PKSG_PT2_PKSK_T4_iiT6__param_9];
	ld.shared.u32 	%r1546, [%r283];
	shr.u32 	%r1547, %r1546, %r1911;
	and.b32  	%r1548, %r1547, %r154;
	shl.b32 	%r1549, %r1548, 3;
	add.s32 	%r1551, %r632, %r1549;
	ld.shared.u64 	%rd181, [%r1551+26112];
	xor.b32  	%r1552, %r1546, -2147483648;
	add.s64 	%rd182, %rd181, %rd9;
	shl.b64 	%rd183, %rd182, 2;
	add.s64 	%rd184, %rd22, %rd183;
	st.global.u32 	[%rd184], %r1552;
$L__BB23_227:
	bar.warp.sync 	-1;
	add.s32 	%r1553, %r1, 384;
	setp.ge.s32 	%p153, %r1553, %r284;
	@%p153 bra 	$L__BB23_229;
	ld.param.u32 	%r1912, [_ZN3cub18CUB_300001_SM_10006detail10radix_sort29DeviceRadixSortOnesweepKernelINS1_5radix10policy_hubIifyE10Policy1000ELNS0_9SortOrderE0EifyiiNS1_21identity_decomposer_tEEEvPT5_SB_PT3_PKSC_PT1_PKSG_PT2_PKSK_T4_iiT6__param_9];
	ld.shared.u32 	%r1554, [%r283+1536];
	shr.u32 	%r1555, %r1554, %r1912;
	and.b32  	%r1556, %r1555, %r154;
	shl.b32 	%r1557, %r1556, 3;
	add.s32 	%r1559, %r632, %r1557;
	ld.shared.u64 	%rd185, [%r1559+26112];
	xor.b32  	%r1560, %r1554, -2147483648;
	add.s64 	%rd186, %rd185, %rd9;
	shl.b64 	%rd187, %rd186, 2;
	add.s64 	%rd188, %rd22, %rd187;
	st.global.u32 	[%rd188+1536], %r1560;
$L__BB23_229:
	bar.warp.sync 	-1;
	add.s32 	%r1561, %r1, 768;
	setp.ge.s32 	%p154, %r1561, %r284;
	@%p154 bra 	$L__BB23_231;
	ld.param.u32 	%r1913, [_ZN3cub18CUB_300001_SM_10006detail10radix_sort29DeviceRadixSortOnesweepKernelINS1_5radix10policy_hubIifyE10Policy1000ELNS0_9SortOrderE0EifyiiNS1_21identity_decomposer_tEEEvPT5_SB_PT3_PKSC_PT1_PKSG_PT2_PKSK_T4_iiT6__param_9];
	ld.shared.u32 	%r1562, [%r283+3072];
	shr.u32 	%r1563, %r1562, %r1913;
	and.b32  	%r1564, %r1563, %r154;
	shl.b32 	%r1565, %r1564, 3;
	add.s32 	%r1567, %r632, %r1565;
	ld.shared.u64 	%rd189, [%r1567+26112];
	xor.b32  	%r1568, %r1562, -2147483648;
	add.s64 	%rd190, %rd189, %rd9;
	shl.b64 	%rd191, %rd190, 2;
	add.s64 	%rd192, %rd22, %rd191;
	st.global.u32 	[%rd192+3072], %r1568;
$L__BB23_231:
	bar.warp.sync 	-1;
	add.s32 	%r1569, %r1, 1152;
	setp.ge.s32 	%p155, %r1569, %r284;
	@%p155 bra 	$L__BB23_233;
	ld.param.u32 	%r1914, [_ZN3cub18CUB_300001_SM_10006detail10radix_sort29DeviceRadixSortOnesweepKernelINS1_5radix10policy_hubIifyE10Policy1000ELNS0_9SortOrderE0EifyiiNS1_21identity_decomposer_tEEEvPT5_SB_PT3_PKSC_PT1_PKSG_PT2_PKSK_T4_iiT6__param_9];
	ld.shared.u32 	%r1570, [%r283+4608];
	shr.u32 	%r1571, %r1570, %r1914;
	and.b32  	%r1572, %r1571, %r154;
	shl.b32 	%r1573, %r1572, 3;
	add.s32 	%r1575, %r632, %r1573;
	ld.shared.u64 	%rd193, [%r1575+26112];
	xor.b32  	%r1576, %r1570, -2147483648;
	add.s64 	%rd194, %rd193, %rd9;
	shl.b64 	%rd195, %rd194, 2;
	add.s64 	%rd196, %rd22, %rd195;
	st.global.u32 	[%rd196+4608], %r1576;
$L__BB23_233:
	bar.warp.sync 	-1;
	add.s32 	%r1577, %r1, 1536;
	setp.ge.s32 	%p156, %r1577, %r284;
	@%p156 bra 	$L__BB23_235;
	ld.param.u32 	%r1915, [_ZN3cub18CUB_300001_SM_10006detail10radix_sort29DeviceRadixSortOnesweepKernelINS1_5radix10policy_hubIifyE10Policy1000ELNS0_9SortOrderE0EifyiiNS1_21identity_decomposer_tEEEvPT5_SB_PT3_PKSC_PT1_PKSG_PT2_PKSK_T4_iiT6__param_9];
	ld.shared.u32 	%r1578, [%r283+6144];
	shr.u32 	%r1579, %r1578, %r1915;
	and.b32  	%r1580, %r1579, %r154;
	shl.b32 	%r1581, %r1580, 3;
	add.s32 	%r1583, %r632, %r1581;
	ld.shared.u64 	%rd197, [%r1583+26112];
	xor.b32  	%r1584, %r1578, -2147483648;
	add.s64 	%rd198, %rd197, %rd9;
	shl.b64 	%rd199, %rd198, 2;
	add.s64 	%rd200, %rd22, %rd199;
	st.global.u32 	[%rd200+6144], %r1584;
$L__BB23_235:
	bar.warp.sync 	-1;
	add.s32 	%r1585, %r1, 1920;
	setp.ge.s32 	%p157, %r1585, %r284;
	@%p157 bra 	$L__BB23_237;
	ld.param.u32 	%r1916, [_ZN3cub18CUB_300001_SM_10006detail10radix_sort29DeviceRadixSortOnesweepKernelINS1_5radix10policy_hubIifyE10Policy1000ELNS0_9SortOrderE0EifyiiNS1_21identity_decomposer_tEEEvPT5_SB_PT3_PKSC_PT1_PKSG_PT2_PKSK_T4_iiT6__param_9];
	ld.shared.u32 	%r1586, [%r283+7680];
	shr.u32 	%r1587, %r1586, %r1916;
	and.b32  	%r1588, %r1587, %r154;
	shl.b32 	%r1589, %r1588, 3;
	add.s32 	%r1591, %r632, %r1589;
	ld.shared.u64 	%rd201, [%r1591+26112];
	xor.b32  	%r1592, %r1586, -2147483648;
	add.s64 	%rd202, %rd201, %rd9;
	shl.b64 	%rd203, %rd202, 2;
	add.s64 	%rd204, %rd22, %rd203;
	st.global.u32 	[%rd204+7680], %r1592;
$L__BB23_237:
	bar.warp.sync 	-1;
	add.s32 	%r1593, %r1, 2304;
	setp.ge.s32 	%p158, %r1593, %r284;
	@%p158 bra 	$L__BB23_239;
	ld.param.u32 	%r1917, [_ZN3cub18CUB_300001_SM_10006detail10radix_sort29DeviceRadixSortOnesweepKernelINS1_5radix10policy_hubIifyE10Policy1000ELNS0_9SortOrderE0EifyiiNS1_21identity_decomposer_tEEEvPT5_SB_PT3_PKSC_PT1_PKSG_PT2_PKSK_T4_iiT6__param_9];
	ld.shared.u32 	%r1594, [%r283+9216];
	shr.u32 	%r1595, %r1594, %r1917;
	and.b32  	%r1596, %r1595, %r154;
	shl.b32 	%r1597, %r1596, 3;
	add.s32 	%r1599, %r632, %r1597;
	ld.shared.u64 	%rd205, [%r1599+26112];
	xor.b32  	%r1600, %r1594, -2147483648;
	add.s64 	%rd206, %rd205, %rd9;
	shl.b64 	%rd207, %rd206, 2;
	add.s64 	%rd208, %rd22, %rd207;
	st.global.u32 	[%rd208+9216], %r1600;
$L__BB23_239:
	bar.warp.sync 	-1;
	add.s32 	%r1601, %r1, 2688;
	setp.ge.s32 	%p159, %r1601, %r284;
	@%p159 bra 	$L__BB23_241;
	ld.param.u32 	%r1918, [_ZN3cub18CUB_300001_SM_10006detail10radix_sort29DeviceRadixSortOnesweepKernelINS1_5radix10policy_hubIifyE10Policy1000ELNS0_9SortOrderE0EifyiiNS1_21identity_decomposer_tEEEvPT5_SB_PT3_PKSC_PT1_PKSG_PT2_PKSK_T4_iiT6__param_9];
	ld.shared.u32 	%r1602, [%r283+10752];
	shr.u32 	%r1603, %r1602, %r1918;
	and.b32  	%r1604, %r1603, %r154;
	shl.b32 	%r1605, %r1604, 3;
	add.s32 	%r1607, %r632, %r1605;
	ld.shared.u64 	%rd209, [%r1607+26112];
	xor.b32  	%r1608, %r1602, -2147483648;
	add.s64 	%rd210, %rd209, %rd9;
	shl.b64 	%rd211, %rd210, 2;
	add.s64 	%rd212, %rd22, %rd211;
	st.global.u32 	[%rd212+10752], %r1608;
$L__BB23_241:
	bar.warp.sync 	-1;
	or.b32  	%r1609, %r1, 3072;
	setp.ge.s32 	%p160, %r1609, %r284;
	@%p160 bra 	$L__BB23_243;
	ld.param.u32 	%r1919, [_ZN3cub18CUB_300001_SM_10006detail10radix_sort29DeviceRadixSortOnesweepKernelINS1_5radix10policy_hubIifyE10Policy1000ELNS0_9SortOrderE0EifyiiNS1_21identity_decomposer_tEEEvPT5_SB_PT3_PKSC_PT1_PKSG_PT2_PKSK_T4_iiT6__param_9];
	ld.shared.u32 	%r1610, [%r283+12288];
	shr.u32 	%r1611, %r1610, %r1919;
	and.b32  	%r1612, %r1611, %r154;
	shl.b32 	%r1613, %r1612, 3;
	add.s32 	%r1615, %r632, %r1613;
	ld.shared.u64 	%rd213, [%r1615+26112];
	xor.b32  	%r1616, %r1610, -2147483648;
	add.s64 	%rd214, %rd213, %rd9;
	shl.b64 	%rd215, %rd214, 2;
	add.s64 	%rd216, %rd22, %rd215;
	st.global.u32 	[%rd216+12288], %r1616;
$L__BB23_243:
	bar.warp.sync 	-1;
	add.s32 	%r1617, %r1, 3456;
	setp.ge.s32 	%p161, %r1617, %r284;
	@%p161 bra 	$L__BB23_245;
	ld.param.u32 	%r1920, [_ZN3cub18CUB_300001_SM_10006detail10radix_sort29DeviceRadixSortOnesweepKernelINS1_5radix10policy_hubIifyE10Policy1000ELNS0_9SortOrderE0EifyiiNS1_21identity_decomposer_tEEEvPT5_SB_PT3_PKSC_PT1_PKSG_PT2_PKSK_T4_iiT6__param_9];
	ld.shared.u32 	%r1618, [%r283+13824];
	shr.u32 	%r1619, %r1618, %r1920;
	and.b32  	%r1620, %r1619, %r154;
	shl.b32 	%r1621, %r1620, 3;
	add.s32 	%r1623, %r632, %r1621;
	ld.shared.u64 	%rd217, [%r1623+26112];
	xor.b32  	%r1624, %r1618, -2147483648;
	add.s64 	%rd218, %rd217, %rd9;
	shl.b64 	%rd219, %rd218, 2;
	add.s64 	%rd220, %rd22, %rd219;
	st.global.u32 	[%rd220+13824], %r1624;
$L__BB23_245:
	bar.warp.sync 	-1;
	add.s32 	%r1625, %r1, 3840;
	setp.ge.s32 	%p162, %r1625, %r284;
	@%p162 bra 	$L__BB23_247;
	ld.param.u32 	%r1921, [_ZN3cub18CUB_300001_SM_10006detail10radix_sort29DeviceRadixSortOnesweepKernelINS1_5radix10policy_hubIifyE10Policy1000ELNS0_9SortOrderE0EifyiiNS1_21identity_decomposer_tEEEvPT5_SB_PT3_PKSC_PT1_PKSG_PT2_PKSK_T4_iiT6__param_9];
	ld.shared.u32 	%r1626, [%r283+15360];
	shr.u32 	%r1627, %r1626, %r1921;
	and.b32  	%r1628, %r1627, %r154;
	shl.b32 	%r1629, %r1628, 3;
	add.s32 	%r1631, %r632, %r1629;
	ld.shared.u64 	%rd221, [%r1631+26112];
	xor.b32  	%r1632, %r1626, -2147483648;
	add.s64 	%rd222, %rd221, %rd9;
	shl.b64 	%rd223, %rd222, 2;
	add.s64 	%rd224, %rd22, %rd223;
	st.global.u32 	[%rd224+15360], %r1632;
$L__BB23_247:
	bar.warp.sync 	-1;
	add.s32 	%r1633, %r1, 4224;
	setp.ge.s32 	%p163, %r1633, %r284;
	@%p163 bra 	$L__BB23_249;
	ld.param.u32 	%r1922, [_ZN3cub18CUB_300001_SM_10006detail10radix_sort29DeviceRadixSortOnesweepKernelINS1_5radix10policy_hubIifyE10Policy1000ELNS0_9SortOrderE0EifyiiNS1_21identity_decomposer_tEEEvPT5_SB_PT3_PKSC_PT1_PKSG_PT2_PKSK_T4_iiT6__param_9];
	ld.shared.u32 	%r1634, [%r283+16896];
	shr.u32 	%r1635, %r1634, %r1922;
	and.b32  	%r1636, %r1635, %r154;
	shl.b32 	%r1637, %r1636, 3;
	add.s32 	%r1639, %r632, %r1637;
	ld.shared.u64 	%rd225, [%r1639+26112];
	xor.b32  	%r1640, %r1634, -2147483648;
	add.s64 	%rd226, %rd225, %rd9;
	shl.b64 	%rd227, %rd226, 2;
	add.s64 	%rd228, %rd22, %rd227;
	st.global.u32 	[%rd228+16896], %r1640;
$L__BB23_249:
	bar.warp.sync 	-1;
	add.s32 	%r1641, %r1, 4608;
	setp.ge.s32 	%p164, %r1641, %r284;
	@%p164 bra 	$L__BB23_251;
	ld.param.u32 	%r1923, [_ZN3cub18CUB_300001_SM_10006detail10radix_sort29DeviceRadixSortOnesweepKernelINS1_5radix10policy_hubIifyE10Policy1000ELNS0_9SortOrderE0EifyiiNS1_21identity_decomposer_tEEEvPT5_SB_PT3_PKSC_PT1_PKSG_PT2_PKSK_T4_iiT6__param_9];
	ld.shared.u32 	%r1642, [%r283+18432];
	shr.u32 	%r1643, %r1642, %r1923;
	and.b32  	%r1644, %r1643, %r154;
	shl.b32 	%r1645, %r1644, 3;
	add.s32 	%r1647, %r632, %r1645;
	ld.shared.u64 	%rd229, [%r1647+26112];
	xor.b32  	%r1648, %r1642, -2147483648;
	add.s64 	%rd230, %rd229, %rd9;
	shl.b64 	%rd231, %rd230, 2;
	add.s64 	%rd232, %rd22, %rd231;
	st.global.u32 	[%rd232+18432], %r1648;
$L__BB23_251:
	bar.warp.sync 	-1;
	add.s32 	%r1649, %r1, 4992;
	setp.ge.s32 	%p165, %r1649, %r284;
	@%p165 bra 	$L__BB23_253;
	ld.param.u32 	%r1924, [_ZN3cub18CUB_300001_SM_10006detail10radix_sort29DeviceRadixSortOnesweepKernelINS1_5radix10policy_hubIifyE10Policy1000ELNS0_9SortOrderE0EifyiiNS1_21identity_decomposer_tEEEvPT5_SB_PT3_PKSC_PT1_PKSG_PT2_PKSK_T4_iiT6__param_9];
	ld.shared.u32 	%r1650, [%r283+19968];
	shr.u32 	%r1651, %r1650, %r1924;
	and.b32  	%r1652, %r1651, %r154;
	shl.b32 	%r1653, %r1652, 3;
	add.s32 	%r1655, %r632, %r1653;
	ld.shared.u64 	%rd233, [%r1655+26112];
	xor.b32  	%r1656, %r1650, -2147483648;
	add.s64 	%rd234, %rd233, %rd9;
	shl.b64 	%rd235, %rd234, 2;
	add.s64 	%rd236, %rd22, %rd235;
	st.global.u32 	[%rd236+19968], %r1656;
$L__BB23_253:
	bar.warp.sync 	-1;
	add.s32 	%r1657, %r1, 5376;
	setp.ge.s32 	%p166, %r1657, %r284;
	@%p166 bra 	$L__BB23_255;
	ld.param.u32 	%r1925, [_ZN3cub18CUB_300001_SM_10006detail10radix_sort29DeviceRadixSortOnesweepKernelINS1_5radix10policy_hubIifyE10Policy1000ELNS0_9SortOrderE0EifyiiNS1_21identity_decomposer_tEEEvPT5_SB_PT3_PKSC_PT1_PKSG_PT2_PKSK_T4_iiT6__param_9];
	ld.shared.u32 	%r1658, [%r283+21504];
	shr.u32 	%r1659, %r1658, %r1925;
	and.b32  	%r1660, %r1659, %r154;
	shl.b32 	%r1661, %r1660, 3;
	add.s32 	%r1663, %r632, %r1661;
	ld.shared.u64 	%rd237, [%r1663+26112];
	xor.b32  	%r1664, %r1658, -2147483648;
	add.s64 	%rd238, %rd237, %rd9;
	shl.b64 	%rd239, %rd238, 2;
	add.s64 	%rd240, %rd22, %rd239;
	st.global.u32 	[%rd240+21504], %r1664;
$L__BB23_255:
	bar.warp.sync 	-1;
	add.s32 	%r1665, %r1, 5760;
	setp.ge.s32 	%p167, %r1665, %r284;
	@%p167 bra 	$L__BB23_257;
	ld.param.u32 	%r1926, [_ZN3cub18CUB_300001_SM_10006detail10radix_sort29DeviceRadixSortOnesweepKernelINS1_5radix10policy_hubIifyE10Policy1000ELNS0_9SortOrderE0EifyiiNS1_21identity_decomposer_tEEEvPT5_SB_PT3_PKSC_PT1_PKSG_PT2_PKSK_T4_iiT6__param_9];
	ld.shared.u32 	%r1666, [%r283+23040];
	shr.u32 	%r1667, %r1666, %r1926;
	and.b32  	%r1668, %r1667, %r154;
	shl.b32 	%r1669, %r1668, 3;
	add.s32 	%r1671, %r632, %r1669;
	ld.shared.u64 	%rd241, [%r1671+26112];
	xor.b32  	%r1672, %r1666, -2147483648;
	add.s64 	%rd242, %rd241, %rd9;
	shl.b64 	%rd243, %rd242, 2;
	add.s64 	%rd244, %rd22, %rd243;
	st.global.u32 	[%rd244+23040], %r1672;
$L__BB23_257:
	bar.warp.sync 	-1;
	or.b32  	%r1673, %r1, 6144;
	setp.ge.s32 	%p168, %r1673, %r284;
	@%p168 bra 	$L__BB23_259;
	ld.param.u32 	%r1927, [_ZN3cub18CUB_300001_SM_10006detail10radix_sort29DeviceRadixSortOnesweepKernelINS1_5radix10policy_hubIifyE10Policy1000ELNS0_9SortOrderE0EifyiiNS1_21identity_decomposer_tEEEvPT5_SB_PT3_PKSC_PT1_PKSG_PT2_PKSK_T4_iiT6__param_9];
	ld.shared.u32 	%r1674, [%r283+24576];
	shr.u32 	%r1675, %r1674, %r1927;
	and.b32  	%r1676, %r1675, %r154;
	shl.b32 	%r1677, %r1676, 3;
	add.s32 	%r1679, %r632, %r1677;
	ld.shared.u64 	%rd245, [%r1679+26112];
	xor.b32  	%r1680, %r1674, -2147483648;
	add.s64 	%rd246, %rd245, %rd9;
	shl.b64 	%rd247, %rd246, 2;
	add.s64 	%rd248, %rd22, %rd247;
	st.global.u32 	[%rd248+24576], %r1680;
$L__BB23_259:
	bar.warp.sync 	-1;
$L__BB23_260:
	ld.param.u32 	%r1928, [_ZN3cub18CUB_300001_SM_10006detail10radix_sort29DeviceRadixSortOnesweepKernelINS1_5radix10policy_hubIifyE10Policy1000ELNS0_9SortOrderE0EifyiiNS1_21identity_decomposer_tEEEvPT5_SB_PT3_PKSC_PT1_PKSG_PT2_PKSK_T4_iiT6__param_9];
	ld.param.u32 	%r1888, [_ZN3cub18CUB_300001_SM_10006detail10radix_sort29DeviceRadixSortOnesweepKernelINS1_5radix10policy_hubIifyE10Policy1000ELNS0_9SortOrderE0EifyiiNS1_21identity_decomposer_tEEEvPT5_SB_PT3_PKSC_PT1_PKSG_PT2_PKSK_T4_iiT6__param_8];
	setp.gt.s32 	%p169, %r282, %r1888;
	ld.shared.u32 	%r1681, [%r283];
	shr.u32 	%r1682, %r1681, %r1928;
	and.b32  	%r285, %r1682, %r154;
	ld.shared.u32 	%r1683, [%r283+1536];
	shr.u32 	%r1684, %r1683, %r1928;
	and.b32  	%r286, %r1684, %r154;
	ld.shared.u32 	%r1685, [%r283+3072];
	shr.u32 	%r1686, %r1685, %r1928;
	and.b32  	%r287, %r1686, %r154;
	ld.shared.u32 	%r1687, [%r283+4608];
	shr.u32 	%r1688, %r1687, %r1928;
	and.b32  	%r288, %r1688, %r154;
	ld.shared.u32 	%r1689, [%r283+6144];
	shr.u32 	%r1690, %r1689, %r1928;
	and.b32  	%r289, %r1690, %r154;
	ld.shared.u32 	%r1691, [%r283+7680];
	shr.u32 	%r1692, %r1691, %r1928;
	and.b32  	%r290, %r1692, %r154;
	ld.shared.u32 	%r1693, [%r283+9216];
	shr.u32 	%r1694, %r1693, %r1928;
	and.b32  	%r291, %r1694, %r154;
	ld.shared.u32 	%r1695, [%r283+10752];
	shr.u32 	%r1696, %r1695, %r1928;
	and.b32  	%r292, %r1696, %r154;
	ld.shared.u32 	%r1697, [%r283+12288];
	shr.u32 	%r1698, %r1697, %r1928;
	and.b32  	%r293, %r1698, %r154;
	ld.shared.u32 	%r1699, [%r283+13824];
	shr.u32 	%r1700, %r1699, %r1928;
	and.b32  	%r294, %r1700, %r154;
	ld.shared.u32 	%r1701, [%r283+15360];
	shr.u32 	%r1702, %r1701, %r1928;
	and.b32  	%r295, %r1702, %r154;
	ld.shared.u32 	%r1703, [%r283+16896];
	shr.u32 	%r1704, %r1703, %r1928;
	and.b32  	%r296, %r1704, %r154;
	ld.shared.u32 	%r1705, [%r283+18432];
	shr.u32 	%r1706, %r1705, %r1928;
	and.b32  	%r297, %r1706, %r154;
	ld.shared.u32 	%r1707, [%r283+19968];
	shr.u32 	%r1708, %r1707, %r1928;
	and.b32  	%r298, %r1708, %r154;
	ld.shared.u32 	%r1709, [%r283+21504];
	shr.u32 	%r1710, %r1709, %r1928;
	and.b32  	%r299, %r1710, %r154;
	ld.shared.u32 	%r1711, [%r283+23040];
	shr.u32 	%r1712, %r1711, %r1928;
	and.b32  	%r300, %r1712, %r154;
	ld.shared.u32 	%r1713, [%r283+24576];
	shr.u32 	%r1714, %r1713, %r1928;
	and.b32  	%r301, %r1714, %r154;
	@%p169 bra 	$L__BB23_262;
	ld.param.u64 	%rd443, [_ZN3cub18CUB_300001_SM_10006detail10radix_sort29DeviceRadixSortOnesweepKernelINS1_5radix10policy_hubIifyE10Policy1000ELNS0_9SortOrderE0EifyiiNS1_21identity_decomposer_tEEEvPT5_SB_PT3_PKSC_PT1_PKSG_PT2_PKSK_T4_iiT6__param_7];
	cvta.to.global.u64 	%rd249, %rd443;
	and.b32  	%r1718, %r1, 31;
	or.b32  	%r1719, %r513, %r1718;
	cvt.u64.u32 	%rd250, %r1719;
	mul.lo.s32 	%r1720, %r3, 6528;
	cvt.s64.s32 	%rd251, %r1720;
	add.s64 	%rd252, %rd250, %rd251;
	shl.b64 	%rd253, %rd252, 2;
	add.s64 	%rd254, %rd249, %rd253;
	ld.global.f32 	%f252, [%rd254];
	ld.global.f32 	%f253, [%rd254+128];
	ld.global.f32 	%f254, [%rd254+256];
	ld.global.f32 	%f255, [%rd254+384];
	ld.global.f32 	%f256, [%rd254+512];
	ld.global.f32 	%f257, [%rd254+640];
	ld.global.f32 	%f258, [%rd254+768];
	ld.global.f32 	%f259, [%rd254+896];
	ld.global.f32 	%f260, [%rd254+1024];
	ld.global.f32 	%f261, [%rd254+1152];
	ld.global.f32 	%f262, [%rd254+1280];
	ld.global.f32 	%f263, [%rd254+1408];
	ld.global.f32 	%f264, [%rd254+1536];
	ld.global.f32 	%f265, [%rd254+1664];
	ld.global.f32 	%f266, [%rd254+1792];
	ld.global.f32 	%f267, [%rd254+1920];
	ld.global.f32 	%f268, [%rd254+2048];
	bra.uni 	$L__BB23_296;
$L__BB23_262:
	ld.param.u32 	%r1889, [_ZN3cub18CUB_300001_SM_10006detail10radix_sort29DeviceRadixSortOnesweepKernelINS1_5radix10policy_hubIifyE10Policy1000ELNS0_9SortOrderE0EifyiiNS1_21identity_decomposer_tEEEvPT5_SB_PT3_PKSC_PT1_PKSG_PT2_PKSK_T4_iiT6__param_8];
	ld.param.u64 	%rd444, [_ZN3cub18CUB_300001_SM_10006detail10radix_sort29DeviceRadixSortOnesweepKernelINS1_5radix10policy_hubIifyE10Policy1000ELNS0_9SortOrderE0EifyiiNS1_21identity_decomposer_tEEEvPT5_SB_PT3_PKSC_PT1_PKSG_PT2_PKSK_T4_iiT6__param_7];
	cvta.to.global.u64 	%rd255, %rd444;
	add.s64 	%rd23, %rd255, %rd63;
	cvt.u32.u64 	%r1722, %rd7;
	sub.s32 	%r302, %r1889, %r515;
	setp.ge.s32 	%p170, %r1722, %r302;
	@%p170 bra 	$L__BB23_264;
	ld.global.f32 	%f252, [%rd23];
$L__BB23_264:
	add.s32 	%r1724, %r1722, 32;
	setp.ge.s32 	%p171, %r1724, %r302;
	@%p171 bra 	$L__BB23_266;
	ld.global.f32 	%f253, [%rd23+128];
$L__BB23_266:
	add.s32 	%r1726, %r1722, 64;
	setp.ge.s32 	%p172, %r1726, %r302;
	@%p172 bra 	$L__BB23_268;
	ld.global.f32 	%f254, [%rd23+256];
$L__BB23_268:
	add.s32 	%r1728, %r1722, 96;
	setp.ge.s32 	%p173, %r1728, %r302;
	@%p173 bra 	$L__BB23_270;
	ld.global.f32 	%f255, [%rd23+384];
$L__BB23_270:
	add.s32 	%r1730, %r1722, 128;
	setp.ge.s32 	%p174, %r1730, %r302;
	@%p174 bra 	$L__BB23_272;
	ld.global.f32 	%f256, [%rd23+512];
$L__BB23_272:
	add.s32 	%r1732, %r1722, 160;
	setp.ge.s32 	%p175, %r1732, %r302;
	@%p175 bra 	$L__BB23_274;
	ld.global.f32 	%f257, [%rd23+640];
$L__BB23_274:
	add.s32 	%r1734, %r1722, 192;
	setp.ge.s32 	%p176, %r1734, %r302;
	@%p176 bra 	$L__BB23_276;
	ld.global.f32 	%f258, [%rd23+768];
$L__BB23_276:
	add.s32 	%r1736, %r1722, 224;
	setp.ge.s32 	%p177, %r1736, %r302;
	@%p177 bra 	$L__BB23_278;
	ld.param.u64 	%rd445, [_ZN3cub18CUB_300001_SM_10006detail10radix_sort29DeviceRadixSortOnesweepKernelINS1_5radix10policy_hubIifyE10Policy1000ELNS0_9SortOrderE0EifyiiNS1_21identity_decomposer_tEEEvPT5_SB_PT3_PKSC_PT1_PKSG_PT2_PKSK_T4_iiT6__param_7];
	cvta.to.global.u64 	%rd259, %rd445;
	cvt.s64.s32 	%rd260, %r515;
	add.s64 	%rd261, %rd7, %rd260;
	shl.b64 	%rd262, %rd261, 2;
	add.s64 	%rd263, %rd259, %rd262;
	ld.global.f32 	%f259, [%rd263+896];
$L__BB23_278:
	add.s32 	%r1739, %r1722, 256;
	setp.ge.s32 	%p178, %r1739, %r302;
	@%p178 bra 	$L__BB23_280;
	ld.param.u64 	%rd446, [_ZN3cub18CUB_300001_SM_10006detail10radix_sort29DeviceRadixSortOnesweepKernelINS1_5radix10policy_hubIifyE10Policy1000ELNS0_9SortOrderE0EifyiiNS1_21identity_decomposer_tEEEvPT5_SB_PT3_PKSC_PT1_PKSG_PT2_PKSK_T4_iiT6__param_7];
	cvta.to.global.u64 	%rd264, %rd446;
	cvt.s64.s32 	%rd265, %r515;
	add.s64 	%rd266, %rd7, %rd265;
	shl.b64 	%rd267, %rd266, 2;
	add.s64 	%rd268, %rd264, %rd267;
	ld.global.f32 	%f260, [%rd268+1024];
$L__BB23_280:
	add.s32 	%r1742, %r1722, 288;
	setp.ge.s32 	%p179, %r1742, %r302;
	@%p179 bra 	$L__BB23_282;
	ld.param.u64 	%rd447, [_ZN3cub18CUB_300001_SM_10006detail10radix_sort29DeviceRadixSortOnesweepKernelINS1_5radix10policy_hubIifyE10Policy1000ELNS0_9SortOrderE0EifyiiNS1_21identity_decomposer_tEEEvPT5_SB_PT3_PKSC_PT1_PKSG_PT2_PKSK_T4_iiT6__param_7];
	cvta.to.global.u64 	%rd269, %rd447;
	cvt.s64.s32 	%rd270, %r515;
	add.s64 	%rd271, %rd7, %rd270;
	shl.b64 	%rd272, %rd271, 2;
	add.s64 	%rd273, %rd269, %rd272;
	ld.global.f32 	%f261, [%rd273+1152];
$L__BB23_282:
	add.s32 	%r1745, %r1722, 320;
	setp.ge.s32 	%p180, %r1745, %r302;
	@%p180 bra 	$L__BB23_284;
	ld.param.u64 	%rd448, [_ZN3cub18CUB_300001_SM_10006detail10radix_sort29DeviceRadixSortOnesweepKernelINS1_5radix10policy_hubIifyE10Policy1000ELNS0_9SortOrderE0EifyiiNS1_21identity_decomposer_tEEEvPT5_SB_PT3_PKSC_PT1_PKSG_PT2_PKSK_T4_iiT6__param_7];
	cvta.to.global.u64 	%rd274, %rd448;
	cvt.s64.s32 	%rd275, %r515;
	add.s64 	%rd276, %rd7, %rd275;
	shl.b64 	%rd277, %rd276, 2;
	add.s64 	%rd278, %rd274, %rd277;
	ld.global.f32 	%f262, [%rd278+1280];
$L__BB23_284:
	add.s32 	%r1748, %r1722, 352;
	setp.ge.s32 	%p181, %r1748, %r302;
	@%p181 bra 	$L__BB23_286;
	ld.param.u64 	%rd449, [_ZN3cub18CUB_300001_SM_10006detail10radix_sort29DeviceRadixSortOnesweepKernelINS1_5radix10policy_hubIifyE10Policy1000ELNS0_9SortOrderE0EifyiiNS1_21identity_decomposer_tEEEvPT5_SB_PT3_PKSC_PT1_PKSG_PT2_PKSK_T4_iiT6__param_7];
	cvta.to.global.u64 	%rd279, %rd449;
	mul.lo.s32 	%r1749, %r3, 6528;
	cvt.s64.s32 	%rd280, %r1749;
	add.s64 	%rd281, %rd7, %rd280;
	shl.b64 	%rd282, %rd281, 2;
	add.s64 	%rd283, %rd279, %rd282;
	ld.global.f32 	%f263, [%rd283+1408];
$L__BB23_286:
	add.s32 	%r1751, %r1722, 384;
	setp.ge.s32 	%p182, %r1751, %r302;
	@%p182 bra 	$L__BB23_288;
	ld.param.u64 	%rd450, [_ZN3cub18CUB_300001_SM_10006detail10radix_sort29DeviceRadixSortOnesweepKernelINS1_5radix10policy_hubIifyE10Policy1000ELNS0_9SortOrderE0EifyiiNS1_21identity_decomposer_tEEEvPT5_SB_PT3_PKSC_PT1_PKSG_PT2_PKSK_T4_iiT6__param_7];
	cvta.to.global.u64 	%rd284, %rd450;
	mul.lo.s32 	%r1752, %r3, 6528;
	cvt.s64.s32 	%rd285, %r1752;
	add.s64 	%rd286, %rd7, %rd285;
	shl.b64 	%rd287, %rd286, 2;
	add.s64 	%rd288, %rd284, %rd287;
	ld.global.f32 	%f264, [%rd288+1536];
$L__BB23_288:
	cvt.u32.u64 	%r1753, %rd7;
	add.s32 	%r1754, %r1753, 416;
	setp.ge.s32 	%p183, %r1754, %r302;
	@%p183 bra 	$L__BB23_290;
	ld.param.u64 	%rd451, [_ZN3cub18CUB_300001_SM_10006detail10radix_sort29DeviceRadixSortOnesweepKernelINS1_5radix10policy_hubIifyE10Policy1000ELNS0_9SortOrderE0EifyiiNS1_21identity_decomposer_tEEEvPT5_SB_PT3_PKSC_PT1_PKSG_PT2_PKSK_T4_iiT6__param_7];
	cvta.to.global.u64 	%rd289, %rd451;
	mul.lo.s32 	%r1755, %r3, 6528;
	cvt.s64.s32 	%rd290, %r1755;
	add.s64 	%rd291, %rd7, %rd290;
	shl.b64 	%rd292, %rd291, 2;
	add.s64 	%rd293, %rd289, %rd292;
	ld.global.f32 	%f265, [%rd293+1664];
$L__BB23_290:
	cvt.u32.u64 	%r1756, %rd7;
	add.s32 	%r1757, %r1756, 448;
	setp.ge.s32 	%p184, %r1757, %r302;
	@%p184 bra 	$L__BB23_292;
	ld.param.u64 	%rd452, [_ZN3cub18CUB_300001_SM_10006detail10radix_sort29DeviceRadixSortOnesweepKernelINS1_5radix10policy_hubIifyE10Policy1000ELNS0_9SortOrderE0EifyiiNS1_21identity_decomposer_tEEEvPT5_SB_PT3_PKSC_PT1_PKSG_PT2_PKSK_T4_iiT6__param_7];
	cvta.to.global.u64 	%rd294, %rd452;
	mul.lo.s32 	%r1758, %r3, 6528;
	cvt.s64.s32 	%rd295, %r1758;
	add.s64 	%rd296, %rd7, %rd295;
	shl.b64 	%rd297, %rd296, 2;
	add.s64 	%rd298, %rd294, %rd297;
	ld.global.f32 	%f266, [%rd298+1792];
$L__BB23_292:
	cvt.u32.u64 	%r1759, %rd7;
	add.s32 	%r1760, %r1759, 480;
	setp.ge.s32 	%p185, %r1760, %r302;
	@%p185 bra 	$L__BB23_294;
	ld.param.u64 	%rd453, [_ZN3cub18CUB_300001_SM_10006detail10radix_sort29DeviceRadixSortOnesweepKernelINS1_5radix10policy_hubIifyE10Policy1000ELNS0_9SortOrderE0EifyiiNS1_21identity_decomposer_tEEEvPT5_SB_PT3_PKSC_PT1_PKSG_PT2_PKSK_T4_iiT6__param_7];
	cvta.to.global.u64 	%rd299, %rd453;
	mul.lo.s32 	%r1761, %r3, 6528;
	cvt.s64.s32 	%rd300, %r1761;
	add.s64 	%rd301, %rd7, %rd300;
	shl.b64 	%rd302, %rd301, 2;
	add.s64 	%rd303, %rd299, %rd302;
	ld.global.f32 	%f267, [%rd303+1920];
$L__BB23_294:
	cvt.u32.u64 	%r1762, %rd7;
	add.s32 	%r1763, %r1762, 512;
	setp.ge.s32 	%p186, %r1763, %r302;
	@%p186 bra 	$L__BB23_296;
	ld.param.u64 	%rd454, [_ZN3cub18CUB_300001_SM_10006detail10radix_sort29DeviceRadixSortOnesweepKernelINS1_5radix10policy_hubIifyE10Policy1000ELNS0_9SortOrderE0EifyiiNS1_21identity_decomposer_tEEEvPT5_SB_PT3_PKSC_PT1_PKSG_PT2_PKSK_T4_iiT6__param_7];
	cvta.to.global.u64 	%rd304, %rd454;
	mov.u32 	%r1764, %tid.x;
	and.b32  	%r1765, %r1764, 992;
	mul.lo.s32 	%r1766, %r1765, 17;
	and.b32  	%r1767, %r1764, 31;
	or.b32  	%r1768, %r1766, %r1767;
	cvt.u64.u32 	%rd305, %r1768;
	mul.lo.s32 	%r1769, %r3, 6528;
	cvt.s64.s32 	%rd306, %r1769;
	add.s64 	%rd307, %rd305, %rd306;
	shl.b64 	%rd308, %rd307, 2;
	add.s64 	%rd309, %rd304, %rd308;
	ld.global.f32 	%f268, [%rd309+2048];
$L__BB23_296:
	ld.param.u32 	%r1890, [_ZN3cub18CUB_300001_SM_10006detail10radix_sort29DeviceRadixSortOnesweepKernelINS1_5radix10policy_hubIifyE10Policy1000ELNS0_9SortOrderE0EifyiiNS1_21identity_decomposer_tEEEvPT5_SB_PT3_PKSC_PT1_PKSG_PT2_PKSK_T4_iiT6__param_8];
	ld.param.u64 	%rd441, [_ZN3cub18CUB_300001_SM_10006detail10radix_sort29DeviceRadixSortOnesweepKernelINS1_5radix10policy_hubIifyE10Policy1000ELNS0_9SortOrderE0EifyiiNS1_21identity_decomposer_tEEEvPT5_SB_PT3_PKSC_PT1_PKSG_PT2_PKSK_T4_iiT6__param_6];
	cvta.to.global.u64 	%rd24, %rd441;
	mov.u32 	%r303, %tid.x;
	cvt.u64.u32 	%rd25, %r303;
	shl.b32 	%r1770, %r303, 2;
	mov.u32 	%r1771, _ZZN3cub18CUB_300001_SM_10006detail10radix_sort29DeviceRadixSortOnesweepKernelINS1_5radix10policy_hubIifyE10Policy1000ELNS0_9SortOrderE0EifyiiNS1_21identity_decomposer_tEEEvPT5_SB_PT3_PKSC_PT1_PKSG_PT2_PKSK_T4_iiT6_E1s;
	add.s32 	%r304, %r1771, %r1770;
	mad.lo.s32 	%r1772, %r3, 6528, 6528;
	setp.gt.s32 	%p187, %r1772, %r1890;
	bar.sync 	0;
	st.shared.f32 	[%r256+-4], %f252;
	st.shared.f32 	[%r257+-4], %f253;
	st.shared.f32 	[%r258+-4], %f254;
	st.shared.f32 	[%r259+-4], %f255;
	st.shared.f32 	[%r260+-4], %f256;
	st.shared.f32 	[%r261+-4], %f257;
	st.shared.f32 	[%r262+-4], %f258;
	st.shared.f32 	[%r263+-4], %f259;
	st.shared.f32 	[%r264+-4], %f260;
	st.shared.f32 	[%r265+-4], %f261;
	st.shared.f32 	[%r266+-4], %f262;
	st.shared.f32 	[%r267+-4], %f263;
	st.shared.f32 	[%r268+-4], %f264;
	st.shared.f32 	[%r269+-4], %f265;
	st.shared.f32 	[%r270+-4], %f266;
	st.shared.f32 	[%r271+-4], %f267;
	st.shared.f32 	[%r272+-4], %f268;
	bar.sync 	0;
	@%p187 bra 	$L__BB23_298;
	ld.shared.f32 	%f169, [%r304];
	shl.b32 	%r1773, %r285, 3;
	add.s32 	%r1775, %r1771, 26112;
	add.s32 	%r1776, %r1775, %r1773;
	ld.shared.u64 	%rd310, [%r1776];
	add.s64 	%rd311, %rd310, %rd25;
	shl.b64 	%rd312, %rd311, 2;
	add.s64 	%rd313, %rd24, %rd312;
	st.global.f32 	[%rd313], %f169;
	bar.warp.sync 	-1;
	ld.shared.f32 	%f170, [%r304+1536];
	shl.b32 	%r1777, %r286, 3;
	add.s32 	%r1778, %r1775, %r1777;
	ld.shared.u64 	%rd314, [%r1778];
	add.s64 	%rd315, %rd314, %rd25;
	shl.b64 	%rd316, %rd315, 2;
	add.s64 	%rd317, %rd24, %rd316;
	st.global.f32 	[%rd317+1536], %f170;
	bar.warp.sync 	-1;
	ld.shared.f32 	%f171, [%r304+3072];
	shl.b32 	%r1779, %r287, 3;
	add.s32 	%r1780, %r1775, %r1779;
	ld.shared.u64 	%rd318, [%r1780];
	add.s64 	%rd319, %rd318, %rd25;
	shl.b64 	%rd320, %rd319, 2;
	add.s64 	%rd321, %rd24, %rd320;
	st.global.f32 	[%rd321+3072], %f171;
	bar.warp.sync 	-1;
	ld.shared.f32 	%f172, [%r304+4608];
	shl.b32 	%r1781, %r288, 3;
	add.s32 	%r1782, %r1775, %r1781;
	ld.shared.u64 	%rd322, [%r1782];
	add.s64 	%rd323, %rd322, %rd25;
	shl.b64 	%rd324, %rd323, 2;
	add.s64 	%rd325, %rd24, %rd324;
	st.global.f32 	[%rd325+4608], %f172;
	bar.warp.sync 	-1;
	ld.shared.f32 	%f173, [%r304+6144];
	shl.b32 	%r1783, %r289, 3;
	add.s32 	%r1784, %r1775, %r1783;
	ld.shared.u64 	%rd326, [%r1784];
	add.s64 	%rd327, %rd326, %rd25;
	shl.b64 	%rd328, %rd327, 2;
	add.s64 	%rd329, %rd24, %rd328;
	st.global.f32 	[%rd329+6144], %f173;
	bar.warp.sync 	-1;
	ld.shared.f32 	%f174, [%r304+7680];
	shl.b32 	%r1785, %r290, 3;
	add.s32 	%r1786, %r1775, %r1785;
	ld.shared.u64 	%rd330, [%r1786];
	add.s64 	%rd331, %rd330, %rd25;
	shl.b64 	%rd332, %rd331, 2;
	add.s64 	%rd333, %rd24, %rd332;
	st.global.f32 	[%rd333+7680], %f174;
	bar.warp.sync 	-1;
	ld.shared.f32 	%f175, [%r304+9216];
	shl.b32 	%r1787, %r291, 3;
	add.s32 	%r1788, %r1775, %r1787;
	ld.shared.u64 	%rd334, [%r1788];
	add.s64 	%rd335, %rd334, %rd25;
	shl.b64 	%rd336, %rd335, 2;
	add.s64 	%rd337, %rd24, %rd336;
	st.global.f32 	[%rd337+9216], %f175;
	bar.warp.sync 	-1;
	ld.shared.f32 	%f176, [%r304+10752];
	shl.b32 	%r1789, %r292, 3;
	add.s32 	%r1790, %r1775, %r1789;
	ld.shared.u64 	%rd338, [%r1790];
	add.s64 	%rd339, %rd338, %rd25;
	shl.b64 	%rd340, %rd339, 2;
	add.s64 	%rd341, %rd24, %rd340;
	st.global.f32 	[%rd341+10752], %f176;
	bar.warp.sync 	-1;
	ld.shared.f32 	%f177, [%r304+12288];
	shl.b32 	%r1791, %r293, 3;
	add.s32 	%r1792, %r1775, %r1791;
	ld.shared.u64 	%rd342, [%r1792];
	add.s64 	%rd343, %rd342, %rd25;
	shl.b64 	%rd344, %rd343, 2;
	add.s64 	%rd345, %rd24, %rd344;
	st.global.f32 	[%rd345+12288], %f177;
	bar.warp.sync 	-1;
	ld.shared.f32 	%f178, [%r304+13824];
	shl.b32 	%r1793, %r294, 3;
	add.s32 	%r1794, %r1775, %r1793;
	ld.shared.u64 	%rd346, [%r1794];
	add.s64 	%rd347, %rd346, %rd25;
	shl.b64 	%rd348, %rd347, 2;
	add.s64 	%rd349, %rd24, %rd348;
	st.global.f32 	[%rd349+13824], %f178;
	bar.warp.sync 	-1;
	ld.shared.f32 	%f179, [%r304+15360];
	shl.b32 	%r1795, %r295, 3;
	add.s32 	%r1796, %r1775, %r1795;
	ld.shared.u64 	%rd350, [%r1796];
	add.s64 	%rd351, %rd350, %rd25;
	shl.b64 	%rd352, %rd351, 2;
	add.s64 	%rd353, %rd24, %rd352;
	st.global.f32 	[%rd353+15360], %f179;
	bar.warp.sync 	-1;
	ld.shared.f32 	%f180, [%r304+16896];
	shl.b32 	%r1797, %r296, 3;
	add.s32 	%r1798, %r1775, %r1797;
	ld.shared.u64 	%rd354, [%r1798];
	add.s64 	%rd355, %rd354, %rd25;
	shl.b64 	%rd356, %rd355, 2;
	add.s64 	%rd357, %rd24, %rd356;
	st.global.f32 	[%rd357+16896], %f180;
	bar.warp.sync 	-1;
	ld.shared.f32 	%f181, [%r304+18432];
	shl.b32 	%r1799, %r297, 3;
	add.s32 	%r1800, %r1775, %r1799;
	ld.shared.u64 	%rd358, [%r1800];
	add.s64 	%rd359, %rd358, %rd25;
	shl.b64 	%rd360, %rd359, 2;
	add.s64 	%rd361, %rd24, %rd360;
	st.global.f32 	[%rd361+18432], %f181;
	bar.warp.sync 	-1;
	ld.shared.f32 	%f182, [%r304+19968];
	shl.b32 	%r1801, %r298, 3;
	add.s32 	%r1802, %r1775, %r1801;
	ld.shared.u64 	%rd362, [%r1802];
	add.s64 	%rd363, %rd362, %rd25;
	shl.b64 	%rd364, %rd363, 2;
	add.s64 	%rd365, %rd24, %rd364;
	st.global.f32 	[%rd365+19968], %f182;
	bar.warp.sync 	-1;
	ld.shared.f32 	%f183, [%r304+21504];
	shl.b32 	%r1803, %r299, 3;
	add.s32 	%r1804, %r1775, %r1803;
	ld.shared.u64 	%rd366, [%r1804];
	add.s64 	%rd367, %rd366, %rd25;
	shl.b64 	%rd368, %rd367, 2;
	add.s64 	%rd369, %rd24, %rd368;
	st.global.f32 	[%rd369+21504], %f183;
	bar.warp.sync 	-1;
	ld.shared.f32 	%f184, [%r304+23040];
	shl.b32 	%r1805, %r300, 3;
	add.s32 	%r1806, %r1775, %r1805;
	ld.shared.u64 	%rd370, [%r1806];
	add.s64 	%rd371, %rd370, %rd25;
	shl.b64 	%rd372, %rd371, 2;
	add.s64 	%rd373, %rd24, %rd372;
	st.global.f32 	[%rd373+23040], %f184;
	bar.warp.sync 	-1;
	ld.shared.f32 	%f185, [%r304+24576];
	shl.b32 	%r1807, %r301, 3;
	add.s32 	%r1808, %r1775, %r1807;
	ld.shared.u64 	%rd374, [%r1808];
	add.s64 	%rd375, %rd374, %rd25;
	shl.b64 	%rd376, %rd375, 2;
	add.s64 	%rd377, %rd24, %rd376;
	st.global.f32 	[%rd377+24576], %f185;
	bar.warp.sync 	-1;
	bra.uni 	$L__BB23_333;
$L__BB23_298:
	ld.param.u32 	%r1891, [_ZN3cub18CUB_300001_SM_10006detail10radix_sort29DeviceRadixSortOnesweepKernelINS1_5radix10policy_hubIifyE10Policy1000ELNS0_9SortOrderE0EifyiiNS1_21identity_decomposer_tEEEvPT5_SB_PT3_PKSC_PT1_PKSG_PT2_PKSK_T4_iiT6__param_8];
	mad.lo.s32 	%r305, %r3, -6528, %r1891;
	shl.b32 	%r1809, %r285, 3;
	add.s32 	%r1811, %r1771, %r1809;
	ld.shared.u64 	%rd26, [%r1811+26112];
	setp.ge.s32 	%p188, %r303, %r305;
	@%p188 bra 	$L__BB23_300;
	ld.shared.f32 	%f186, [%r304];
	add.s64 	%rd378, %rd26, %rd25;
	shl.b64 	%rd379, %rd378, 2;
	add.s64 	%rd380, %rd24, %rd379;
	st.global.f32 	[%rd380], %f186;
$L__BB23_300:
	bar.warp.sync 	-1;
	shl.b32 	%r1812, %r286, 3;
	add.s32 	%r1814, %r1771, %r1812;
	ld.shared.u64 	%rd27, [%r1814+26112];
	add.s32 	%r1815, %r303, 384;
	setp.ge.s32 	%p189, %r1815, %r305;
	@%p189 bra 	$L__BB23_302;
	ld.shared.f32 	%f187, [%r304+1536];
	add.s64 	%rd381, %rd27, %rd25;
	shl.b64 	%rd382, %rd381, 2;
	add.s64 	%rd383, %rd24, %rd382;
	st.global.f32 	[%rd383+1536], %f187;
$L__BB23_302:
	bar.warp.sync 	-1;
	shl.b32 	%r1816, %r287, 3;
	add.s32 	%r1818, %r1771, %r1816;
	ld.shared.u64 	%rd28, [%r1818+26112];
	add.s32 	%r1819, %r303, 768;
	setp.ge.s32 	%p190, %r1819, %r305;
	@%p190 bra 	$L__BB23_304;
	ld.shared.f32 	%f188, [%r304+3072];
	add.s64 	%rd384, %rd28, %rd25;
	shl.b64 	%rd385, %rd384, 2;
	add.s64 	%rd386, %rd24, %rd385;
	st.global.f32 	[%rd386+3072], %f188;
$L__BB23_304:
	bar.warp.sync 	-1;
	shl.b32 	%r1820, %r288, 3;
	add.s32 	%r1822, %r1771, %r1820;
	ld.shared.u64 	%rd29, [%r1822+26112];
	add.s32 	%r1823, %r303, 1152;
	setp.ge.s32 	%p191, %r1823, %r305;
	@%p191 bra 	$L__BB23_306;
	ld.shared.f32 	%f189, [%r304+4608];
	add.s64 	%rd387, %rd29, %rd25;
	shl.b64 	%rd388, %rd387, 2;
	add.s64 	%rd389, %rd24, %rd388;
	st.global.f32 	[%rd389+4608], %f189;
$L__BB23_306:
	bar.warp.sync 	-1;
	shl.b32 	%r1824, %r289, 3;
	add.s32 	%r1826, %r1771, %r1824;
	ld.shared.u64 	%rd30, [%r1826+26112];
	add.s32 	%r1827, %r303, 1536;
	setp.ge.s32 	%p192, %r1827, %r305;
	@%p192 bra 	$L__BB23_308;
	ld.shared.f32 	%f190, [%r304+6144];
	add.s64 	%rd390, %rd30, %rd25;
	shl.b64 	%rd391, %rd390, 2;
	add.s64 	%rd392, %rd24, %rd391;
	st.global.f32 	[%rd392+6144], %f190;
$L__BB23_308:
	bar.warp.sync 	-1;
	shl.b32 	%r1828, %r290, 3;
	add.s32 	%r1830, %r1771, %r1828;
	ld.shared.u64 	%rd31, [%r1830+26112];
	add.s32 	%r1831, %r303, 1920;
	setp.ge.s32 	%p193, %r1831, %r305;
	@%p193 bra 	$L__BB23_310;
	ld.shared.f32 	%f191, [%r304+7680];
	add.s64 	%rd393, %rd31, %rd25;
	shl.b64 	%rd394, %rd393, 2;
	add.s64 	%rd395, %rd24, %rd394;
	st.global.f32 	[%rd395+7680], %f191;
$L__BB23_310:
	bar.warp.sync 	-1;
	shl.b32 	%r1832, %r291, 3;
	add.s32 	%r1834, %r1771, %r1832;
	ld.shared.u64 	%rd32, [%r1834+26112];
	add.s32 	%r1835, %r303, 2304;
	setp.ge.s32 	%p194, %r1835, %r305;
	@%p194 bra 	$L__BB23_312;
	ld.shared.f32 	%f192, [%r304+9216];
	add.s64 	%rd396, %rd32, %rd25;
	shl.b64 	%rd397, %rd396, 2;
	add.s64 	%rd398, %rd24, %rd397;
	st.global.f32 	[%rd398+9216], %f192;
$L__BB23_312:
	bar.warp.sync 	-1;
	shl.b32 	%r1836, %r292, 3;
	add.s32 	%r1838, %r1771, %r1836;
	ld.shared.u64 	%rd33, [%r1838+26112];
	add.s32 	%r1839, %r303, 2688;
	setp.ge.s32 	%p195, %r1839, %r305;
	@%p195 bra 	$L__BB23_314;
	ld.shared.f32 	%f193, [%r304+10752];
	add.s64 	%rd399, %rd33, %rd25;
	shl.b64 	%rd400, %rd399, 2;
	add.s64 	%rd401, %rd24, %rd400;
	st.global.f32 	[%rd401+10752], %f193;
$L__BB23_314:
	bar.warp.sync 	-1;
	shl.b32 	%r1840, %r293, 3;
	add.s32 	%r1842, %r1771, %r1840;
	ld.shared.u64 	%rd34, [%r1842+26112];
	or.b32  	%r1843, %r303, 3072;
	setp.ge.s32 	%p196, %r1843, %r305;
	@%p196 bra 	$L__BB23_316;
	ld.shared.f32 	%f194, [%r304+12288];
	add.s64 	%rd402, %rd34, %rd25;
	shl.b64 	%rd403, %rd402, 2;
	add.s64 	%rd404, %rd24, %rd403;
	st.global.f32 	[%rd404+12288], %f194;
$L__BB23_316:
	bar.warp.sync 	-1;
	shl.b32 	%r1844, %r294, 3;
	add.s32 	%r1846, %r1771, %r1844;
	ld.shared.u64 	%rd35, [%r1846+26112];
	add.s32 	%r1847, %r303, 3456;
	setp.ge.s32 	%p197, %r1847, %r305;
	@%p197 bra 	$L__BB23_318;
	ld.shared.f32 	%f195, [%r304+13824];
	add.s64 	%rd405, %rd35, %rd25;
	shl.b64 	%rd406, %rd405, 2;
	add.s64 	%rd407, %rd24, %rd406;
	st.global.f32 	[%rd407+13824], %f195;
$L__BB23_318:
	bar.warp.sync 	-1;
	shl.b32 	%r1848, %r295, 3;
	add.s32 	%r1850, %r1771, %r1848;
	ld.shared.u64 	%rd36, [%r1850+26112];
	add.s32 	%r1851, %r303, 3840;
	setp.ge.s32 	%p198, %r1851, %r305;
	@%p198 bra 	$L__BB23_320;
	ld.shared.f32 	%f196, [%r304+15360];
	add.s64 	%rd408, %rd36, %rd25;
	shl.b64 	%rd409, %rd408, 2;
	add.s64 	%rd410, %rd24, %rd409;
	st.global.f32 	[%rd410+15360], %f196;
$L__BB23_320:
	bar.warp.sync 	-1;
	shl.b32 	%r1852, %r296, 3;
	add.s32 	%r1854, %r1771, %r1852;
	ld.shared.u64 	%rd37, [%r1854+26112];
	add.s32 	%r1855, %r303, 4224;
	setp.ge.s32 	%p199, %r1855, %r305;
	@%p199 bra 	$L__BB23_322;
	ld.shared.f32 	%f197, [%r304+16896];
	add.s64 	%rd411, %rd37, %rd25;
	shl.b64 	%rd412, %rd411, 2;
	add.s64 	%rd413, %rd24, %rd412;
	st.global.f32 	[%rd413+16896], %f197;
$L__BB23_322:
	bar.warp.sync 	-1;
	shl.b32 	%r1856, %r297, 3;
	add.s32 	%r1858, %r1771, %r1856;
	ld.shared.u64 	%rd38, [%r1858+26112];
	add.s32 	%r1859, %r303, 4608;
	setp.ge.s32 	%p200, %r1859, %r305;
	@%p200 bra 	$L__BB23_324;
	ld.shared.f32 	%f198, [%r304+18432];
	add.s64 	%rd414, %rd38, %rd25;
	shl.b64 	%rd415, %rd414, 2;
	add.s64 	%rd416, %rd24, %rd415;
	st.global.f32 	[%rd416+18432], %f198;
$L__BB23_324:
	bar.warp.sync 	-1;
	shl.b32 	%r1860, %r298, 3;
	add.s32 	%r1862, %r1771, %r1860;
	ld.shared.u64 	%rd39, [%r1862+26112];
	add.s32 	%r1863, %r303, 4992;
	setp.ge.s32 	%p201, %r1863, %r305;
	@%p201 bra 	$L__BB23_326;
	ld.shared.f32 	%f199, [%r304+19968];
	add.s64 	%rd417, %rd39, %rd25;
	shl.b64 	%rd418, %rd417, 2;
	add.s64 	%rd419, %rd24, %rd418;
	st.global.f32 	[%rd419+19968], %f199;
$L__BB23_326:
	bar.warp.sync 	-1;
	shl.b32 	%r1864, %r299, 3;
	add.s32 	%r1866, %r1771, %r1864;
	ld.shared.u64 	%rd40, [%r1866+26112];
	add.s32 	%r1867, %r303, 5376;
	setp.ge.s32 	%p202, %r1867, %r305;
	@%p202 bra 	$L__BB23_328;
	ld.shared.f32 	%f200, [%r304+21504];
	add.s64 	%rd420, %rd40, %rd25;
	shl.b64 	%rd421, %rd420, 2;
	add.s64 	%rd422, %rd24, %rd421;
	st.global.f32 	[%rd422+21504], %f200;
$L__BB23_328:
	bar.warp.sync 	-1;
	shl.b32 	%r1868, %r300, 3;
	add.s32 	%r1870, %r1771, %r1868;
	ld.shared.u64 	%rd41, [%r1870+26112];
	add.s32 	%r1871, %r303, 5760;
	setp.ge.s32 	%p203, %r1871, %r305;
	@%p203 bra 	$L__BB23_330;
	ld.shared.f32 	%f201, [%r304+23040];
	add.s64 	%rd423, %rd41, %rd25;
	shl.b64 	%rd424, %rd423, 2;
	add.s64 	%rd425, %rd24, %rd424;
	st.global.f32 	[%rd425+23040], %f201;
$L__BB23_330:
	bar.warp.sync 	-1;
	shl.b32 	%r1872, %r301, 3;
	add.s32 	%r1874, %r1771, %r1872;
	ld.shared.u64 	%rd426, [%r1874+26112];
	add.s64 	%rd42, %rd426, %rd25;
	or.b32  	%r1875, %r303, 6144;
	setp.ge.s32 	%p204, %r1875, %r305;
	@%p204 bra 	$L__BB23_332;
	ld.shared.f32 	%f202, [%r304+24576];
	shl.b64 	%rd427, %rd42, 2;
	add.s64 	%rd428, %rd24, %rd427;
	st.global.f32 	[%rd428+24576], %f202;
$L__BB23_332:
	bar.warp.sync 	-1;
$L__BB23_333:
	ret;

}
	// .globl	_ZN3cub18CUB_300001_SM_10006detail10radix_sort31DeviceRadixSortSingleTileKernelINS1_5radix10policy_hubIiiyE10Policy1000ELNS0_9SortOrderE0EiiyNS1_21identity_decomposer_tEEEvPKT1_PSA_PKT2_PSE_T3_iiT4_
.visible .entry _ZN3cub18CUB_300001_SM_10006detail10radix_sort31DeviceRadixSortSingleTileKernelINS1_5radix10policy_hubIiiyE10Policy1000ELNS0_9SortOrderE0EiiyNS1_21identity_decomposer_tEEEvPKT1_PSA_PKT2_PSE_T3_iiT4_(
	.param .u64 .ptr .align 1 _ZN3cub18CUB_300001_SM_10006detail10radix_sort31DeviceRadixSortSingleTileKernelINS1_5radix10policy_hubIiiyE10Policy1000ELNS0_9SortOrderE0EiiyNS1_21identity_decomposer_tEEEvPKT1_PSA_PKT2_PSE_T3_iiT4__param_0,
	.param .u64 .ptr .align 1 _ZN3cub18CUB_300001_SM_10006detail10radix_sort31DeviceRadixSortSingleTileKernelINS1_5radix10policy_hubIiiyE10Policy1000ELNS0_9SortOrderE0EiiyNS1_21identity_decomposer_tEEEvPKT1_PSA_PKT2_PSE_T3_iiT4__param_1,
	.param .u64 .ptr .align 1 _ZN3cub18CUB_300001_SM_10006detail10radix_sort31DeviceRadixSortSingleTileKernelINS1_5radix10policy_hubIiiyE10Policy1000ELNS0_9SortOrderE0EiiyNS1_21identity_decomposer_tEEEvPKT1_PSA_PKT2_PSE_T3_iiT4__param_2,
	.param .u64 .ptr .align 1 _ZN3cub18CUB_300001_SM_10006detail10radix_sort31DeviceRadixSortSingleTileKernelINS1_5radix10policy_hubIiiyE10Policy1000ELNS0_9SortOrderE0EiiyNS1_21identity_decomposer_tEEEvPKT1_PSA_PKT2_PSE_T3_iiT4__param_3,
	.param .u64 _ZN3cub18CUB_300001_SM_10006detail10radix_sort31DeviceRadixSortSingleTileKernelINS1_5radix10policy_hubIiiyE10Policy1000ELNS0_9SortOrderE0EiiyNS1_21identity_decomposer_tEEEvPKT1_PSA_PKT2_PSE_T3_iiT4__param_4,
	.param .u32 _ZN3cub18CUB_300001_SM_10006detail10radix_sort31DeviceRadixSortSingleTileKernelINS1_5radix10policy_hubIiiyE10Policy1000ELNS0_9SortOrderE0EiiyNS1_21identity_decomposer_tEEEvPKT1_PSA_PKT2_PSE_T3_iiT4__param_5,
	.param .u32 _ZN3cub18CUB_300001_SM_10006detail10radix_sort31DeviceRadixSortSingleTileKernelINS1_5radix10policy_hubIiiyE10Policy1000ELNS0_9SortOrderE0EiiyNS1_21identity_decomposer_tEEEvPKT1_PSA_PKT2_PSE_T3_iiT4__param_6,
	.param .align 1 .b8 _ZN3cub18CUB_300001_SM_10006detail10radix_sort31DeviceRadixSortSingleTileKernelINS1_5radix10policy_hubIiiyE10Policy1000ELNS0_9SortOrderE0EiiyNS1_21identity_decomposer_tEEEvPKT1_PSA_PKT2_PSE_T3_iiT4__param_7[1]
)
.maxntid 256
.minnctapersm 1
{
	.reg .pred 	%p<73>;
	.reg .b16 	%rs<39>;
	.reg .b32 	%r<900>;
	.reg .b64 	%rd<37>;
	// demoted variable
	.shared .align 16 .b8 _ZZN3cub18CUB_300001_SM_10006detail10radix_sort31DeviceRadixSortSingleTileKernelINS1_5radix10policy_hubIiiyE10Policy1000ELNS0_9SortOrderE0EiiyNS1_21identity_decomposer_tEEEvPKT1_PSA_PKT2_PSE_T3_iiT4_E12temp_storage[33856];
	ld.param.u64 	%rd10, [_ZN3cub18CUB_300001_SM_10006detail10radix_sort31DeviceRadixSortSingleTileKernelINS1_5radix10policy_hubIiiyE10Policy1000ELNS0_9SortOrderE0EiiyNS1_21identity_decomposer_tEEEvPKT1_PSA_PKT2_PSE_T3_iiT4__param_0];
	ld.param.u64 	%rd6, [_ZN3cub18CUB_300001_SM_10006detail10radix_sort31DeviceRadixSortSingleTileKernelINS1_5radix10policy_hubIiiyE10Policy1000ELNS0_9SortOrderE0EiiyNS1_21identity_decomposer_tEEEvPKT1_PSA_PKT2_PSE_T3_iiT4__param_1];
	ld.param.u64 	%rd7, [_ZN3cub18CUB_300001_SM_10006detail10radix_sort31DeviceRadixSortSingleTileKernelINS1_5radix10policy_hubIiiyE10Policy1000ELNS0_9SortOrderE0EiiyNS1_21identity_decomposer_tEEEvPKT1_PSA_PKT2_PSE_T3_iiT4__param_2];
	ld.param.u64 	%rd8, [_ZN3cub18CUB_300001_SM_10006detail10radix_sort31DeviceRadixSortSingleTileKernelINS1_5radix10policy_hubIiiyE10Policy1000ELNS0_9SortOrderE0EiiyNS1_21identity_decomposer_tEEEvPKT1_PSA_PKT2_PSE_T3_iiT4__param_3];
	ld.param.u64 	%rd9, [_ZN3cub18CUB_300001_SM_10006detail10radix_sort31DeviceRadixSortSingleTileKernelINS1_5radix10policy_hubIiiyE10Policy1000ELNS0_9SortOrderE0EiiyNS1_21identity_decomposer_tEEEvPKT1_PSA_PKT2_PSE_T3_iiT4__param_4];
	ld.param.u32 	%r303, [_ZN3cub18CUB_300001_SM_10006detail10radix_sort31DeviceRadixSortSingleTileKernelINS1_5radix10policy_hubIiiyE10Policy1000ELNS0_9SortOrderE0EiiyNS1_21identity_decomposer_tEEEvPKT1_PSA_PKT2_PSE_T3_iiT4__param_5];
	ld.param.u32 	%r304, [_ZN3cub18CUB_300001_SM_10006detail10radix_sort31DeviceRadixSortSingleTileKernelINS1_5radix10policy_hubIiiyE10Policy1000ELNS0_9SortOrderE0EiiyNS1_21identity_decomposer_tEEEvPKT1_PSA_PKT2_PSE_T3_iiT4__param_6];
	cvta.to.global.u64 	%rd11, %rd10;
	cvt.u32.u64 	%r1, %rd9;
	mov.u32 	%r2, %tid.x;
	mul.lo.s32 	%r3, %r2, 19;
	setp.ge.s32 	%p1, %r3, %r1;
	mul.wide.u32 	%rd12, %r3, 4;
	add.s64 	%rd1, %rd11, %rd12;
	mov.b32 	%r878, -1;
	@%p1 bra 	$L__BB24_2;
	ld.global.u32 	%r306, [%rd1];
	xor.b32  	%r878, %r306, -2147483648;
$L__BB24_2:
	add.s32 	%r6, %r3, 1;
	setp.ge.s32 	%p2, %r6, %r1;
	mov.b32 	%r877, -1;
	@%p2 bra 	$L__BB24_4;
	ld.global.u32 	%r308, [%rd1+4];
	xor.b32  	%r877, %r308, -2147483648;
$L__BB24_4:
	add.s32 	%r9, %r3, 2;
	setp.ge.s32 	%p3, %r9, %r1;
	mov.b32 	%r876, -1;
	@%p3 bra 	$L__BB24_6;
	ld.global.u32 	%r310, [%rd1+8];
	xor.b32  	%r876, %r310, -2147483648;
$L__BB24_6:
	add.s32 	%r12, %r3, 3;
	setp.ge.s32 	%p4, %r12, %r1;
	mov.b32 	%r875, -1;
	@%p4 bra 	$L__BB24_8;
	ld.global.u32 	%r312, [%rd1+12];
	xor.b32  	%r875, %r312, -2147483648;
$L__BB24_8:
	add.s32 	%r15, %r3, 4;
	setp.ge.s32 	%p5, %r15, %r1;
	mov.b32 	%r874, -1;
	@%p5 bra 	$L__BB24_10;
	ld.global.u32 	%r314, [%rd1+16];
	xor.b32  	%r874, %r314, -2147483648;
$L__BB24_10:
	add.s32 	%r18, %r3, 5;
	setp.ge.s32 	%p6, %r18, %r1;
	mov.b32 	%r873, -1;
	@%p6 bra 	$L__BB24_12;
	ld.global.u32 	%r316, [%rd1+20];
	xor.b32  	%r873, %r316, -2147483648;
$L__BB24_12:
	add.s32 	%r21, %r3, 6;
	setp.ge.s32 	%p7, %r21, %r1;
	mov.b32 	%r872, -1;
	@%p7 bra 	$L__BB24_14;
	ld.global.u32 	%r318, [%rd1+24];
	xor.b32  	%r872, %r318, -2147483648;
$L__BB24_14:
	add.s32 	%r24, %r3, 7;
	setp.ge.s32 	%p8, %r24, %r1;
	mov.b32 	%r871, -1;
	@%p8 bra 	$L__BB24_16;
	ld.global.u32 	%r320, [%rd1+28];
	xor.b32  	%r871, %r320, -2147483648;
$L__BB24_16:
	add.s32 	%r27, %r3, 8;
	setp.ge.s32 	%p9, %r27, %r1;
	mov.b32 	%r870, -1;
	@%p9 bra 	$L__BB24_18;
	ld.global.u32 	%r322, [%rd1+32];
	xor.b32  	%r870, %r322, -2147483648;
$L__BB24_18:
	add.s32 	%r30, %r3, 9;
	setp.ge.s32 	%p10, %r30, %r1;
	mov.b32 	%r869, -1;
	@%p10 bra 	$L__BB24_20;
	ld.global.u32 	%r324, [%rd1+36];
	xor.b32  	%r869, %r324, -2147483648;
$L__BB24_20:
	add.s32 	%r33, %r3, 10;
	setp.ge.s32 	%p11, %r33, %r1;
	mov.b32 	%r868, -1;
	@%p11 bra 	$L__BB24_22;
	ld.global.u32 	%r326, [%rd1+40];
	xor.b32  	%r868, %r326, -2147483648;
$L__BB24_22:
	add.s32 	%r36, %r3, 11;
	setp.ge.s32 	%p12, %r36, %r1;
	mov.b32 	%r867, -1;
	@%p12 bra 	$L__BB24_24;
	ld.global.u32 	%r328, [%rd1+44];
	xor.b32  	%r867, %r328, -2147483648;
$L__BB24_24:
	add.s32 	%r39, %r3, 12;
	setp.ge.s32 	%p13, %r39, %r1;
	mov.b32 	%r866, -1;
	@%p13 bra 	$L__BB24_26;
	ld.global.u32 	%r330, [%rd1+48];
	xor.b32  	%r866, %r330, -2147483648;
$L__BB24_26:
	add.s32 	%r42, %r3, 13;
	setp.ge.s32 	%p14, %r42, %r1;
	mov.b32 	%r865, -1;
	@%p14 bra 	$L__BB24_28;
	ld.global.u32 	%r332, [%rd1+52];
	xor.b32  	%r865, %r332, -2147483648;
$L__BB24_28:
	add.s32 	%r45, %r3, 14;
	setp.ge.s32 	%p15, %r45, %r1;
	mov.b32 	%r864, -1;
	@%p15 bra 	$L__BB24_30;
	ld.global.u32 	%r334, [%rd1+56];
	xor.b32  	%r864, %r334, -2147483648;
$L__BB24_30:
	add.s32 	%r48, %r3, 15;
	setp.ge.s32 	%p16, %r48, %r1;
	mov.b32 	%r863, -1;
	@%p16 bra 	$L__BB24_32;
	ld.global.u32 	%r336, [%rd1+60];
	xor.b32  	%r863, %r336, -2147483648;
$L__BB24_32:
	add.s32 	%r51, %r3, 16;
	setp.ge.s32 	%p17, %r51, %r1;
	mov.b32 	%r862, -1;
	@%p17 bra 	$L__BB24_34;
	ld.global.u32 	%r338, [%rd1+64];
	xor.b32  	%r862, %r338, -2147483648;
$L__BB24_34:
	add.s32 	%r54, %r3, 17;
	setp.ge.s32 	%p18, %r54, %r1;
	mov.b32 	%r861, -1;
	@%p18 bra 	$L__BB24_36;
	ld.global.u32 	%r340, [%rd1+68];
	xor.b32  	%r861, %r340, -2147483648;
$L__BB24_36:
	add.s32 	%r57, %r3, 18;
	setp.ge.s32 	%p19, %r57, %r1;
	mov.b32 	%r860, -1;
	@%p19 bra 	$L__BB24_38;
	ld.global.u32 	%r342, [%rd1+72];
	xor.b32  	%r860, %r342, -2147483648;
$L__BB24_38:
	bar.sync 	0;
	mov.b64 	{%r344, %r345}, %rd9;
	shfl.sync.idx.b32	%r60|%p20, %r344, 0, 31, -1;
	shfl.sync.idx.b32	%r346|%p21, %r345, 0, 31, -1;
	mov.b64 	%rd2, {%r60, %r346};
	setp.ge.s32 	%p22, %r3, %r60;
	cvta.to.global.u64 	%rd13, %rd7;
	add.s64 	%rd3, %rd13, %rd12;
	@%p22 bra 	$L__BB24_40;
	ld.global.u32 	%r897, [%rd3];
$L__BB24_40:
	setp.ge.s32 	%p23, %r6, %r60;
	@%p23 bra 	$L__BB24_42;
	ld.global.u32 	%r896, [%rd3+4];
$L__BB24_42:
	setp.ge.s32 	%p24, %r9, %r60;
	@%p24 bra 	$L__BB24_44;
	ld.global.u32 	%r895, [%rd3+8];
$L__BB24_44:
	setp.ge.s32 	%p25, %r12, %r60;
	@%p25 bra 	$L__BB24_46;
	ld.global.u32 	%r894, [%rd3+12];
$L__BB24_46:
	setp.ge.s32 	%p26, %r15, %r60;
	@%p26 bra 	$L__BB24_48;
	ld.global.u32 	%r893, [%rd3+16];
$L__BB24_48:
	setp.ge.s32 	%p27, %r18, %r60;
	@%p27 bra 	$L__BB24_50;
	ld.global.u32 	%r892, [%rd3+20];
$L__BB24_50:
	setp.ge.s32 	%p28, %r21, %r60;
	@%p28 bra 	$L__BB24_52;
	ld.global.u32 	%r891, [%rd3+24];
$L__BB24_52:
	setp.ge.s32 	%p29, %r24, %r60;
	@%p29 bra 	$L__BB24_54;
	ld.global.u32 	%r890, [%rd3+28];
$L__BB24_54:
	setp.ge.s32 	%p30, %r27, %r60;
	@%p30 bra 	$L__BB24_56;
	ld.global.u32 	%r889, [%rd3+32];
$L__BB24_56:
	setp.ge.s32 	%p31, %r30, %r60;
	@%p31 bra 	$L__BB24_58;
	ld.global.u32 	%r888, [%rd3+36];
$L__BB24_58:
	setp.ge.s32 	%p32, %r33, %r60;
	@%p32 bra 	$L__BB24_60;
	ld.global.u32 	%r887, [%rd3+40];
$L__BB24_60:
	setp.ge.s32 	%p33, %r36, %r60;
	@%p33 bra 	$L__BB24_62;
	ld.global.u32 	%r886, [%rd3+44];
$L__BB24_62:
	setp.ge.s32 	%p34, %r39, %r60;
	@%p34 bra 	$L__BB24_64;
	ld.global.u32 	%r885, [%rd3+48];
$L__BB24_64:
	setp.ge.s32 	%p35, %r42, %r60;
	@%p35 bra 	$L__BB24_66;
	ld.global.u32 	%r884, [%rd3+52];
$L__BB24_66:
	setp.ge.s32 	%p36, %r45, %r60;
	@%p36 bra 	$L__BB24_68;
	ld.global.u32 	%r883, [%rd3+56];
$L__BB24_68:
	setp.ge.s32 	%p37, %r48, %r60;
	@%p37 bra 	$L__BB24_70;
	ld.global.u32 	%r882, [%rd3+60];
$L__BB24_70:
	setp.ge.s32 	%p38, %r51, %r60;
	@%p38 bra 	$L__BB24_72;
	ld.global.u32 	%r881, [%rd3+64];
$L__BB24_72:
	setp.ge.s32 	%p39, %r54, %r60;
	@%p39 bra 	$L__BB24_74;
	ld.global.u32 	%r880, [%rd3+68];
$L__BB24_74:
	setp.ge.s32 	%p40, %r57, %r60;
	@%p40 bra 	$L__BB24_76;
	ld.global.u32 	%r879, [%rd3+72];
$L__BB24_76:
	bar.sync 	0;
	shr.u32 	%r99, %r2, 5;
	shl.b32 	%r366, %r2, 2;
	mov.u32 	%r367, _ZZN3cub18CUB_300001_SM_10006detail10radix_sort31DeviceRadixSortSingleTileKernelINS1_5radix10policy_hubIiiyE10Policy1000ELNS0_9SortOrderE0EiiyNS1_21identity_decomposer_tEEEvPKT1_PSA_PKT2_PSE_T3_iiT4_E12temp_storage;
	add.s32 	%r100, %r367, %r366;
	shl.b32 	%r368, %r2, 7;
	add.s32 	%r101, %r100, %r368;
	shl.b32 	%r369, %r99, 2;
	add.s32 	%r370, %r367, %r369;
	add.s32 	%r102, %r370, 33792;
	mad.lo.s32 	%r103, %r2, -56, %r101;
	add.s32 	%r859, %r303, 6;
	sub.s32 	%r858, %r304, %r303;
$L__BB24_77:
	add.s32 	%r430, %r859, -6;
	min.s32 	%r373, %r858, 6;
	mov.b32 	%r459, 0;
	st.shared.u32 	[%r100], %r459;
	st.shared.u32 	[%r100+1024], %r459;
	st.shared.u32 	[%r100+2048], %r459;
	st.shared.u32 	[%r100+3072], %r459;
	st.shared.u32 	[%r100+4096], %r459;
	st.shared.u32 	[%r100+5120], %r459;
	st.shared.u32 	[%r100+6144], %r459;
	st.shared.u32 	[%r100+7168], %r459;
	st.shared.u32 	[%r100+8192], %r459;
	st.shared.u32 	[%r100+9216], %r459;
	st.shared.u32 	[%r100+10240], %r459;
	st.shared.u32 	[%r100+11264], %r459;
	st.shared.u32 	[%r100+12288], %r459;
	st.shared.u32 	[%r100+13312], %r459;
	st.shared.u32 	[%r100+14336], %r459;
	st.shared.u32 	[%r100+15360], %r459;
	st.shared.u32 	[%r100+16384], %r459;
	st.shared.u32 	[%r100+17408], %r459;
	st.shared.u32 	[%r100+18432], %r459;
	st.shared.u32 	[%r100+19456], %r459;
	st.shared.u32 	[%r100+20480], %r459;
	st.shared.u32 	[%r100+21504], %r459;
	st.shared.u32 	[%r100+22528], %r459;
	st.shared.u32 	[%r100+23552], %r459;
	st.shared.u32 	[%r100+24576], %r459;
	st.shared.u32 	[%r100+25600], %r459;
	st.shared.u32 	[%r100+26624], %r459;
	st.shared.u32 	[%r100+27648], %r459;
	st.shared.u32 	[%r100+28672], %r459;
	st.shared.u32 	[%r100+29696], %r459;
	st.shared.u32 	[%r100+30720], %r459;
	st.shared.u32 	[%r100+31744], %r459;
	st.shared.u32 	[%r100+32768], %r459;
	// begin inline asm
	bmsk.clamp.b32 %r371, %r459, %r373;
	// end inline asm
	// begin inline asm
	shr.b32 %r374, %r878, %r430;
	// end inline asm
	and.b32  	%r462, %r371, %r374;
	shl.b32 	%r463, %r462, 10;
	and.b32  	%r464, %r463, 31744;
	add.s32 	%r465, %r100, %r464;
	shr.u32 	%r466, %r462, 4;
	and.b32  	%r467, %r466, 268435454;
	add.s32 	%r147, %r465, %r467;
	ld.shared.u16 	%rs1, [%r147];
	add.s16 	%rs20, %rs1, 1;
	st.shared.u16 	[%r147], %rs20;
	// begin inline asm
	shr.b32 %r377, %r877, %r430;
	// end inline asm
	and.b32  	%r468, %r371, %r377;
	shl.b32 	%r469, %r468, 10;
	and.b32  	%r470, %r469, 31744;
	add.s32 	%r471, %r100, %r470;
	shr.u32 	%r472, %r468, 4;
	and.b32  	%r473, %r472, 268435454;
	add.s32 	%r148, %r471, %r473;
	ld.shared.u16 	%rs2, [%r148];
	add.s16 	%rs21, %rs2, 1;
	st.shared.u16 	[%r148], %rs21;
	// begin inline asm
	shr.b32 %r380, %r876, %r430;
	// end inline asm
	and.b32  	%r474, %r371, %r380;
	shl.b32 	%r475, %r474, 10;
	and.b32  	%r476, %r475, 31744;
	add.s32 	%r477, %r100, %r476;
	shr.u32 	%r478, %r474, 4;
	and.b32  	%r479, %r478, 268435454;
	add.s32 	%r149, %r477, %r479;
	ld.shared.u16 	%rs3, [%r149];
	add.s16 	%rs22, %rs3, 1;
	st.shared.u16 	[%r149], %rs22;
	// begin inline asm
	shr.b32 %r383, %r875, %r430;
	// end inline asm
	and.b32  	%r480, %r371, %r383;
	shl.b32 	%r481, %r480, 10;
	and.b32  	%r482, %r481, 31744;
	add.s32 	%r483, %r100, %r482;
	shr.u32 	%r484, %r480, 4;
	and.b32  	%r485, %r484, 268435454;
	add.s32 	%r150, %r483, %r485;
	ld.shared.u16 	%rs4, [%r150];
	add.s16 	%rs23, %rs4, 1;
	st.shared.u16 	[%r150], %rs23;
	// begin inline asm
	shr.b32 %r386, %r874, %r430;
	// end inline asm
	and.b32  	%r486, %r371, %r386;
	shl.b32 	%r487, %r486, 10;
	and.b32  	%r488, %r487, 31744;
	add.s32 	%r489, %r100, %r488;
	shr.u32 	%r490, %r486, 4;
	and.b32  	%r491, %r490, 268435454;
	add.s32 	%r151, %r489, %r491;
	ld.shared.u16 	%rs5, [%r151];
	add.s16 	%rs24, %rs5, 1;
	st.shared.u16 	[%r151], %rs24;
	// begin inline asm
	shr.b32 %r389, %r873, %r430;
	// end inline asm
	and.b32  	%r492, %r371, %r389;
	shl.b32 	%r493, %r492, 10;
	and.b32  	%r494, %r493, 31744;
	add.s32 	%r495, %r100, %r494;
	shr.u32 	%r496, %r492, 4;
	and.b32  	%r497, %r496, 268435454;
	add.s32 	%r152, %r495, %r497;
	ld.shared.u16 	%rs6, [%r152];
	add.s16 	%rs25, %rs6, 1;
	st.shared.u16 	[%r152], %rs25;
	// begin inline asm
	shr.b32 %r392, %r872, %r430;
	// end inline asm
	and.b32  	%r498, %r371, %r392;
	shl.b32 	%r499, %r498, 10;
	and.b32  	%r500, %r499, 31744;
	add.s32 	%r501, %r100, %r500;
	shr.u32 	%r502, %r498, 4;
	and.b32  	%r503, %r502, 268435454;
	add.s32 	%r153, %r501, %r503;
	ld.shared.u16 	%rs7, [%r153];
	add.s16 	%rs26, %rs7, 1;
	st.shared.u16 	[%r153], %rs26;
	// begin inline asm
	shr.b32 %r395, %r871, %r430;
	// end inline asm
	and.b32  	%r504, %r371, %r395;
	shl.b32 	%r505, %r504, 10;
	and.b32  	%r506, %r505, 31744;
	add.s32 	%r507, %r100, %r506;
	shr.u32 	%r508, %r504, 4;
	and.b32  	%r509, %r508, 268435454;
	add.s32 	%r154, %r507, %r509;
	ld.shared.u16 	%rs8, [%r154];
	add.s16 	%rs27, %rs8, 1;
	st.shared.u16 	[%r154], %rs27;
	// begin inline asm
	shr.b32 %r398, %r870, %r430;
	// end inline asm
	and.b32  	%r510, %r371, %r398;
	shl.b32 	%r511, %r510, 10;
	and.b32  	%r512, %r511, 31744;
	add.s32 	%r513, %r100, %r512;
	shr.u32 	%r514, %r510, 4;
	and.b32  	%r515, %r514, 268435454;
	add.s32 	%r155, %r513, %r515;
	ld.shared.u16 	%rs9, [%r155];
	add.s16 	%rs28, %rs9, 1;
	st.shared.u16 	[%r155], %rs28;
	// begin inline asm
	shr.b32 %r401, %r869, %r430;
	// end inline asm
	and.b32  	%r516, %r371, %r401;
	shl.b32 	%r517, %r516, 10;
	and.b32  	%r518, %r517, 31744;
	add.s32 	%r519, %r100, %r518;
	shr.u32 	%r520, %r516, 4;
	and.b32  	%r521, %r520, 268435454;
	add.s32 	%r156, %r519, %r521;
	ld.shared.u16 	%rs10, [%r156];
	add.s16 	%rs29, %rs10, 1;
	st.shared.u16 	[%r156], %rs29;
	// begin inline asm
	shr.b32 %r404, %r868, %r430;
	// end inline asm
	and.b32  	%r522, %r371, %r404;
	shl.b32 	%r523, %r522, 10;
	and.b32  	%r524, %r523, 31744;
	add.s32 	%r525, %r100, %r524;
	shr.u32 	%r526, %r522, 4;
	and.b32  	%r527, %r526, 268435454;
	add.s32 	%r157, %r525, %r527;
	ld.shared.u16 	%rs11, [%r157];
	add.s16 	%rs30, %rs11, 1;
	st.shared.u16 	[%r157], %rs30;
	// begin inline asm
	shr.b32 %r407, %r867, %r430;
	// end inline asm
	and.b32  	%r528, %r371, %r407;
	shl.b32 	%r529, %r528, 10;
	and.b32  	%r530, %r529, 31744;
	add.s32 	%r531, %r100, %r530;
	shr.u32 	%r532, %r528, 4;
	and.b32  	%r533, %r532, 268435454;
	add.s32 	%r158, %r531, %r533;
	ld.shared.u16 	%rs12, [%r158];
	add.s16 	%rs31, %rs12, 1;
	st.shared.u16 	[%r158], %rs31;
	// begin inline asm
	shr.b32 %r410, %r866, %r430;
	// end inline asm
	and.b32  	%r534, %r371, %r410;
	shl.b32 	%r535, %r534, 10;
	and.b32  	%r536, %r535, 31744;
	add.s32 	%r537, %r100, %r536;
	shr.u32 	%r538, %r534, 4;
	and.b32  	%r539, %r538, 268435454;
	add.s32 	%r159, %r537, %r539;
	ld.shared.u16 	%rs13, [%r159];
	add.s16 	%rs32, %rs13, 1;
	st.shared.u16 	[%r159], %rs32;
	// begin inline asm
	shr.b32 %r413, %r865, %r430;
	// end inline asm
	and.b32  	%r540, %r371, %r413;
	shl.b32 	%r541, %r540, 10;
	and.b32  	%r542, %r541, 31744;
	add.s32 	%r543, %r100, %r542;
	shr.u32 	%r544, %r540, 4;
	and.b32  	%r545, %r544, 268435454;
	add.s32 	%r160, %r543, %r545;
	ld.shared.u16 	%rs14, [%r160];
	add.s16 	%rs33, %rs14, 1;
	st.shared.u16 	[%r160], %rs33;
	// begin inline asm
	shr.b32 %r416, %r864, %r430;
	// end inline asm
	and.b32  	%r546, %r371, %r416;
	shl.b32 	%r547, %r546, 10;
	and.b32  	%r548, %r547, 31744;
	add.s32 	%r549, %r100, %r548;
	shr.u32 	%r550, %r546, 4;
	and.b32  	%r551, %r550, 268435454;
	add.s32 	%r161, %r549, %r551;
	ld.shared.u16 	%rs15, [%r161];
	add.s16 	%rs34, %rs15, 1;
	st.shared.u16 	[%r161], %rs34;
	// begin inline asm
	shr.b32 %r419, %r863, %r430;
	// end inline asm
	and.b32  	%r552, %r371, %r419;
	shl.b32 	%r553, %r552, 10;
	and.b32  	%r554, %r553, 31744;
	add.s32 	%r555, %r100, %r554;
	shr.u32 	%r556, %r552, 4;
	and.b32  	%r557, %r556, 268435454;
	add.s32 	%r162, %r555, %r557;
	ld.shared.u16 	%rs16, [%r162];
	add.s16 	%rs35, %rs16, 1;
	st.shared.u16 	[%r162], %rs35;
	// begin inline asm
	shr.b32 %r422, %r862, %r430;
	// end inline asm
	and.b32  	%r558, %r371, %r422;
	shl.b32 	%r559, %r558, 10;
	and.b32  	%r560, %r559, 31744;
	add.s32 	%r561, %r100, %r560;
	shr.u32 	%r562, %r558, 4;
	and.b32  	%r563, %r562, 268435454;
	add.s32 	%r163, %r561, %r563;
	ld.shared.u16 	%rs17, [%r163];
	add.s16 	%rs36, %rs17, 1;
	st.shared.u16 	[%r163], %rs36;
	// begin inline asm
	shr.b32 %r425, %r861, %r430;
	// end inline asm
	and.b32  	%r564, %r371, %r425;
	shl.b32 	%r565, %r564, 10;
	and.b32  	%r566, %r565, 31744;
	add.s32 	%r567, %r100, %r566;
	shr.u32 	%r568, %r564, 4;
	and.b32  	%r569, %r568, 268435454;
	add.s32 	%r164, %r567, %r569;
	ld.shared.u16 	%rs18, [%r164];
	add.s16 	%rs37, %rs18, 1;
	st.shared.u16 	[%r164], %rs37;
	// begin inline asm
	shr.b32 %r428, %r860, %r430;
	// end inline asm
	and.b32  	%r570, %r371, %r428;
	shl.b32 	%r571, %r570, 10;
	and.b32  	%r572, %r571, 31744;
	add.s32 	%r573, %r100, %r572;
	shr.u32 	%r574, %r570, 4;
	and.b32  	%r575, %r574, 268435454;
	add.s32 	%r165, %r573, %r575;
	ld.shared.u16 	%rs19, [%r165];
	add.s16 	%rs38, %rs19, 1;
	st.shared.u16 	[%r165], %rs38;
	bar.sync 	0;
	ld.shared.u32 	%r166, [%r101];
	ld.shared.u32 	%r576, [%r101+4];
	ld.shared.u32 	%r577, [%r101+8];
	ld.shared.u32 	%r578, [%r101+12];
	ld.shared.u32 	%r579, [%r101+16];
	ld.shared.u32 	%r580, [%r101+20];
	ld.shared.u32 	%r581, [%r101+24];
	ld.shared.u32 	%r582, [%r101+28];
	ld.shared.u32 	%r583, [%r101+32];
	ld.shared.u32 	%r584, [%r101+36];
	ld.shared.u32 	%r585, [%r101+40];
	ld.shared.u32 	%r586, [%r101+44];
	ld.shared.u32 	%r587, [%r101+48];
	ld.shared.u32 	%r588, [%r101+52];
	ld.shared.u32 	%r589, [%r101+56];
	ld.shared.u32 	%r590, [%r101+60];
	ld.shared.u32 	%r591, [%r101+64];
	ld.shared.u32 	%r592, [%r101+68];
	ld.shared.u32 	%r593, [%r101+72];
	ld.shared.u32 	%r594, [%r101+76];
	ld.shared.u32 	%r595, [%r101+80];
	ld.shared.u32 	%r596, [%r101+84];
	ld.shared.u32 	%r597, [%r101+88];
	ld.shared.u32 	%r598, [%r101+92];
	ld.shared.u32 	%r599, [%r101+96];
	ld.shared.u32 	%r600, [%r101+100];
	ld.shared.u32 	%r601, [%r101+104];
	ld.shared.u32 	%r602, [%r101+108];
	ld.shared.u32 	%r603, [%r101+112];
	ld.shared.u32 	%r604, [%r101+116];
	ld.shared.u32 	%r605, [%r101+120];
	ld.shared.u32 	%r606, [%r101+124];
	ld.shared.u32 	%r607, [%r101+128];
	add.s32 	%r167, %r576, %r166;
	add.s32 	%r168, %r577, %r167;
	add.s32 	%r169, %r578, %r168;
	add.s32 	%r170, %r579, %r169;
	add.s32 	%r171, %r580, %r170;
	add.s32 	%r172, %r581, %r171;
	add.s32 	%r173, %r582, %r172;
	add.s32 	%r174, %r583, %r173;
	add.s32 	%r175, %r584, %r174;
	add.s32 	%r176, %r585, %r175;
	add.s32 	%r177, %r586, %r176;
	add.s32 	%r178, %r587, %r177;
	add.s32 	%r179, %r588, %r178;
	add.s32 	%r180, %r589, %r179;
	add.s32 	%r181, %r590, %r180;
	add.s32 	%r182, %r591, %r181;
	add.s32 	%r183, %r592, %r182;
	add.s32 	%r184, %r593, %r183;
	add.s32 	%r185, %r594, %r184;
	add.s32 	%r186, %r595, %r185;
	add.s32 	%r187, %r596, %r186;
	add.s32 	%r188, %r597, %r187;
	add.s32 	%r189, %r598, %r188;
	add.s32 	%r190, %r599, %r189;
	add.s32 	%r191, %r600, %r190;
	add.s32 	%r192, %r601, %r191;
	add.s32 	%r193, %r602, %r192;
	add.s32 	%r194, %r603, %r193;
	add.s32 	%r195, %r604, %r194;
	add.s32 	%r196, %r605, %r195;
	add.s32 	%r197, %r606, %r196;
	add.s32 	%r436, %r607, %r197;
	// begin inline asm
	mov.u32 %r431, %laneid;
	// end inline asm
	mov.b32 	%r434, 1;
	mov.b32 	%r461, -1;
	// begin inline asm
	{  .reg .u32 r0;  .reg .pred p;  shfl.sync.up.b32 r0|p, %r436, %r434, %r459, %r461;  @p add.u32 r0, r0, %r436;  mov.u32 %r432, r0;}
	// end inline asm
	mov.b32 	%r440, 2;
	// begin inline asm
	{  .reg .u32 r0;  .reg .pred p;  shfl.sync.up.b32 r0|p, %r432, %r440, %r459, %r461;  @p add.u32 r0, r0, %r432;  mov.u32 %r438, r0;}
	// end inline asm
	mov.b32 	%r446, 4;
	// begin inline asm
	{  .reg .u32 r0;  .reg .pred p;  shfl.sync.up.b32 r0|p, %r438, %r446, %r459, %r461;  @p add.u32 r0, r0, %r438;  mov.u32 %r444, r0;}
	// end inline asm
	mov.b32 	%r452, 8;
	// begin inline asm
	{  .reg .u32 r0;  .reg .pred p;  shfl.sync.up.b32 r0|p, %r444, %r452, %r459, %r461;  @p add.u32 r0, r0, %r444;  mov.u32 %r450, r0;}
	// end inline asm
	mov.b32 	%r458, 16;
	// begin inline asm
	{  .reg .u32 r0;  .reg .pred p;  shfl.sync.up.b32 r0|p, %r450, %r458, %r459, %r461;  @p add.u32 r0, r0, %r450;  mov.u32 %r456, r0;}
	// end inline asm
	setp.ne.s32 	%p41, %r431, 31;
	@%p41 bra 	$L__BB24_79;
	st.shared.u32 	[%r102], %r456;
$L__BB24_79:
	sub.s32 	%r608, %r456, %r436;
	setp.gt.u32 	%p42, %r2, 31;
	setp.eq.s32 	%p43, %r99, 7;
	setp.eq.s32 	%p44, %r99, 6;
	setp.eq.s32 	%p45, %r99, 5;
	setp.eq.s32 	%p46, %r99, 4;
	setp.eq.s32 	%p47, %r99, 3;
	setp.eq.s32 	%p48, %r99, 2;
	setp.eq.s32 	%p49, %r99, 1;
	bar.sync 	0;
	ld.shared.v4.u32 	{%r609, %r610, %r611, %r612}, [_ZZN3cub18CUB_300001_SM_10006detail10radix_sort31DeviceRadixSortSingleTileKernelINS1_5radix10policy_hubIiiyE10Policy1000ELNS0_9SortOrderE0EiiyNS1_21identity_decomposer_tEEEvPKT1_PSA_PKT2_PSE_T3_iiT4_E12temp_storage+33792];
	selp.b32 	%r613, %r609, %r898, %p49;
	add.s32 	%r614, %r610, %r609;
	selp.b32 	%r615, %r614, %r613, %p48;
	add.s32 	%r616, %r614, %r611;
	selp.b32 	%r617, %r616, %r615, %p47;
	add.s32 	%r618, %r616, %r612;
	selp.b32 	%r619, %r618, %r617, %p46;
	ld.shared.v4.u32 	{%r620, %r621, %r622, %r623}, [_ZZN3cub18CUB_300001_SM_10006detail10radix_sort31DeviceRadixSortSingleTileKernelINS1_5radix10policy_hubIiiyE10Policy1000ELNS0_9SortOrderE0EiiyNS1_21identity_decomposer_tEEEvPKT1_PSA_PKT2_PSE_T3_iiT4_E12temp_storage+33808];
	add.s32 	%r624, %r618, %r620;
	selp.b32 	%r625, %r624, %r619, %p45;
	add.s32 	%r626, %r624, %r621;
	selp.b32 	%r627, %r626, %r625, %p44;
	add.s32 	%r628, %r626, %r622;
	selp.b32 	%r898, %r628, %r627, %p43;
	add.s32 	%r202, %r628, %r623;
	setp.ne.s32 	%p50, %r431, 0;
	selp.b32 	%r629, %r608, 0, %p50;
	add.s32 	%r630, %r898, %r629;
	or.pred  	%p51, %p42, %p50;
	selp.b32 	%r899, %r630, %r608, %p42;
	@%p51 bra 	$L__BB24_81;
	shl.b32 	%r899, %r202, 16;
	st.shared.u32 	[_ZZN3cub18CUB_300001_SM_10006detail10radix_sort31DeviceRadixSortSingleTileKernelINS1_5radix10policy_hubIiiyE10Policy1000ELNS0_9SortOrderE0EiiyNS1_21identity_decomposer_tEEEvPKT1_PSA_PKT2_PSE_T3_iiT4_E12temp_storage+33832], %r899;
$L__BB24_81:
	setp.eq.s32 	%p52, %r2, 0;
	bar.sync 	0;
	ld.shared.u32 	%r631, [_ZZN3cub18CUB_300001_SM_10006detail10radix_sort31DeviceRadixSortSingleTileKernelINS1_5radix10policy_hubIiiyE10Policy1000ELNS0_9SortOrderE0EiiyNS1_21identity_decomposer_tEEEvPKT1_PSA_PKT2_PSE_T3_iiT4_E12temp_storage+33832];
	selp.b32 	%r632, 0, %r631, %p52;
	add.s32 	%r633, %r899, %r632;
	add.s32 	%r634, %r166, %r633;
	add.s32 	%r635, %r167, %r633;
	add.s32 	%r636, %r168, %r633;
	add.s32 	%r637, %r169, %r633;
	add.s32 	%r638, %r170, %r633;
	add.s32 	%r639, %r171, %r633;
	add.s32 	%r640, %r172, %r633;
	add.s32 	%r641, %r173, %r633;
	add.s32 	%r642, %r174, %r633;
	add.s32 	%r643, %r175, %r633;
	add.s32 	%r644, %r176, %r633;
	add.s32 	%r645, %r177, %r633;
	add.s32 	%r646, %r178, %r633;
	add.s32 	%r647, %r179, %r633;
	add.s32 	%r648, %r180, %r633;
	add.s32 	%r649, %r181, %r633;
	add.s32 	%r650, %r182, %r633;
	add.s32 	%r651, %r183, %r633;
	add.s32 	%r652, %r184, %r633;
	add.s32 	%r653, %r185, %r633;
	add.s32 	%r654, %r186, %r633;
	add.s32 	%r655, %r187, %r633;
	add.s32 	%r656, %r188, %r633;
	add.s32 	%r657, %r189, %r633;
	add.s32 	%r658, %r190, %r633;
	add.s32 	%r659, %r191, %r633;
	add.s32 	%r660, %r192, %r633;
	add.s32 	%r661, %r193, %r633;
	add.s32 	%r662, %r194, %r633;
	add.s32 	%r663, %r195, %r633;
	add.s32 	%r664, %r196, %r633;
	add.s32 	%r665, %r197, %r633;
	st.shared.u32 	[%r101], %r633;
	st.shared.u32 	[%r101+4], %r634;
	st.shared.u32 	[%r101+8], %r635;
	st.shared.u32 	[%r101+12], %r636;
	st.shared.u32 	[%r101+16], %r637;
	st.shared.u32 	[%r101+20], %r638;
	st.shared.u32 	[%r101+24], %r639;
	st.shared.u32 	[%r101+28], %r640;
	st.shared.u32 	[%r101+32], %r641;
	st.shared.u32 	[%r101+36], %r642;
	st.shared.u32 	[%r101+40], %r643;
	st.shared.u32 	[%r101+44], %r644;
	st.shared.u32 	[%r101+48], %r645;
	st.shared.u32 	[%r101+52], %r646;
	st.shared.u32 	[%r101+56], %r647;
	st.shared.u32 	[%r101+60], %r648;
	st.shared.u32 	[%r101+64], %r649;
	st.shared.u32 	[%r101+68], %r650;
	st.shared.u32 	[%r101+72], %r651;
	st.shared.u32 	[%r101+76], %r652;
	st.shared.u32 	[%r101+80], %r653;
	st.shared.u32 	[%r101+84], %r654;
	st.shared.u32 	[%r101+88], %r655;
	st.shared.u32 	[%r101+92], %r656;
	st.shared.u32 	[%r101+96], %r657;
	st.shared.u32 	[%r101+100], %r658;
	st.shared.u32 	[%r101+104], %r659;
	st.shared.u32 	[%r101+108], %r660;
	st.shared.u32 	[%r101+112], %r661;
	st.shared.u32 	[%r101+116], %r662;
	st.shared.u32 	[%r101+120], %r663;
	st.shared.u32 	[%r101+124], %r664;
	st.shared.u32 	[%r101+128], %r665;
	bar.sync 	0;
	cvt.u32.u16 	%r666, %rs1;
	ld.shared.u16 	%r667, [%r147];
	add.s32 	%r206, %r667, %r666;
	cvt.u32.u16 	%r668, %rs2;
	ld.shared.u16 	%r669, [%r148];
	add.s32 	%r207, %r669, %r668;
	cvt.u32.u16 	%r670, %rs3;
	ld.shared.u16 	%r671, [%r149];
	add.s32 	%r208, %r671, %r670;
	cvt.u32.u16 	%r672, %rs4;
	ld.shared.u16 	%r673, [%r150];
	add.s32 	%r209, %r673, %r672;
	cvt.u32.u16 	%r674, %rs5;
	ld.shared.u16 	%r675, [%r151];
	add.s32 	%r210, %r675, %r674;
	cvt.u32.u16 	%r676, %rs6;
	ld.shared.u16 	%r677, [%r152];
	add.s32 	%r211, %r677, %r676;
	cvt.u32.u16 	%r678, %rs7;
	ld.shared.u16 	%r679, [%r153];
	add.s32 	%r212, %r679, %r678;
	cvt.u32.u16 	%r680, %rs8;
	ld.shared.u16 	%r681, [%r154];
	add.s32 	%r213, %r681, %r680;
	cvt.u32.u16 	%r682, %rs9;
	ld.shared.u16 	%r683, [%r155];
	add.s32 	%r214, %r683, %r682;
	cvt.u32.u16 	%r684, %rs10;
	ld.shared.u16 	%r685, [%r156];
	add.s32 	%r215, %r685, %r684;
	cvt.u32.u16 	%r686, %rs11;
	ld.shared.u16 	%r687, [%r157];
	add.s32 	%r216, %r687, %r686;
	cvt.u32.u16 	%r688, %rs12;
	ld.shared.u16 	%r689, [%r158];
	add.s32 	%r217, %r689, %r688;
	cvt.u32.u16 	%r690, %rs13;
	ld.shared.u16 	%r691, [%r159];
	add.s32 	%r218, %r691, %r690;
	cvt.u32.u16 	%r692, %rs14;
	ld.shared.u16 	%r693, [%r160];
	add.s32 	%r219, %r693, %r692;
	cvt.u32.u16 	%r694, %rs15;
	ld.shared.u16 	%r695, [%r161];
	add.s32 	%r220, %r695, %r694;
	cvt.u32.u16 	%r696, %rs16;
	ld.shared.u16 	%r697, [%r162];
	add.s32 	%r221, %r697, %r696;
	cvt.u32.u16 	%r698, %rs17;
	ld.shared.u16 	%r699, [%r163];
	add.s32 	%r222, %r699, %r698;
	cvt.u32.u16 	%r700, %rs18;
	ld.shared.u16 	%r701, [%r164];
	add.s32 	%r223, %r701, %r700;
	cvt.u32.u16 	%r702, %rs19;
	ld.shared.u16 	%r703, [%r165];
	add.s32 	%r224, %r703, %r702;
	bar.sync 	0;
	setp.lt.s32 	%p53, %r859, %r304;
	@%p53 bra 	$L__BB24_121;
	cvt.u64.u32 	%rd15, %r2;
	shl.b32 	%r704, %r206, 2;
	mov.u32 	%r705, _ZZN3cub18CUB_300001_SM_10006detail10radix_sort31DeviceRadixSortSingleTileKernelINS1_5radix10policy_hubIiiyE10Policy1000ELNS0_9SortOrderE0EiiyNS1_21identity_decomposer_tEEEvPKT1_PSA_PKT2_PSE_T3_iiT4_E12temp_storage;
	add.s32 	%r706, %r705, %r704;
	st.shared.u32 	[%r706], %r878;
	shl.b32 	%r707, %r207, 2;
	add.s32 	%r708, %r705, %r707;
	st.shared.u32 	[%r708], %r877;
	shl.b32 	%r709, %r208, 2;
	add.s32 	%r710, %r705, %r709;
	st.shared.u32 	[%r710], %r876;
	shl.b32 	%r711, %r209, 2;
	add.s32 	%r712, %r705, %r711;
	st.shared.u32 	[%r712], %r875;
	shl.b32 	%r713, %r210, 2;
	add.s32 	%r714, %r705, %r713;
	st.shared.u32 	[%r714], %r874;
	shl.b32 	%r715, %r211, 2;
	add.s32 	%r716, %r705, %r715;
	st.shared.u32 	[%r716], %r873;
	shl.b32 	%r717, %r212, 2;
	add.s32 	%r718, %r705, %r717;
	st.shared.u32 	[%r718], %r872;
	shl.b32 	%r719, %r213, 2;
	add.s32 	%r720, %r705, %r719;
	st.shared.u32 	[%r720], %r871;
	shl.b32 	%r721, %r214, 2;
	add.s32 	%r722, %r705, %r721;
	st.shared.u32 	[%r722], %r870;
	shl.b32 	%r723, %r215, 2;
	add.s32 	%r724, %r705, %r723;
	st.shared.u32 	[%r724], %r869;
	shl.b32 	%r725, %r216, 2;
	add.s32 	%r726, %r705, %r725;
	st.shared.u32 	[%r726], %r868;
	shl.b32 	%r727, %r217, 2;
	add.s32 	%r728, %r705, %r727;
	st.shared.u32 	[%r728], %r867;
	shl.b32 	%r729, %r218, 2;
	add.s32 	%r730, %r705, %r729;
	st.shared.u32 	[%r730], %r866;
	shl.b32 	%r731, %r219, 2;
	add.s32 	%r732, %r705, %r731;
	st.shared.u32 	[%r732], %r865;
	shl.b32 	%r733, %r220, 2;
	add.s32 	%r734, %r705, %r733;
	st.shared.u32 	[%r734], %r864;
	shl.b32 	%r735, %r221, 2;
	add.s32 	%r736, %r705, %r735;
	st.shared.u32 	[%r736], %r863;
	shl.b32 	%r737, %r222, 2;
	add.s32 	%r738, %r705, %r737;
	st.shared.u32 	[%r738], %r862;
	shl.b32 	%r739, %r223, 2;
	add.s32 	%r740, %r705, %r739;
	st.shared.u32 	[%r740], %r861;
	shl.b32 	%r741, %r224, 2;
	add.s32 	%r742, %r705, %r741;
	st.shared.u32 	[%r742], %r860;
	bar.sync 	0;
	mad.lo.s32 	%r225, %r2, -72, %r103;
	ld.shared.u32 	%r226, [%r225];
	ld.shared.u32 	%r227, [%r225+1024];
	ld.shared.u32 	%r228, [%r225+2048];
	ld.shared.u32 	%r229, [%r225+3072];
	ld.shared.u32 	%r230, [%r225+4096];
	ld.shared.u32 	%r231, [%r225+5120];
	ld.shared.u32 	%r232, [%r225+6144];
	ld.shared.u32 	%r233, [%r225+7168];
	ld.shared.u32 	%r234, [%r225+8192];
	ld.shared.u32 	%r235, [%r225+9216];
	ld.shared.u32 	%r236, [%r225+10240];
	ld.shared.u32 	%r237, [%r225+11264];
	ld.shared.u32 	%r238, [%r225+12288];
	ld.shared.u32 	%r239, [%r225+13312];
	ld.shared.u32 	%r240, [%r225+14336];
	ld.shared.u32 	%r241, [%r225+15360];
	ld.shared.u32 	%r242, [%r225+16384];
	ld.shared.u32 	%r243, [%r225+17408];
	ld.shared.u32 	%r244, [%r225+18432];
	bar.sync 	0;
	st.shared.u32 	[%r706], %r897;
	st.shared.u32 	[%r708], %r896;
	st.shared.u32 	[%r710], %r895;
	st.shared.u32 	[%r712], %r894;
	st.shared.u32 	[%r714], %r893;
	st.shared.u32 	[%r716], %r892;
	st.shared.u32 	[%r718], %r891;
	st.shared.u32 	[%r720], %r890;
	st.shared.u32 	[%r722], %r889;
	st.shared.u32 	[%r724], %r888;
	st.shared.u32 	[%r726], %r887;
	st.shared.u32 	[%r728], %r886;
	st.shared.u32 	[%r730], %r885;
	st.shared.u32 	[%r732], %r884;
	st.shared.u32 	[%r734], %r883;
	st.shared.u32 	[%r736], %r882;
	st.shared.u32 	[%r738], %r881;
	st.shared.u32 	[%r740], %r880;
	st.shared.u32 	[%r742], %r879;
	bar.sync 	0;
	ld.shared.u32 	%r245, [%r225+1024];
	ld.shared.u32 	%r246, [%r225+2048];
	ld.shared.u32 	%r247, [%r225+3072];
	ld.shared.u32 	%r248, [%r225+4096];
	ld.shared.u32 	%r249, [%r225+5120];
	ld.shared.u32 	%r250, [%r225+6144];
	ld.shared.u32 	%r251, [%r225+7168];
	ld.shared.u32 	%r252, [%r225+8192];
	ld.shared.u32 	%r253, [%r225+9216];
	ld.shared.u32 	%r254, [%r225+10240];
	ld.shared.u32 	%r255, [%r225+11264];
	ld.shared.u32 	%r256, [%r225+12288];
	ld.shared.u32 	%r257, [%r225+13312];
	ld.shared.u32 	%r258, [%r225+14336];
	ld.shared.u32 	%r259, [%r225+15360];
	ld.shared.u32 	%r260, [%r225+16384];
	ld.shared.u32 	%r261, [%r225+17408];
	ld.shared.u32 	%r262, [%r225+18432];
	setp.gt.u64 	%p54, %rd2, %rd15;
	cvta.to.global.u64 	%rd16, %rd6;
	mul.wide.u32 	%rd17, %r2, 4;
	add.s64 	%rd4, %rd16, %rd17;
	cvta.to.global.u64 	%rd18, %rd8;
	add.s64 	%rd5, %rd18, %rd17;
	@%p54 bra 	$L__BB24_83;
	bra.uni 	$L__BB24_84;
$L__BB24_83:
	xor.b32  	%r743, %r226, -2147483648;
	ld.shared.u32 	%r744, [%r225];
	st.global.u32 	[%rd4], %r743;
	st.global.u32 	[%rd5], %r744;
$L__BB24_84:
	add.s32 	%r745, %r2, 256;
	cvt.u64.u32 	%rd19, %r745;
	setp.le.u64 	%p55, %rd2, %rd19;
	@%p55 bra 	$L__BB24_86;
	xor.b32  	%r746, %r227, -2147483648;
	st.global.u32 	[%rd4+1024], %r746;
	st.global.u32 	[%rd5+1024], %r245;
$L__BB24_86:
	add.s32 	%r747, %r2, 512;
	cvt.u64.u32 	%rd20, %r747;
	setp.le.u64 	%p56, %rd2, %rd20;
	@%p56 bra 	$L__BB24_88;
	xor.b32  	%r748, %r228, -2147483648;
	st.global.u32 	[%rd4+2048], %r748;
	st.global.u32 	[%rd5+2048], %r246;
$L__BB24_88:
	add.s32 	%r749, %r2, 768;
	cvt.u64.u32 	%rd21, %r749;
	setp.le.u64 	%p57, %rd2, %rd21;
	@%p57 bra 	$L__BB24_90;
	xor.b32  	%r750, %r229, -2147483648;
	st.global.u32 	[%rd4+3072], %r750;
	st.global.u32 	[%rd5+3072], %r247;
$L__BB24_90:
	or.b32  	%r751, %r2, 1024;
	cvt.u64.u32 	%rd22, %r751;
	setp.le.u64 	%p58, %rd2, %rd22;
	@%p58 bra 	$L__BB24_92;
	xor.b32  	%r752, %r230, -2147483648;
	st.global.u32 	[%rd4+4096], %r752;
	st.global.u32 	[%rd5+4096], %r248;
$L__BB24_92:
	add.s32 	%r753, %r2, 1280;
	cvt.u64.u32 	%rd23, %r753;
	setp.le.u64 	%p59, %rd2, %rd23;
	@%p59 bra 	$L__BB24_94;
	xor.b32  	%r754, %r231, -2147483648;
	st.global.u32 	[%rd4+5120], %r754;
	st.global.u32 	[%rd5+5120], %r249;
$L__BB24_94:
	add.s32 	%r755, %r2, 1536;
	cvt.u64.u32 	%rd24, %r755;
	setp.le.u64 	%p60, %rd2, %rd24;
	@%p60 bra 	$L__BB24_96;
	xor.b32  	%r756, %r232, -2147483648;
	st.global.u32 	[%rd4+6144], %r756;
	st.global.u32 	[%rd5+6144], %r250;
$L__BB24_96:
	add.s32 	%r757, %r2, 1792;
	cvt.u64.u32 	%rd25, %r757;
	setp.le.u64 	%p61, %rd2, %rd25;
	@%p61 bra 	$L__BB24_98;
	xor.b32  	%r758, %r233, -2147483648;
	st.global.u32 	[%rd4+7168], %r758;
	st.global.u32 	[%rd5+7168], %r251;
$L__BB24_98:
	or.b32  	%r759, %r2, 2048;
	cvt.u64.u32 	%rd26, %r759;
	setp.le.u64 	%p62, %rd2, %rd26;
	@%p62 bra 	$L__BB24_100;
	xor.b32  	%r760, %r234, -2147483648;
	st.global.u32 	[%rd4+8192], %r760;
	st.global.u32 	[%rd5+8192], %r252;
$L__BB24_100:
	add.s32 	%r761, %r2, 2304;
	cvt.u64.u32 	%rd27, %r761;
	setp.le.u64 	%p63, %rd2, %rd27;
	@%p63 bra 	$L__BB24_102;
	xor.b32  	%r762, %r235, -2147483648;
	st.global.u32 	[%rd4+9216], %r762;
	st.global.u32 	[%rd5+9216], %r253;
$L__BB24_102:
	add.s32 	%r763, %r2, 2560;
	cvt.u64.u32 	%rd28, %r763;
	setp.le.u64 	%p64, %rd2, %rd28;
	@%p64 bra 	$L__BB24_104;
	xor.b32  	%r764, %r236, -2147483648;
	st.global.u32 	[%rd4+10240], %r764;
	st.global.u32 	[%rd5+10240], %r254;
$L__BB24_104:
	add.s32 	%r765, %r2, 2816;
	cvt.u64.u32 	%rd29, %r765;
	setp.le.u64 	%p65, %rd2, %rd29;
	@%p65 bra 	$L__BB24_106;
	xor.b32  	%r766, %r237, -2147483648;
	st.global.u32 	[%rd4+11264], %r766;
	st.global.u32 	[%rd5+11264], %r255;
$L__BB24_106:
	or.b32  	%r767, %r2, 3072;
	cvt.u64.u32 	%rd30, %r767;
	setp.le.u64 	%p66, %rd2, %rd30;
	@%p66 bra 	$L__BB24_108;
	xor.b32  	%r768, %r238, -2147483648;
	st.global.u32 	[%rd4+12288], %r768;
	st.global.u32 	[%rd5+12288], %r256;
$L__BB24_108:
	add.s32 	%r769, %r2, 3328;
	cvt.u64.u32 	%rd31, %r769;
	setp.le.u64 	%p67, %rd2, %rd31;
	@%p67 bra 	$L__BB24_110;
	xor.b32  	%r770, %r239, -2147483648;
	st.global.u32 	[%rd4+13312], %r770;
	st.global.u32 	[%rd5+13312], %r257;
$L__BB24_110:
	add.s32 	%r771, %r2, 3584;
	cvt.u64.u32 	%rd32, %r771;
	setp.le.u64 	%p68, %rd2, %rd32;
	@%p68 bra 	$L__BB24_112;
	xor.b32  	%r772, %r240, -2147483648;
	st.global.u32 	[%rd4+14336], %r772;
	st.global.u32 	[%rd5+14336], %r258;
$L__BB24_112:
	add.s32 	%r773, %r2, 3840;
	cvt.u64.u32 	%rd33, %r773;
	setp.le.u64 	%p69, %rd2, %rd33;
	@%p69 bra 	$L__BB24_114;
	xor.b32  	%r774, %r241, -2147483648;
	st.global.u32 	[%rd4+15360], %r774;
	st.global.u32 	[%rd5+15360], %r259;
$L__BB24_114:
	or.b32  	%r775, %r2, 4096;
	cvt.u64.u32 	%rd34, %r775;
	setp.le.u64 	%p70, %rd2, %rd34;
	@%p70 bra 	$L__BB24_116;
	xor.b32  	%r776, %r242, -2147483648;
	st.global.u32 	[%rd4+16384], %r776;
	st.global.u32 	[%rd5+16384], %r260;
$L__BB24_116:
	add.s32 	%r777, %r2, 4352;
	cvt.u64.u32 	%rd35, %r777;
	setp.le.u64 	%p71, %rd2, %rd35;
	@%p71 bra 	$L__BB24_118;
	xor.b32  	%r778, %r243, -2147483648;
	st.global.u32 	[%rd4+17408], %r778;
	st.global.u32 	[%rd5+17408], %r261;
$L__BB24_118:
	add.s32 	%r779, %r2, 4608;
	cvt.u64.u32 	%rd36, %r779;
	setp.le.u64 	%p72, %rd2, %rd36;
	@%p72 bra 	$L__BB24_120;
	xor.b32  	%r780, %r244, -2147483648;
	st.global.u32 	[%rd4+18432], %r780;
	st.global.u32 	[%rd5+18432], %r262;
$L__BB24_120:
	ret;
$L__BB24_121:
	shl.b32 	%r781, %r206, 2;
	mov.u32 	%r782, _ZZN3cub18CUB_300001_SM_10006detail10radix_sort31DeviceRadixSortSingleTileKernelINS1_5radix10policy_hubIiiyE10Policy1000ELNS0_9SortOrderE0EiiyNS1_21identity_decomposer_tEEEvPKT1_PSA_PKT2_PSE_T3_iiT4_E12temp_storage;
	add.s32 	%r783, %r782, %r781;
	st.shared.u32 	[%r783], %r878;
	shl.b32 	%r784, %r207, 2;
	add.s32 	%r785, %r782, %r784;
	st.shared.u32 	[%r785], %r877;
	shl.b32 	%r786, %r208, 2;
	add.s32 	%r787, %r782, %r786;
	st.shared.u32 	[%r787], %r876;
	shl.b32 	%r788, %r209, 2;
	add.s32 	%r789, %r782, %r788;
	st.shared.u32 	[%r789], %r875;
	shl.b32 	%r790, %r210, 2;
	add.s32 	%r791, %r782, %r790;
	st.shared.u32 	[%r791], %r874;
	shl.b32 	%r792, %r211, 2;
	add.s32 	%r793, %r782, %r792;
	st.shared.u32 	[%r793], %r873;
	shl.b32 	%r794, %r212, 2;
	add.s32 	%r795, %r782, %r794;
	st.shared.u32 	[%r795], %r872;
	shl.b32 	%r796, %r213, 2;
	add.s32 	%r797, %r782, %r796;
	st.shared.u32 	[%r797], %r871;
	shl.b32 	%r798, %r214, 2;
	add.s32 	%r799, %r782, %r798;
	st.shared.u32 	[%r799], %r870;
	shl.b32 	%r800, %r215, 2;
	add.s32 	%r801, %r782, %r800;
	st.shared.u32 	[%r801], %r869;
	shl.b32 	%r802, %r216, 2;
	add.s32 	%r803, %r782, %r802;
	st.shared.u32 	[%r803], %r868;
	shl.b32 	%r804, %r217, 2;
	add.s32 	%r805, %r782, %r804;
	st.shared.u32 	[%r805], %r867;
	shl.b32 	%r806, %r218, 2;
	add.s32 	%r807, %r782, %r806;
	st.shared.u32 	[%r807], %r866;
	shl.b32 	%r808, %r219, 2;
	add.s32 	%r809, %r782, %r808;
	st.shared.u32 	[%r809], %r865;
	shl.b32 	%r810, %r220, 2;
	add.s32 	%r811, %r782, %r810;
	st.shared.u32 	[%r811], %r864;
	shl.b32 	%r812, %r221, 2;
	add.s32 	%r813, %r782, %r812;
	st.shared.u32 	[%r813], %r863;
	shl.b32 	%r814, %r222, 2;
	add.s32 	%r815, %r782, %r814;
	st.shared.u32 	[%r815], %r862;
	shl.b32 	%r816, %r223, 2;
	add.s32 	%r817, %r782, %r816;
	st.shared.u32 	[%r817], %r861;
	shl.b32 	%r818, %r224, 2;
	add.s32 	%r819, %r782, %r818;
	st.shared.u32 	[%r819], %r860;
	bar.sync 	0;
	ld.shared.u32 	%r878, [%r103];
	ld.shared.u32 	%r877, [%r103+4];
	ld.shared.u32 	%r876, [%r103+8];
	ld.shared.u32 	%r875, [%r103+12];
	ld.shared.u32 	%r874, [%r103+16];
	ld.shared.u32 	%r873, [%r103+20];
	ld.shared.u32 	%r872, [%r103+24];
	ld.shared.u32 	%r871, [%r103+28];
	ld.shared.u32 	%r870, [%r103+32];
	ld.shared.u32 	%r869, [%r103+36];
	ld.shared.u32 	%r868, [%r103+40];
	ld.shared.u32 	%r867, [%r103+44];
	ld.shared.u32 	%r866, [%r103+48];
	ld.shared.u32 	%r865, [%r103+52];
	ld.shared.u32 	%r864, [%r103+56];
	ld.shared.u32 	%r863, [%r103+60];
	ld.shared.u32 	%r862, [%r103+64];
	ld.shared.u32 	%r861, [%r103+68];
	ld.shared.u32 	%r860, [%r103+72];
	bar.sync 	0;
	st.shared.u32 	[%r783], %r897;
	st.shared.u32 	[%r785], %r896;
	st.shared.u32 	[%r787], %r895;
	st.shared.u32 	[%r789], %r894;
	st.shared.u32 	[%r791], %r893;
	st.shared.u32 	[%r793], %r892;
	st.shared.u32 	[%r795], %r891;
	st.shared.u32 	[%r797], %r890;
	st.shared.u32 	[%r799], %r889;
	st.shared.u32 	[%r801], %r888;
	st.shared.u32 	[%r803], %r887;
	st.shared.u32 	[%r805], %r886;
	st.shared.u32 	[%r807], %r885;
	st.shared.u32 	[%r809], %r884;
	st.shared.u32 	[%r811], %r883;
	st.shared.u32 	[%r813], %r882;
	st.shared.u32 	[%r815], %r881;
	st.shared.u32 	[%r817], %r880;
	st.shared.u32 	[%r819], %r879;
	bar.sync 	0;
	ld.shared.u32 	%r897, [%r103];
	ld.shared.u32 	%r896, [%r103+4];
	ld.shared.u32 	%r895, [%r103+8];
	ld.shared.u32 	%r894, [%r103+12];
	ld.shared.u32 	%r893, [%r103+16];
	ld.shared.u32 	%r892, [%r103+20];
	ld.shared.u32 	%r891, [%r103+24];
	ld.shared.u32 	%r890, [%r103+28];
	ld.shared.u32 	%r889, [%r103+32];
	ld.shared.u32 	%r888, [%r103+36];
	ld.shared.u32 	%r887, [%r103+40];
	ld.shared.u32 	%r886, [%r103+44];
	ld.shared.u32 	%r885, [%r103+48];
	ld.shared.u32 	%r884, [%r103+52];
	ld.shared.u32 	%r883, [%r103+56];
	ld.shared.u32 	%r882, [%r103+60];
	ld.shared.u32 	%r881, [%r103+64];
	ld.shared.u32 	%r880, [%r103+68];
	ld.shared.u32 	%r879, [%r103+72];
	bar.sync 	0;
	add.s32 	%r859, %r859, 6;
	add.s32 	%r858, %r858, -6;
	bra.uni 	$L__BB24_77;

}
	// .globl	_ZN3cub18CUB_300001_SM_10006detail10radix_sort30DeviceRadixSortHistogramKernelINS1_5radix10policy_hubIiiyE10Policy1000ELNS0_9SortOrderE0EiyNS1_21identity_decomposer_tEEEvPT2_PKT1_SA_iiT3_
.visible .entry _ZN3cub18CUB_300001_SM_10006detail10radix_sort30DeviceRadixSortHistogramKernelINS1_5radix10policy_hubIiiyE10Policy1000ELNS0_9SortOrderE0EiyNS1_21identity_decomposer_tEEEvPT2_PKT1_SA_iiT3_(
	.param .u64 .ptr .align 1 _ZN3cub18CUB_300001_SM_10006detail10radix_sort30DeviceRadixSortHistogramKernelINS1_5radix10policy_hubIiiyE10Policy1000ELNS0_9SortOrderE0EiyNS1_21identity_decomposer_tEEEvPT2_PKT1_SA_iiT3__param_0,
	.param .u64 .ptr .align 1 _ZN3cub18CUB_300001_SM_10006detail10radix_sort30DeviceRadixSortHistogramKernelINS1_5radix10policy_hubIiiyE10Policy1000ELNS0_9SortOrderE0EiyNS1_21identity_decomposer_tEEEvPT2_PKT1_SA_iiT3__param_1,
	.param .u64 _ZN3cub18CUB_300001_SM_10006detail10radix_sort30DeviceRadixSortHistogramKernelINS1_5radix10policy_hubIiiyE10Policy1000ELNS0_9SortOrderE0EiyNS1_21identity_decomposer_tEEEvPT2_PKT1_SA_iiT3__param_2,
	.param .u32 _ZN3cub18CUB_300001_SM_10006detail10radix_sort30DeviceRadixSortHistogramKernelINS1_5radix10policy_hubIiiyE10Policy1000ELNS0_9SortOrderE0EiyNS1_21identity_decomposer_tEEEvPT2_PKT1_SA_iiT3__param_3,
	.param .u32 _ZN3cub18CUB_300001_SM_10006detail10radix_sort30DeviceRadixSortHistogramKernelINS1_5radix10policy_hubIiiyE10Policy1000ELNS0_9SortOrderE0EiyNS1_21identity_decomposer_tEEEvPT2_PKT1_SA_iiT3__param_4,
	.param .align 1 .b8 _ZN3cub18CUB_300001_SM_10006detail10radix_sort30DeviceRadixSortHistogramKernelINS1_5radix10policy_hubIiiyE10Policy1000ELNS0_9SortOrderE0EiyNS1_21identity_decomposer_tEEEvPT2_PKT1_SA_iiT3__param_5[1]
)
.maxntid 128
{
	.reg .pred 	%p<91>;
	.reg .b32 	%r<486>;
	.reg .b64 	%rd<137>;
	// demoted variable
	.shared .align 4 .b8 _ZZN3cub18CUB_300001_SM_10006detail10radix_sort30DeviceRadixSortHistogramKernelINS1_5radix10policy_hubIiiyE10Policy1000ELNS0_9SortOrderE0EiyNS1_21identity_decomposer_tEEEvPT2_PKT1_SA_iiT3_E12temp_storage[4096];
	ld.param.u64 	%rd18, [_ZN3cub18CUB_300001_SM_10006detail10radix_sort30DeviceRadixSortHistogramKernelINS1_5radix10policy_hubIiiyE10Policy1000ELNS0_9SortOrderE0EiyNS1_21identity_decomposer_tEEEvPT2_PKT1_SA_iiT3__param_0];
	ld.param.u64 	%rd19, [_ZN3cub18CUB_300001_SM_10006detail10radix_sort30DeviceRadixSortHistogramKernelINS1_5radix10policy_hubIiiyE10Policy1000ELNS0_9SortOrderE0EiyNS1_21identity_decomposer_tEEEvPT2_PKT1_SA_iiT3__param_1];
	ld.param.u64 	%rd17, [_ZN3cub18CUB_300001_SM_10006detail10radix_sort30DeviceRadixSortHistogramKernelINS1_5radix10policy_hubIiiyE10Policy1000ELNS0_9SortOrderE0EiyNS1_21identity_decomposer_tEEEvPT2_PKT1_SA_iiT3__param_2];
	ld.param.u32 	%r174, [_ZN3cub18CUB_300001_SM_10006detail10radix_sort30DeviceRadixSortHistogramKernelINS1_5radix10policy_hubIiiyE10Policy1000ELNS0_9SortOrderE0EiyNS1_21identity_decomposer_tEEEvPT2_PKT1_SA_iiT3__param_3];
	ld.param.u32 	%r175, [_ZN3cub18CUB_300001_SM_10006detail10radix_sort30DeviceRadixSortHistogramKernelINS1_5radix10policy_hubIiiyE10Policy1000ELNS0_9SortOrderE0EiyNS1_21identity_decomposer_tEEEvPT2_PKT1_SA_iiT3__param_4];
	cvta.to.global.u64 	%rd1, %rd19;
	cvta.to.global.u64 	%rd2, %rd18;
	setp.eq.s64 	%p2, %rd17, 0;
	@%p2 bra 	$L__BB25_153;
	sub.s32 	%r176, %r175, %r174;
	add.s32 	%r177, %r176, 7;
	shr.s32 	%r178, %r177, 31;
	shr.u32 	%r179, %r178, 29;
	add.s32 	%r180, %r177, %r179;
	shr.s32 	%r181, %r180, 3;
	mov.u32 	%r182, %tid.x;
	setp.gt.u32 	%p3, %r182, 255;
	setp.lt.s32 	%p4, %r177, 8;
	mov.u32 	%r183, %ctaid.x;
	shl.b32 	%r184, %r183, 11;
	cvt.u64.u32 	%rd3, %r184;
	mov.u32 	%r185, %nctaid.x;
	shl.b32 	%r186, %r185, 11;
	cvt.u64.u32 	%rd4, %r186;
	add.s32 	%r1, %r181, -1;
	and.b32  	%r2, %r181, 15;
	and.b32  	%r3, %r181, 7;
	add.s32 	%r4, %r3, -1;
	and.b32  	%r5, %r181, 3;
	or.pred  	%p1, %p3, %p4;
	shl.b32 	%r187, %r182, 2;
	mov.u32 	%r188, _ZZN3cub18CUB_300001_SM_10006detail10radix_sort30DeviceRadixSortHistogramKernelINS1_5radix10policy_hubIiiyE10Policy1000ELNS0_9SortOrderE0EiyNS1_21identity_decomposer_tEEEvPT2_PKT1_SA_iiT3_E12temp_storage;
	add.s32 	%r6, %r188, %r187;
	and.b32  	%r7, %r181, 268435440;
	cvt.u64.u32 	%rd5, %r182;
	add.s32 	%r8, %r182, 128;
	add.s32 	%r9, %r182, 256;
	add.s32 	%r10, %r182, 384;
	add.s32 	%r11, %r182, 512;
	add.s32 	%r12, %r182, 640;
	add.s32 	%r13, %r182, 768;
	or.b32  	%r14, %r182, 1024;
	add.s32 	%r15, %r182, 1920;
	and.b32  	%r16, %r181, 268435448;
	and.b32  	%r17, %r181, 1;
	neg.s32 	%r18, %r7;
	add.s32 	%r19, %r6, 8192;
	add.s64 	%rd21, %rd17, -1;
	shr.u64 	%rd22, %rd21, 30;
	add.s64 	%rd23, %rd22, 1;
	min.u64 	%rd6, %rd23, %rd17;
	mov.b64 	%rd135, 0;
$L__BB25_2:
	@%p1 bra 	$L__BB25_30;
	setp.lt.u32 	%p5, %r1, 15;
	mov.b32 	%r439, 0;
	@%p5 bra 	$L__BB25_6;
	mov.u32 	%r436, %r19;
	mov.u32 	%r437, %r18;
$L__BB25_5:
	.pragma "nounroll";
	mov.b32 	%r190, 0;
	st.shared.u32 	[%r436+-8192], %r190;
	st.shared.u32 	[%r436+-7168], %r190;
	st.shared.u32 	[%r436+-6144], %r190;
	st.shared.u32 	[%r436+-5120], %r190;
	st.shared.u32 	[%r436+-4096], %r190;
	st.shared.u32 	[%r436+-3072], %r190;
	st.shared.u32 	[%r436+-2048], %r190;
	st.shared.u32 	[%r436+-1024], %r190;
	st.shared.u32 	[%r436], %r190;
	st.shared.u32 	[%r436+1024], %r190;
	st.shared.u32 	[%r436+2048], %r190;
	st.shared.u32 	[%r436+3072], %r190;
	st.shared.u32 	[%r436+4096], %r190;
	st.shared.u32 	[%r436+5120], %r190;
	st.shared.u32 	[%r436+6144], %r190;
	st.shared.u32 	[%r436+7168], %r190;
	add.s32 	%r437, %r437, 16;
	add.s32 	%r436, %r436, 16384;
	setp.ne.s32 	%p6, %r437, 0;
	mov.u32 	%r439, %r7;
	@%p6 bra 	$L__BB25_5;
$L__BB25_6:
	add.s32 	%r25, %r2, -1;
	setp.eq.s32 	%p7, %r2, 0;
	@%p7 bra 	$L__BB25_16;
	setp.lt.u32 	%p8, %r25, 7;
	@%p8 bra 	$L__BB25_9;
	shl.b32 	%r191, %r439, 10;
	add.s32 	%r192, %r6, %r191;
	mov.b32 	%r193, 0;
	st.shared.u32 	[%r192], %r193;
	st.shared.u32 	[%r192+1024], %r193;
	st.shared.u32 	[%r192+2048], %r193;
	st.shared.u32 	[%r192+3072], %r193;
	st.shared.u32 	[%r192+4096], %r193;
	st.shared.u32 	[%r192+5120], %r193;
	st.shared.u32 	[%r192+6144], %r193;
	st.shared.u32 	[%r192+7168], %r193;
	add.s32 	%r439, %r439, 8;
$L__BB25_9:
	setp.eq.s32 	%p9, %r3, 0;
	@%p9 bra 	$L__BB25_16;
	setp.lt.u32 	%p10, %r4, 3;
	@%p10 bra 	$L__BB25_12;
	shl.b32 	%r194, %r439, 10;
	add.s32 	%r195, %r6, %r194;
	mov.b32 	%r196, 0;
	st.shared.u32 	[%r195], %r196;
	st.shared.u32 	[%r195+1024], %r196;
	st.shared.u32 	[%r195+2048], %r196;
	st.shared.u32 	[%r195+3072], %r196;
	add.s32 	%r439, %r439, 4;
$L__BB25_12:
	setp.eq.s32 	%p11, %r5, 0;
	@%p11 bra 	$L__BB25_16;
	setp.eq.s32 	%p12, %r5, 1;
	shl.b32 	%r197, %r439, 10;
	add.s32 	%r30, %r6, %r197;
	mov.b32 	%r198, 0;
	st.shared.u32 	[%r30], %r198;
	@%p12 bra 	$L__BB25_16;
	setp.eq.s32 	%p13, %r5, 2;
	mov.b32 	%r199, 0;
	st.shared.u32 	[%r30+1024], %r199;
	@%p13 bra 	$L__BB25_16;
	mov.b32 	%r200, 0;
	st.shared.u32 	[%r30+2048], %r200;
$L__BB25_16:
	cvt.u32.u64 	%r201, %rd5;
	setp.gt.u32 	%p14, %r201, 127;
	@%p14 bra 	$L__BB25_30;
	setp.lt.u32 	%p15, %r1, 15;
	mov.b32 	%r443, 0;
	@%p15 bra 	$L__BB25_20;
	mov.b32 	%r441, 0;
$L__BB25_19:
	.pragma "nounroll";
	shl.b32 	%r204, %r441, 10;
	add.s32 	%r205, %r6, %r204;
	mov.b32 	%r206, 0;
	st.shared.u32 	[%r205+512], %r206;
	st.shared.u32 	[%r205+1536], %r206;
	st.shared.u32 	[%r205+2560], %r206;
	st.shared.u32 	[%r205+3584], %r206;
	st.shared.u32 	[%r205+4608], %r206;
	st.shared.u32 	[%r205+5632], %r206;
	st.shared.u32 	[%r205+6656], %r206;
	st.shared.u32 	[%r205+7680], %r206;
	st.shared.u32 	[%r205+8704], %r206;
	st.shared.u32 	[%r205+9728], %r206;
	st.shared.u32 	[%r205+10752], %r206;
	st.shared.u32 	[%r205+11776], %r206;
	st.shared.u32 	[%r205+12800], %r206;
	st.shared.u32 	[%r205+13824], %r206;
	st.shared.u32 	[%r205+14848], %r206;
	st.shared.u32 	[%r205+15872], %r206;
	add.s32 	%r441, %r441, 16;
	setp.ne.s32 	%p16, %r441, %r7;
	mov.u32 	%r443, %r7;
	@%p16 bra 	$L__BB25_19;
$L__BB25_20:
	setp.eq.s32 	%p17, %r2, 0;
	@%p17 bra 	$L__BB25_30;
	setp.lt.u32 	%p18, %r25, 7;
	@%p18 bra 	$L__BB25_23;
	shl.b32 	%r207, %r443, 10;
	add.s32 	%r208, %r6, %r207;
	mov.b32 	%r209, 0;
	st.shared.u32 	[%r208+512], %r209;
	st.shared.u32 	[%r208+1536], %r209;
	st.shared.u32 	[%r208+2560], %r209;
	st.shared.u32 	[%r208+3584], %r209;
	st.shared.u32 	[%r208+4608], %r209;
	st.shared.u32 	[%r208+5632], %r209;
	st.shared.u32 	[%r208+6656], %r209;
	st.shared.u32 	[%r208+7680], %r209;
	add.s32 	%r443, %r443, 8;
$L__BB25_23:
	setp.eq.s32 	%p19, %r3, 0;
	@%p19 bra 	$L__BB25_30;
	setp.lt.u32 	%p20, %r4, 3;
	@%p20 bra 	$L__BB25_26;
	shl.b32 	%r210, %r443, 10;
	add.s32 	%r211, %r6, %r210;
	mov.b32 	%r212, 0;
	st.shared.u32 	[%r211+512], %r212;
	st.shared.u32 	[%r211+1536], %r212;
	st.shared.u32 	[%r211+2560], %r212;
	st.shared.u32 	[%r211+3584], %r212;
	add.s32 	%r443, %r443, 4;
$L__BB25_26:
	setp.eq.s32 	%p21, %r5, 0;
	@%p21 bra 	$L__BB25_30;
	setp.eq.s32 	%p22, %r5, 1;
	shl.b32 	%r213, %r443, 10;
	add.s32 	%r38, %r6, %r213;
	mov.b32 	%r214, 0;
	st.shared.u32 	[%r38+512], %r214;
	@%p22 bra 	$L__BB25_30;
	setp.eq.s32 	%p23, %r5, 2;
	mov.b32 	%r215, 0;
	st.shared.u32 	[%r38+1536], %r215;
	@%p23 bra 	$L__BB25_30;
	mov.b32 	%r216, 0;
	st.shared.u32 	[%r38+2560], %r216;
$L__BB25_30:
	bar.sync 	0;
	bar.sync 	0;
	shl.b64 	%rd8, %rd135, 30;
	sub.s64 	%rd24, %rd17, %rd8;
	min.u64 	%rd9, %rd24, 1073741824;
	setp.le.u64 	%p24, %rd9, %rd3;
	@%p24 bra 	$L__BB25_70;
	mov.u64 	%rd136, %rd3;
$L__BB25_32:
	add.s64 	%rd11, %rd136, %rd8;
	sub.s64 	%rd12, %rd17, %rd11;
	setp.lt.u64 	%p25, %rd12, 2048;
	@%p25 bra 	$L__BB25_34;
	add.s64 	%rd27, %rd11, %rd5;
	shl.b64 	%rd28, %rd27, 2;
	add.s64 	%rd29, %rd1, %rd28;
	ld.global.u32 	%r475, [%rd29];
	ld.global.u32 	%r474, [%rd29+512];
	ld.global.u32 	%r473, [%rd29+1024];
	ld.global.u32 	%r472, [%rd29+1536];
	ld.global.u32 	%r471, [%rd29+2048];
	ld.global.u32 	%r470, [%rd29+2560];
	ld.global.u32 	%r469, [%rd29+3072];
	ld.global.u32 	%r468, [%rd29+3584];
	ld.global.u32 	%r467, [%rd29+4096];
	ld.global.u32 	%r466, [%rd29+4608];
	ld.global.u32 	%r465, [%rd29+5120];
	ld.global.u32 	%r464, [%rd29+5632];
	ld.global.u32 	%r463, [%rd29+6144];
	ld.global.u32 	%r462, [%rd29+6656];
	ld.global.u32 	%r461, [%rd29+7168];
	ld.global.u32 	%r460, [%rd29+7680];
	bra.uni 	$L__BB25_66;
$L__BB25_34:
	cvt.u32.u64 	%r218, %rd5;
	cvt.u32.u64 	%r55, %rd12;
	setp.ge.s32 	%p26, %r218, %r55;
	add.s64 	%rd25, %rd11, %rd5;
	shl.b64 	%rd26, %rd25, 2;
	add.s64 	%rd13, %rd1, %rd26;
	mov.b32 	%r475, 2147483647;
	@%p26 bra 	$L__BB25_36;
	ld.global.u32 	%r475, [%rd13];
$L__BB25_36:
	setp.ge.s32 	%p27, %r8, %r55;
	mov.b32 	%r474, 2147483647;
	@%p27 bra 	$L__BB25_38;
	ld.global.u32 	%r474, [%rd13+512];
$L__BB25_38:
	setp.ge.s32 	%p28, %r9, %r55;
	mov.b32 	%r473, 2147483647;
	@%p28 bra 	$L__BB25_40;
	ld.global.u32 	%r473, [%rd13+1024];
$L__BB25_40:
	setp.ge.s32 	%p29, %r10, %r55;
	mov.b32 	%r472, 2147483647;
	@%p29 bra 	$L__BB25_42;
	ld.global.u32 	%r472, [%rd13+1536];
$L__BB25_42:
	setp.ge.s32 	%p30, %r11, %r55;
	mov.b32 	%r471, 2147483647;
	@%p30 bra 	$L__BB25_44;
	ld.global.u32 	%r471, [%rd13+2048];
$L__BB25_44:
	setp.ge.s32 	%p31, %r12, %r55;
	mov.b32 	%r470, 2147483647;
	@%p31 bra 	$L__BB25_46;
	ld.global.u32 	%r470, [%rd13+2560];
$L__BB25_46:
	setp.ge.s32 	%p32, %r13, %r55;
	mov.b32 	%r469, 2147483647;
	@%p32 bra 	$L__BB25_48;
	ld.global.u32 	%r469, [%rd13+3072];
$L__BB25_48:
	mov.u32 	%r226, %tid.x;
	add.s32 	%r227, %r226, 896;
	setp.ge.s32 	%p33, %r227, %r55;
	mov.b32 	%r468, 2147483647;
	@%p33 bra 	$L__BB25_50;
	ld.global.u32 	%r468, [%rd13+3584];
$L__BB25_50:
	setp.ge.s32 	%p34, %r14, %r55;
	mov.b32 	%r467, 2147483647;
	@%p34 bra 	$L__BB25_52;
	ld.global.u32 	%r467, [%rd13+4096];
$L__BB25_52:
	add.s32 	%r231, %r226, 1152;
	setp.ge.s32 	%p35, %r231, %r55;
	mov.b32 	%r466, 2147483647;
	@%p35 bra 	$L__BB25_54;
	ld.global.u32 	%r466, [%rd13+4608];
$L__BB25_54:
	add.s32 	%r234, %r226, 1280;
	setp.ge.s32 	%p36, %r234, %r55;
	mov.b32 	%r465, 2147483647;
	@%p36 bra 	$L__BB25_56;
	ld.global.u32 	%r465, [%rd13+5120];
$L__BB25_56:
	add.s32 	%r237, %r226, 1408;
	setp.ge.s32 	%p37, %r237, %r55;
	mov.b32 	%r464, 2147483647;
	@%p37 bra 	$L__BB25_58;
	ld.global.u32 	%r464, [%rd13+5632];
$L__BB25_58:
	add.s32 	%r240, %r226, 1536;
	setp.ge.s32 	%p38, %r240, %r55;
	mov.b32 	%r463, 2147483647;
	@%p38 bra 	$L__BB25_60;
	ld.global.u32 	%r463, [%rd13+6144];
$L__BB25_60:
	add.s32 	%r243, %r226, 1664;
	setp.ge.s32 	%p39, %r243, %r55;
	mov.b32 	%r462, 2147483647;
	@%p39 bra 	$L__BB25_62;
	ld.global.u32 	%r462, [%rd13+6656];
$L__BB25_62:
	add.s32 	%r246, %r226, 1792;
	setp.ge.s32 	%p40, %r246, %r55;
	mov.b32 	%r461, 2147483647;
	@%p40 bra 	$L__BB25_64;
	ld.global.u32 	%r461, [%rd13+7168];
$L__BB25_64:
	setp.ge.s32 	%p41, %r15, %r55;
	mov.b32 	%r460, 2147483647;
	@%p41 bra 	$L__BB25_66;
	ld.global.u32 	%r460, [%rd13+7680];
$L__BB25_66:
	setp.le.s32 	%p42, %r175, %r174;
	@%p42 bra 	$L__BB25_69;
	xor.b32  	%r103, %r460, -2147483648;
	xor.b32  	%r104, %r461, -2147483648;
	xor.b32  	%r105, %r462, -2147483648;
	xor.b32  	%r106, %r463, -2147483648;
	xor.b32  	%r107, %r464, -2147483648;
	xor.b32  	%r108, %r465, -2147483648;
	xor.b32  	%r109, %r466, -2147483648;
	xor.b32  	%r110, %r467, -2147483648;
	xor.b32  	%r111, %r468, -2147483648;
	xor.b32  	%r112, %r469, -2147483648;
	xor.b32  	%r113, %r470, -2147483648;
	xor.b32  	%r114, %r471, -2147483648;
	xor.b32  	%r115, %r472, -2147483648;
	xor.b32  	%r116, %r473, -2147483648;
	xor.b32  	%r117, %r474, -2147483648;
	xor.b32  	%r118, %r475, -2147483648;
	mov.b32 	%r476, 0;
	mov.u32 	%r477, %r174;
$L__BB25_68:
	sub.s32 	%r249, %r175, %r477;
	shl.b32 	%r250, %r476, 10;
	mov.u32 	%r251, _ZZN3cub18CUB_300001_SM_10006detail10radix_sort30DeviceRadixSortHistogramKernelINS1_5radix10policy_hubIiiyE10Policy1000ELNS0_9SortOrderE0EiyNS1_21identity_decomposer_tEEEvPT2_PKT1_SA_iiT3_E12temp_storage;
	add.s32 	%r252, %r251, %r250;
	min.s32 	%r253, %r249, 8;
	mov.b32 	%r254, -1;
	shl.b32 	%r255, %r254, %r253;
	not.b32 	%r256, %r255;
	shr.u32 	%r257, %r118, %r477;
	and.b32  	%r258, %r257, %r256;
	shl.b32 	%r259, %r258, 2;
	add.s32 	%r260, %r252, %r259;
	atom.shared.add.u32 	%r261, [%r260], 1;
	shr.u32 	%r262, %r117, %r477;
	and.b32  	%r263, %r262, %r256;
	shl.b32 	%r264, %r263, 2;
	add.s32 	%r265, %r252, %r264;
	atom.shared.add.u32 	%r266, [%r265], 1;
	shr.u32 	%r267, %r116, %r477;
	and.b32  	%r268, %r267, %r256;
	shl.b32 	%r269, %r268, 2;
	add.s32 	%r270, %r252, %r269;
	atom.shared.add.u32 	%r271, [%r270], 1;
	shr.u32 	%r272, %r115, %r477;
	and.b32  	%r273, %r272, %r256;
	shl.b32 	%r274, %r273, 2;
	add.s32 	%r275, %r252, %r274;
	atom.shared.add.u32 	%r276, [%r275], 1;
	shr.u32 	%r277, %r114, %r477;
	and.b32  	%r278, %r277, %r256;
	shl.b32 	%r279, %r278, 2;
	add.s32 	%r280, %r252, %r279;
	atom.shared.add.u32 	%r281, [%r280], 1;
	shr.u32 	%r282, %r113, %r477;
	and.b32  	%r283, %r282, %r256;
	shl.b32 	%r284, %r283, 2;
	add.s32 	%r285, %r252, %r284;
	atom.shared.add.u32 	%r286, [%r285], 1;
	shr.u32 	%r287, %r112, %r477;
	and.b32  	%r288, %r287, %r256;
	shl.b32 	%r289, %r288, 2;
	add.s32 	%r290, %r252, %r289;
	atom.shared.add.u32 	%r291, [%r290], 1;
	shr.u32 	%r292, %r111, %r477;
	and.b32  	%r293, %r292, %r256;
	shl.b32 	%r294, %r293, 2;
	add.s32 	%r295, %r252, %r294;
	atom.shared.add.u32 	%r296, [%r295], 1;
	shr.u32 	%r297, %r110, %r477;
	and.b32  	%r298, %r297, %r256;
	shl.b32 	%r299, %r298, 2;
	add.s32 	%r300, %r252, %r299;
	atom.shared.add.u32 	%r301, [%r300], 1;
	shr.u32 	%r302, %r109, %r477;
	and.b32  	%r303, %r302, %r256;
	shl.b32 	%r304, %r303, 2;
	add.s32 	%r305, %r252, %r304;
	atom.shared.add.u32 	%r306, [%r305], 1;
	shr.u32 	%r307, %r108, %r477;
	and.b32  	%r308, %r307, %r256;
	shl.b32 	%r309, %r308, 2;
	add.s32 	%r310, %r252, %r309;
	atom.shared.add.u32 	%r311, [%r310], 1;
	shr.u32 	%r312, %r107, %r477;
	and.b32  	%r313, %r312, %r256;
	shl.b32 	%r314, %r313, 2;
	add.s32 	%r315, %r252, %r314;
	atom.shared.add.u32 	%r316, [%r315], 1;
	shr.u32 	%r317, %r106, %r477;
	and.b32  	%r318, %r317, %r256;
	shl.b32 	%r319, %r318, 2;
	add.s32 	%r320, %r252, %r319;
	atom.shared.add.u32 	%r321, [%r320], 1;
	shr.u32 	%r322, %r105, %r477;
	and.b32  	%r323, %r322, %r256;
	shl.b32 	%r324, %r323, 2;
	add.s32 	%r325, %r252, %r324;
	atom.shared.add.u32 	%r326, [%r325], 1;
	shr.u32 	%r327, %r104, %r477;
	and.b32  	%r328, %r327, %r256;
	shl.b32 	%r329, %r328, 2;
	add.s32 	%r330, %r252, %r329;
	atom.shared.add.u32 	%r331, [%r330], 1;
	shr.u32 	%r332, %r103, %r477;
	and.b32  	%r333, %r332, %r256;
	shl.b32 	%r334, %r333, 2;
	add.s32 	%r335, %r252, %r334;
	atom.shared.add.u32 	%r336, [%r335], 1;
	add.s32 	%r477, %r477, 8;
	add.s32 	%r476, %r476, 1;
	setp.lt.s32 	%p43, %r477, %r175;
	@%p43 bra 	$L__BB25_68;
$L__BB25_69:
	add.s64 	%rd136, %rd136, %rd4;
	setp.lt.u64 	%p44, %rd136, %rd9;
	@%p44 bra 	$L__BB25_32;
$L__BB25_70:
	bar.sync 	0;
	@%p1 bra 	$L__BB25_152;
	setp.lt.u32 	%p45, %r1, 7;
	mov.b32 	%r480, 0;
	@%p45 bra 	$L__BB25_90;
	mov.b32 	%r478, 0;
$L__BB25_73:
	.pragma "nounroll";
	shl.b32 	%r339, %r478, 10;
	add.s32 	%r124, %r6, %r339;
	ld.shared.u32 	%r125, [%r124];
	setp.eq.s32 	%p46, %r125, 0;
	@%p46 bra 	$L__BB25_75;
	cvt.u32.u64 	%r340, %rd5;
	shl.b32 	%r341, %r478, 8;
	add.s32 	%r342, %r341, %r340;
	mul.wide.u32 	%rd30, %r342, 8;
	add.s64 	%rd31, %rd2, %rd30;
	cvt.u64.u32 	%rd32, %r125;
	atom.global.add.u64 	%rd33, [%rd31], %rd32;
$L__BB25_75:
	ld.shared.u32 	%r126, [%r124+1024];
	setp.eq.s32 	%p47, %r126, 0;
	@%p47 bra 	$L__BB25_77;
	cvt.u32.u64 	%r343, %rd5;
	shl.b32 	%r344, %r478, 8;
	add.s32 	%r345, %r344, %r343;
	add.s32 	%r346, %r345, 256;
	mul.wide.u32 	%rd34, %r346, 8;
	add.s64 	%rd35, %rd2, %rd34;
	cvt.u64.u32 	%rd36, %r126;
	atom.global.add.u64 	%rd37, [%rd35], %rd36;
$L__BB25_77:
	ld.shared.u32 	%r127, [%r124+2048];
	setp.eq.s32 	%p48, %r127, 0;
	@%p48 bra 	$L__BB25_79;
	cvt.u32.u64 	%r347, %rd5;
	shl.b32 	%r348, %r478, 8;
	add.s32 	%r349, %r348, %r347;
	add.s32 	%r350, %r349, 512;
	mul.wide.u32 	%rd38, %r350, 8;
	add.s64 	%rd39, %rd2, %rd38;
	cvt.u64.u32 	%rd40, %r127;
	atom.global.add.u64 	%rd41, [%rd39], %rd40;
$L__BB25_79:
	ld.shared.u32 	%r128, [%r124+3072];
	setp.eq.s32 	%p49, %r128, 0;
	@%p49 bra 	$L__BB25_81;
	cvt.u32.u64 	%r351, %rd5;
	shl.b32 	%r352, %r478, 8;
	add.s32 	%r353, %r352, %r351;
	add.s32 	%r354, %r353, 768;
	mul.wide.u32 	%rd42, %r354, 8;
	add.s64 	%rd43, %rd2, %rd42;
	cvt.u64.u32 	%rd44, %r128;
	atom.global.add.u64 	%rd45, [%rd43], %rd44;
$L__BB25_81:
	ld.shared.u32 	%r129, [%r124+4096];
	setp.eq.s32 	%p50, %r129, 0;
	@%p50 bra 	$L__BB25_83;
	cvt.u32.u64 	%r355, %rd5;
	shl.b32 	%r356, %r478, 8;
	add.s32 	%r357, %r356, %r355;
	add.s32 	%r358, %r357, 1024;
	mul.wide.u32 	%rd46, %r358, 8;
	add.s64 	%rd47, %rd2, %rd46;
	cvt.u64.u32 	%rd48, %r129;
	atom.global.add.u64 	%rd49, [%rd47], %rd48;
$L__BB25_83:
	ld.shared.u32 	%r130, [%r124+5120];
	setp.eq.s32 	%p51, %r130, 0;
	@%p51 bra 	$L__BB25_85;
	cvt.u32.u64 	%r359, %rd5;
	shl.b32 	%r360, %r478, 8;
	add.s32 	%r361, %r360, %r359;
	add.s32 	%r362, %r361, 1280;
	mul.wide.u32 	%rd50, %r362, 8;
	add.s64 	%rd51, %rd2, %rd50;
	cvt.u64.u32 	%rd52, %r130;
	atom.global.add.u64 	%rd53, [%rd51], %rd52;
$L__BB25_85:
	ld.shared.u32 	%r131, [%r124+6144];
	setp.eq.s32 	%p52, %r131, 0;
	@%p52 bra 	$L__BB25_87;
	cvt.u32.u64 	%r363, %rd5;
	shl.b32 	%r364, %r478, 8;
	add.s32 	%r365, %r364, %r363;
	add.s32 	%r366, %r365, 1536;
	mul.wide.u32 	%rd54, %r366, 8;
	add.s64 	%rd55, %rd2, %rd54;
	cvt.u64.u32 	%rd56, %r131;
	atom.global.add.u64 	%rd57, [%rd55], %rd56;
$L__BB25_87:
	ld.shared.u32 	%r132, [%r124+7168];
	setp.eq.s32 	%p53, %r132, 0;
	@%p53 bra 	$L__BB25_89;
	cvt.u32.u64 	%r367, %rd5;
	shl.b32 	%r368, %r478, 8;
	add.s32 	%r369, %r368, %r367;
	add.s32 	%r370, %r369, 1792;
	mul.wide.u32 	%rd58, %r370, 8;
	add.s64 	%rd59, %rd2, %rd58;
	cvt.u64.u32 	%rd60, %r132;
	atom.global.add.u64 	%rd61, [%rd59], %rd60;
$L__BB25_89:
	add.s32 	%r478, %r478, 8;
	setp.ne.s32 	%p54, %r478, %r16;
	mov.u32 	%r480, %r16;
	@%p54 bra 	$L__BB25_73;
$L__BB25_90:
	add.s32 	%r135, %r5, -1;
	setp.eq.s32 	%p55, %r3, 0;
	@%p55 bra 	$L__BB25_111;
	setp.lt.u32 	%p56, %r4, 3;
	@%p56 bra 	$L__BB25_101;
	shl.b32 	%r371, %r480, 10;
	add.s32 	%r136, %r6, %r371;
	ld.shared.u32 	%r137, [%r136];
	setp.eq.s32 	%p57, %r137, 0;
	@%p57 bra 	$L__BB25_94;
	cvt.u32.u64 	%r372, %rd5;
	shl.b32 	%r373, %r480, 8;
	add.s32 	%r374, %r373, %r372;
	mul.wide.u32 	%rd62, %r374, 8;
	add.s64 	%rd63, %rd2, %rd62;
	cvt.u64.u32 	%rd64, %r137;
	atom.global.add.u64 	%rd65, [%rd63], %rd64;
$L__BB25_94:
	ld.shared.u32 	%r138, [%r136+1024];
	setp.eq.s32 	%p58, %r138, 0;
	@%p58 bra 	$L__BB25_96;
	cvt.u32.u64 	%r375, %rd5;
	shl.b32 	%r376, %r480, 8;
	add.s32 	%r377, %r376, %r375;
	add.s32 	%r378, %r377, 256;
	mul.wide.u32 	%rd66, %r378, 8;
	add.s64 	%rd67, %rd2, %rd66;
	cvt.u64.u32 	%rd68, %r138;
	atom.global.add.u64 	%rd69, [%rd67], %rd68;
$L__BB25_96:
	ld.shared.u32 	%r139, [%r136+2048];
	setp.eq.s32 	%p59, %r139, 0;
	@%p59 bra 	$L__BB25_98;
	cvt.u32.u64 	%r379, %rd5;
	shl.b32 	%r380, %r480, 8;
	add.s32 	%r381, %r380, %r379;
	add.s32 	%r382, %r381, 512;
	mul.wide.u32 	%rd70, %r382, 8;
	add.s64 	%rd71, %rd2, %rd70;
	cvt.u64.u32 	%rd72, %r139;
	atom.global.add.u64 	%rd73, [%rd71], %rd72;
$L__BB25_98:
	ld.shared.u32 	%r140, [%r136+3072];
	setp.eq.s32 	%p60, %r140, 0;
	@%p60 bra 	$L__BB25_100;
	cvt.u32.u64 	%r383, %rd5;
	shl.b32 	%r384, %r480, 8;
	add.s32 	%r385, %r384, %r383;
	add.s32 	%r386, %r385, 768;
	mul.wide.u32 	%rd74, %r386, 8;
	add.s64 	%rd75, %rd2, %rd74;
	cvt.u64.u32 	%rd76, %r140;
	atom.global.add.u64 	%rd77, [%rd75], %rd76;
$L__BB25_100:
	add.s32 	%r480, %r480, 4;
$L__BB25_101:
	setp.eq.s32 	%p61, %r5, 0;
	@%p61 bra 	$L__BB25_111;
	setp.eq.s32 	%p62, %r135, 0;
	@%p62 bra 	$L__BB25_108;
	shl.b32 	%r387, %r480, 10;
	add.s32 	%r143, %r6, %r387;
	ld.shared.u32 	%r144, [%r143];
	setp.eq.s32 	%p63, %r144, 0;
	@%p63 bra 	$L__BB25_105;
	cvt.u32.u64 	%r388, %rd5;
	shl.b32 	%r389, %r480, 8;
	add.s32 	%r390, %r389, %r388;
	mul.wide.u32 	%rd78, %r390, 8;
	add.s64 	%rd79, %rd2, %rd78;
	cvt.u64.u32 	%rd80, %r144;
	atom.global.add.u64 	%rd81, [%rd79], %rd80;
$L__BB25_105:
	ld.shared.u32 	%r145, [%r143+1024];
	setp.eq.s32 	%p64, %r145, 0;
	@%p64 bra 	$L__BB25_107;
	cvt.u32.u64 	%r391, %rd5;
	shl.b32 	%r392, %r480, 8;
	add.s32 	%r393, %r392, %r391;
	add.s32 	%r394, %r393, 256;
	mul.wide.u32 	%rd82, %r394, 8;
	add.s64 	%rd83, %rd2, %rd82;
	cvt.u64.u32 	%rd84, %r145;
	atom.global.add.u64 	%rd85, [%rd83], %rd84;
$L__BB25_107:
	add.s32 	%r480, %r480, 2;
$L__BB25_108:
	setp.eq.s32 	%p65, %r17, 0;
	@%p65 bra 	$L__BB25_111;
	shl.b32 	%r395, %r480, 10;
	add.s32 	%r396, %r6, %r395;
	ld.shared.u32 	%r148, [%r396];
	setp.eq.s32 	%p66, %r148, 0;
	@%p66 bra 	$L__BB25_111;
	cvt.u32.u64 	%r397, %rd5;
	shl.b32 	%r398, %r480, 8;
	add.s32 	%r399, %r398, %r397;
	mul.wide.u32 	%rd86, %r399, 8;
	add.s64 	%rd87, %rd2, %rd86;
	cvt.u64.u32 	%rd88, %r148;
	atom.global.add.u64 	%rd89, [%rd87], %rd88;
$L__BB25_111:
	cvt.u32.u64 	%r400, %rd5;
	setp.gt.u32 	%p67, %r400, 127;
	@%p67 bra 	$L__BB25_152;
	setp.lt.u32 	%p68, %r1, 7;
	mov.b32 	%r484, 0;
	@%p68 bra 	$L__BB25_131;
	mov.b32 	%r482, 0;
$L__BB25_114:
	.pragma "nounroll";
	shl.b32 	%r404, %r482, 10;
	add.s32 	%r150, %r6, %r404;
	ld.shared.u32 	%r151, [%r150+512];
	setp.eq.s32 	%p69, %r151, 0;
	shl.b32 	%r405, %r482, 8;
	add.s32 	%r406, %r405, %r400;
	mul.wide.u32 	%rd90, %r406, 8;
	add.s64 	%rd15, %rd2, %rd90;
	@%p69 bra 	$L__BB25_116;
	cvt.u64.u32 	%rd91, %r151;
	atom.global.add.u64 	%rd92, [%rd15+1024], %rd91;
$L__BB25_116:
	ld.shared.u32 	%r152, [%r150+1536];
	setp.eq.s32 	%p70, %r152, 0;
	@%p70 bra 	$L__BB25_118;
	cvt.u64.u32 	%rd93, %r152;
	atom.global.add.u64 	%rd94, [%rd15+3072], %rd93;
$L__BB25_118:
	ld.shared.u32 	%r153, [%r150+2560];
	setp.eq.s32 	%p71, %r153, 0;
	@%p71 bra 	$L__BB25_120;
	cvt.u64.u32 	%rd95, %r153;
	atom.global.add.u64 	%rd96, [%rd15+5120], %rd95;
$L__BB25_120:
	ld.shared.u32 	%r154, [%r150+3584];
	setp.eq.s32 	%p72, %r154, 0;
	@%p72 bra 	$L__BB25_122;
	cvt.u64.u32 	%rd97, %r154;
	atom.global.add.u64 	%rd98, [%rd15+7168], %rd97;
$L__BB25_122:
	ld.shared.u32 	%r155, [%r150+4608];
	setp.eq.s32 	%p73, %r155, 0;
	@%p73 bra 	$L__BB25_124;
	cvt.u64.u32 	%rd99, %r155;
	atom.global.add.u64 	%rd100, [%rd15+9216], %rd99;
$L__BB25_124:
	ld.shared.u32 	%r156, [%r150+5632];
	setp.eq.s32 	%p74, %r156, 0;
	@%p74 bra 	$L__BB25_126;
	cvt.u64.u32 	%rd101, %r156;
	atom.global.add.u64 	%rd102, [%rd15+11264], %rd101;
$L__BB25_126:
	ld.shared.u32 	%r157, [%r150+6656];
	setp.eq.s32 	%p75, %r157, 0;
	@%p75 bra 	$L__BB25_128;
	cvt.u64.u32 	%rd103, %r157;
	atom.global.add.u64 	%rd104, [%rd15+13312], %rd103;
$L__BB25_128:
	ld.shared.u32 	%r158, [%r150+7680];
	setp.eq.s32 	%p76, %r158, 0;
	@%p76 bra 	$L__BB25_130;
	cvt.u64.u32 	%rd105, %r158;
	atom.global.add.u64 	%rd106, [%rd15+15360], %rd105;
$L__BB25_130:
	add.s32 	%r482, %r482, 8;
	setp.ne.s32 	%p77, %r482, %r16;
	mov.u32 	%r484, %r16;
	@%p77 bra 	$L__BB25_114;
$L__BB25_131:
	setp.eq.s32 	%p78, %r3, 0;
	@%p78 bra 	$L__BB25_152;
	setp.lt.u32 	%p79, %r4, 3;
	@%p79 bra 	$L__BB25_142;
	shl.b32 	%r407, %r484, 10;
	add.s32 	%r161, %r6, %r407;
	ld.shared.u32 	%r162, [%r161+512];
	setp.eq.s32 	%p80, %r162, 0;
	@%p80 bra 	$L__BB25_135;
	shl.b32 	%r409, %r484, 8;
	add.s32 	%r410, %r409, %r400;
	mul.wide.u32 	%rd107, %r410, 8;
	add.s64 	%rd108, %rd2, %rd107;
	cvt.u64.u32 	%rd109, %r162;
	atom.global.add.u64 	%rd110, [%rd108+1024], %rd109;
$L__BB25_135:
	ld.shared.u32 	%r163, [%r161+1536];
	setp.eq.s32 	%p81, %r163, 0;
	@%p81 bra 	$L__BB25_137;
	shl.b32 	%r412, %r484, 8;
	add.s32 	%r413, %r412, %r400;
	add.s32 	%r414, %r413, 256;
	mul.wide.u32 	%rd111, %r414, 8;
	add.s64 	%rd112, %rd2, %rd111;
	cvt.u64.u32 	%rd113, %r163;
	atom.global.add.u64 	%rd114, [%rd112+1024], %rd113;
$L__BB25_137:
	ld.shared.u32 	%r164, [%r161+2560];
	setp.eq.s32 	%p82, %r164, 0;
	@%p82 bra 	$L__BB25_139;
	shl.b32 	%r416, %r484, 8;
	add.s32 	%r417, %r416, %r400;
	add.s32 	%r418, %r417, 512;
	mul.wide.u32 	%rd115, %r418, 8;
	add.s64 	%rd116, %rd2, %rd115;
	cvt.u64.u32 	%rd117, %r164;
	atom.global.add.u64 	%rd118, [%rd116+1024], %rd117;
$L__BB25_139:
	ld.shared.u32 	%r165, [%r161+3584];
	setp.eq.s32 	%p83, %r165, 0;
	@%p83 bra 	$L__BB25_141;
	shl.b32 	%r420, %r484, 8;
	add.s32 	%r421, %r420, %r400;
	add.s32 	%r422, %r421, 768;
	mul.wide.u32 	%rd119, %r422, 8;
	add.s64 	%rd120, %rd2, %rd119;
	cvt.u64.u32 	%rd121, %r165;
	atom.global.add.u64 	%rd122, [%rd120+1024], %rd121;
$L__BB25_141:
	add.s32 	%r484, %r484, 4;
$L__BB25_142:
	setp.eq.s32 	%p84, %r5, 0;
	@%p84 bra 	$L__BB25_152;
	setp.eq.s32 	%p85, %r135, 0;
	@%p85 bra 	$L__BB25_149;
	shl.b32 	%r423, %r484, 10;
	add.s32 	%r168, %r6, %r423;
	ld.shared.u32 	%r169, [%r168+512];
	setp.eq.s32 	%p86, %r169, 0;
	@%p86 bra 	$L__BB25_146;
	shl.b32 	%r425, %r484, 8;
	add.s32 	%r426, %r425, %r400;
	mul.wide.u32 	%rd123, %r426, 8;
	add.s64 	%rd124, %rd2, %rd123;
	cvt.u64.u32 	%rd125, %r169;
	atom.global.add.u64 	%rd126, [%rd124+1024], %rd125;
$L__BB25_146:
	ld.shared.u32 	%r170, [%r168+1536];
	setp.eq.s32 	%p87, %r170, 0;
	@%p87 bra 	$L__BB25_148;
	shl.b32 	%r428, %r484, 8;
	add.s32 	%r429, %r428, %r400;
	add.s32 	%r430, %r429, 256;
	mul.wide.u32 	%rd127, %r430, 8;
	add.s64 	%rd128, %rd2, %rd127;
	cvt.u64.u32 	%rd129, %r170;
	atom.global.add.u64 	%rd130, [%rd128+1024], %rd129;
$L__BB25_148:
	add.s32 	%r484, %r484, 2;
$L__BB25_149:
	setp.eq.s32 	%p88, %r17, 0;
	@%p88 bra 	$L__BB25_152;
	shl.b32 	%r431, %r484, 10;
	add.s32 	%r432, %r6, %r431;
	ld.shared.u32 	%r173, [%r432+512];
	setp.eq.s32 	%p89, %r173, 0;
	@%p89 bra 	$L__BB25_152;
	shl.b32 	%r434, %r484, 8;
	add.s32 	%r435, %r434, %r400;
	mul.wide.u32 	%rd131, %r435, 8;
	add.s64 	%rd132, %rd2, %rd131;
	cvt.u64.u32 	%rd133, %r173;
	atom.global.add.u64 	%rd134, [%rd132+1024], %rd133;
$L__BB25_152:
	bar.sync 	0;
	add.s64 	%rd135, %rd135, 1;
	setp.ne.s64 	%p90, %rd135, %rd6;
	@%p90 bra 	$L__BB25_2;
$L__BB25_153:
	ret;

}
	// .globl	_ZN3cub18CUB_300001_SM_10006detail10radix_sort33DeviceRadixSortExclusiveSumKernelINS1_5radix10policy_hubIiiyE10Policy1000EyEEvPT0_
.visible .entry _ZN3cub18CUB_300001_SM_10006detail10radix_sort33DeviceRadixSortExclusiveSumKernelINS1_5radix10policy_hubIiiyE10Policy1000EyEEvPT0_(
	.param .u64 .ptr .align 1 _ZN3cub18CUB_300001_SM_10006detail10radix_sort33DeviceRadixSortExclusiveSumKernelINS1_5radix10policy_hubIiiyE10Policy1000EyEEvPT0__param_0
)
{
	.reg .pred 	%p<4>;
	.reg .b32 	%r<28>;
	.reg .b64 	%rd<54>;
	// demoted variable
	.shared .align 16 .b8 _ZZN3cub18CUB_300001_SM_10006detail10radix_sort33DeviceRadixSortExclusiveSumKernelINS1_5radix10policy_hubIiiyE10Policy1000EyEEvPT0_E12temp_storage[2336];
	ld.param.u64 	%rd5, [_ZN3cub18CUB_300001_SM_10006detail10radix_sort33DeviceRadixSortExclusiveSumKernelINS1_5radix10policy_hubIiiyE10Policy1000EyEEvPT0__param_0];
	cvta.to.global.u64 	%rd6, %rd5;
	mov.u32 	%r3, %ctaid.x;
	shl.b32 	%r4, %r3, 8;
	mov.u32 	%r1, %tid.x;
	setp.gt.u32 	%p1, %r1, 255;
	add.s32 	%r5, %r4, %r1;
	mul.wide.s32 	%rd7, %r5, 8;
	add.s64 	%rd1, %rd6, %rd7;
	@%p1 bra 	$L__BB26_2;
	ld.global.u64 	%rd53, [%rd1];
$L__BB26_2:
	shr.u32 	%r6, %r1, 3;
	add.s32 	%r7, %r6, %r1;
	shl.b32 	%r8, %r7, 3;
	mov.u32 	%r9, _ZZN3cub18CUB_300001_SM_10006detail10radix_sort33DeviceRadixSortExclusiveSumKernelINS1_5radix10policy_hubIiiyE10Policy1000EyEEvPT0_E12temp_storage;
	add.s32 	%r10, %r9, %r8;
	add.s32 	%r2, %r10, 16;
	st.shared.u64 	[%r10+16], %rd53;
	bar.sync 	0;
	setp.gt.u32 	%p2, %r1, 31;
	@%p2 bra 	$L__BB26_4;
	mad.lo.s32 	%r27, %r1, 72, %r9;
	ld.shared.u64 	%rd23, [%r27+16];
	ld.shared.u64 	%rd24, [%r27+24];
	ld.shared.u64 	%rd25, [%r27+32];
	ld.shared.u64 	%rd26, [%r27+40];
	ld.shared.u64 	%rd27, [%r27+48];
	ld.shared.u64 	%rd28, [%r27+56];
	ld.shared.u64 	%rd29, [%r27+64];
	ld.shared.u64 	%rd30, [%r27+72];
	add.s64 	%rd31, %rd24, %rd23;
	add.s64 	%rd32, %rd31, %rd25;
	add.s64 	%rd33, %rd32, %rd26;
	add.s64 	%rd34, %rd33, %rd27;
	add.s64 	%rd35, %rd34, %rd28;
	add.s64 	%rd36, %rd35, %rd29;
	add.s64 	%rd10, %rd36, %rd30;
	mov.b32 	%r11, 1;
	mov.b32 	%r24, 0;
	mov.b32 	%r25, -1;
	// begin inline asm
	{  .reg .u64 r0;  .reg .u32 lo;  .reg .u32 hi;  .reg .pred p;  mov.b64 {lo, hi}, %rd10;  shfl.sync.up.b32 lo|p, lo, %r11, %r24, %r25;  shfl.sync.up.b32 hi|p, hi, %r11, %r24, %r25;  mov.b64 r0, {lo, hi};  @p add.u64 r0, r0, %rd10;  mov.u64 %rd8, r0;}
	// end inline asm
	mov.b32 	%r14, 2;
	// begin inline asm
	{  .reg .u64 r0;  .reg .u32 lo;  .reg .u32 hi;  .reg .pred p;  mov.b64 {lo, hi}, %rd8;  shfl.sync.up.b32 lo|p, lo, %r14, %r24, %r25;  shfl.sync.up.b32 hi|p, hi, %r14, %r24, %r25;  mov.b64 r0, {lo, hi};  @p add.u64 r0, r0, %rd8;  mov.u64 %rd11, r0;}
	// end inline asm
	mov.b32 	%r17, 4;
	// begin inline asm
	{  .reg .u64 r0;  .reg .u32 lo;  .reg .u32 hi;  .reg .pred p;  mov.b64 {lo, hi}, %rd11;  shfl.sync.up.b32 lo|p, lo, %r17, %r24, %r25;  shfl.sync.up.b32 hi|p, hi, %r17, %r24, %r25;  mov.b64 r0, {lo, hi};  @p add.u64 r0, r0, %rd11;  mov.u64 %rd14, r0;}
	// end inline asm
	mov.b32 	%r20, 8;
	// begin inline asm
	{  .reg .u64 r0;  .reg .u32 lo;  .reg .u32 hi;  .reg .pred p;  mov.b64 {lo, hi}, %rd14;  shfl.sync.up.b32 lo|p, lo, %r20, %r24, %r25;  shfl.sync.up.b32 hi|p, hi, %r20, %r24, %r25;  mov.b64 r0, {lo, hi};  @p add.u64 r0, r0, %rd14;  mov.u64 %rd17, r0;}
	// end inline asm
	mov.b32 	%r23, 16;
	// begin inline asm
	{  .reg .u64 r0;  .reg .u32 lo;  .reg .u32 hi;  .reg .pred p;  mov.b64 {lo, hi}, %rd17;  shfl.sync.up.b32 lo|p, lo, %r23, %r24, %r25;  shfl.sync.up.b32 hi|p, hi, %r23, %r24, %r25;  mov.b64 r0, {lo, hi};  @p add.u64 r0, r0, %rd17;  mov.u64 %rd20, r0;}
	// end inline asm
	sub.s64 	%rd37, %rd20, %rd10;
	ld.shared.u64 	%rd38, [%r27+16];
	ld.shared.u64 	%rd39, [%r27+24];
	ld.shared.u64 	%rd40, [%r27+32];
	ld.shared.u64 	%rd41, [%r27+40];
	ld.shared.u64 	%rd42, [%r27+48];
	ld.shared.u64 	%rd43, [%r27+56];
	ld.shared.u64 	%rd44, [%r27+64];
	add.s64 	%rd45, %rd38, %rd37;
	add.s64 	%rd46, %rd39, %rd45;
	add.s64 	%rd47, %rd40, %rd46;
	add.s64 	%rd48, %rd41, %rd47;
	add.s64 	%rd49, %rd42, %rd48;
	add.s64 	%rd50, %rd43, %rd49;
	add.s64 	%rd51, %rd44, %rd50;
	st.shared.u64 	[%r27+16], %rd37;
	st.shared.u64 	[%r27+24], %rd45;
	st.shared.u64 	[%r27+32], %rd46;
	st.shared.u64 	[%r27+40], %rd47;
	st.shared.u64 	[%r27+48], %rd48;
	st.shared.u64 	[%r27+56], %rd49;
	st.shared.u64 	[%r27+64], %rd50;
	st.shared.u64 	[%r27+72], %rd51;
$L__BB26_4:
	setp.gt.u32 	%p3, %r1, 255;
	bar.sync 	0;
	@%p3 bra 	$L__BB26_6;
	ld.shared.u64 	%rd52, [%r2];
	st.global.u64 	[%rd1], %rd52;
$L__BB26_6:
	ret;

}
	// .globl	_ZN3cub18CUB_300001_SM_10006detail10radix_sort29DeviceRadixSortOnesweepKernelINS1_5radix10policy_hubIiiyE10Policy1000ELNS0_9SortOrderE0EiiyiiNS1_21identity_decomposer_tEEEvPT5_SB_PT3_PKSC_PT1_PKSG_PT2_PKSK_T4_iiT6_
.visible .entry _ZN3cub18CUB_300001_SM_10006detail10radix_sort29DeviceRadixSortOnesweepKernelINS1_5radix10policy_hubIiiyE10Policy1000ELNS0_9SortOrderE0EiiyiiNS1_21identity_decomposer_tEEEvPT5_SB_PT3_PKSC_PT1_PKSG_PT2_PKSK_T4_iiT6_(
	.param .u64 .ptr .align 1 _ZN3cub18CUB_300001_SM_10006detail10radix_sort29DeviceRadixSortOnesweepKernelINS1_5radix10policy_hubIiiyE10Policy1000ELNS0_9SortOrderE0EiiyiiNS1_21identity_decomposer_tEEEvPT5_SB_PT3_PKSC_PT1_PKSG_PT2_PKSK_T4_iiT6__param_0,
	.param .u64 .ptr .align 1 _ZN3cub18CUB_300001_SM_10006detail10radix_sort29DeviceRadixSortOnesweepKernelINS1_5radix10policy_hubIiiyE10Policy1000ELNS0_9SortOrderE0EiiyiiNS1_21identity_decomposer_tEEEvPT5_SB_PT3_PKSC_PT1_PKSG_PT2_PKSK_T4_iiT6__param_1,
	.param .u64 .ptr .align 1 _ZN3cub18CUB_300001_SM_10006detail10radix_sort29DeviceRadixSortOnesweepKernelINS1_5radix10policy_hubIiiyE10Policy1000ELNS0_9SortOrderE0EiiyiiNS1_21identity_decomposer_tEEEvPT5_SB_PT3_PKSC_PT1_PKSG_PT2_PKSK_T4_iiT6__param_2,
	.param .u64 .ptr .align 1 _ZN3cub18CUB_300001_SM_10006detail10radix_sort29DeviceRadixSortOnesweepKernelINS1_5radix10policy_hubIiiyE10Policy1000ELNS0_9SortOrderE0EiiyiiNS1_21identity_decomposer_tEEEvPT5_SB_PT3_PKSC_PT1_PKSG_PT2_PKSK_T4_iiT6__param_3,
	.param .u64 .ptr .align 1 _ZN3cub18CUB_300001_SM_10006detail10radix_sort29DeviceRadixSortOnesweepKernelINS1_5radix10policy_hubIiiyE10Policy1000ELNS0_9SortOrderE0EiiyiiNS1_21identity_decomposer_tEEEvPT5_SB_PT3_PKSC_PT1_PKSG_PT2_PKSK_T4_iiT6__param_4,
	.param .u64 .ptr .align 1 _ZN3cub18CUB_300001_SM_10006detail10radix_sort29DeviceRadixSortOnesweepKernelINS1_5radix10policy_hubIiiyE10Policy1000ELNS0_9SortOrderE0EiiyiiNS1_21identity_decomposer_tEEEvPT5_SB_PT3_PKSC_PT1_PKSG_PT2_PKSK_T4_iiT6__param_5,
	.param .u64 .ptr .align 1 _ZN3cub18CUB_300001_SM_10006detail10radix_sort29DeviceRadixSortOnesweepKernelINS1_5radix10policy_hubIiiyE10Policy1000ELNS0_9SortOrderE0EiiyiiNS1_21identity_decomposer_tEEEvPT5_SB_PT3_PKSC_PT1_PKSG_PT2_PKSK_T4_iiT6__param_6,
	.param .u64 .ptr .align 1 _ZN3cub18CUB_300001_SM_10006detail10radix_sort29DeviceRadixSortOnesweepKernelINS1_5radix10policy_hubIiiyE10Policy1000ELNS0_9SortOrderE0EiiyiiNS1_21identity_decomposer_tEEEvPT5_SB_PT3_PKSC_PT1_PKSG_PT2_PKSK_T4_iiT6__param_7,
	.param .u32 _ZN3cub18CUB_300001_SM_10006detail10radix_sort29DeviceRadixSortOnesweepKernelINS1_5radix10policy_hubIiiyE10Policy1000ELNS0_9SortOrderE0EiiyiiNS1_21identity_decomposer_tEEEvPT5_SB_PT3_PKSC_PT1_PKSG_PT2_PKSK_T4_iiT6__param_8,
	.param .u32 _ZN3cub18CUB_300001_SM_10006detail10radix_sort29DeviceRadixSortOnesweepKernelINS1_5radix10policy_hubIiiyE10Policy1000ELNS0_9SortOrderE0EiiyiiNS1_21identity_decomposer_tEEEvPT5_SB_PT3_PKSC_PT1_PKSG_PT2_PKSK_T4_iiT6__param_9,
	.param .u32 _ZN3cub18CUB_300001_SM_10006detail10radix_sort29DeviceRadixSortOnesweepKernelINS1_5radix10policy_hubIiiyE10Policy1000ELNS0_9SortOrderE0EiiyiiNS1_21identity_decomposer_tEEEvPT5_SB_PT3_PKSC_PT1_PKSG_PT2_PKSK_T4_iiT6__param_10,
	.param .align 1 .b8 _ZN3cub18CUB_300001_SM_10006detail10radix_sort29DeviceRadixSortOnesweepKernelINS1_5radix10policy_hubIiiyE10Policy1000ELNS0_9SortOrderE0EiiyiiNS1_21identity_decomposer_tEEEvPT5_SB_PT3_PKSC_PT1_PKSG_PT2_PKSK_T4_iiT6__param_11[1]
)
.maxntid 384
{
	.reg .pred 	%p<205>;
	.reg .b32 	%r<2283>;
	.reg .b64 	%rd<457>;
	// demoted variable
	.shared .align 16 .b8 _ZZN3cub18CUB_300001_SM_10006detail10radix_sort29DeviceRadixSortOnesweepKernelINS1_5radix10policy_hubIiiyE10Policy1000ELNS0_9SortOrderE0EiiyiiNS1_21identity_decomposer_tEEEvPT5_SB_PT3_PKSC_PT1_PKSG_PT2_PKSK_T4_iiT6_E1s[28160];
	ld.param.u64 	%rd43, [_ZN3cub18CUB_300001_SM_10006detail10radix_sort29DeviceRadixSortOnesweepKernelINS1_5radix10policy_hubIiiyE10Policy1000ELNS0_9SortOrderE0EiiyiiNS1_21identity_decomposer_tEEEvPT5_SB_PT3_PKSC_PT1_PKSG_PT2_PKSK_T4_iiT6__param_0];
	ld.param.u64 	%rd44, [_ZN3cub18CUB_300001_SM_10006detail10radix_sort29DeviceRadixSortOnesweepKernelINS1_5radix10policy_hubIiiyE10Policy1000ELNS0_9SortOrderE0EiiyiiNS1_21identity_decomposer_tEEEvPT5_SB_PT3_PKSC_PT1_PKSG_PT2_PKSK_T4_iiT6__param_1];
	ld.param.u64 	%rd47, [_ZN3cub18CUB_300001_SM_10006detail10radix_sort29DeviceRadixSortOnesweepKernelINS1_5radix10policy_hubIiiyE10Policy1000ELNS0_9SortOrderE0EiiyiiNS1_21identity_decomposer_tEEEvPT5_SB_PT3_PKSC_PT1_PKSG_PT2_PKSK_T4_iiT6__param_4];
	ld.param.u64 	%rd50, [_ZN3cub18CUB_300001_SM_10006detail10radix_sort29DeviceRadixSortOnesweepKernelINS1_5radix10policy_hubIiiyE10Policy1000ELNS0_9SortOrderE0EiiyiiNS1_21identity_decomposer_tEEEvPT5_SB_PT3_PKSC_PT1_PKSG_PT2_PKSK_T4_iiT6__param_5];
	cvta.to.global.u64 	%rd1, %rd47;
	cvta.to.global.u64 	%rd2, %rd43;
	cvta.to.global.u64 	%rd3, %rd50;
	mov.u32 	%r1, %tid.x;
	// begin inline asm
	mov.u32 %r443, %laneid;
	// end inline asm
	setp.ne.s32 	%p1, %r1, 0;
	@%p1 bra 	$L__BB27_2;
	cvta.to.global.u64 	%rd51, %rd44;
	atom.global.add.u32 	%r444, [%rd51], 1;
	st.shared.u32 	[_ZZN3cub18CUB_300001_SM_10006detail10radix_sort29DeviceRadixSortOnesweepKernelINS1_5radix10policy_hubIiiyE10Policy1000ELNS0_9SortOrderE0EiiyiiNS1_21identity_decomposer_tEEEvPT5_SB_PT3_PKSC_PT1_PKSG_PT2_PKSK_T4_iiT6_E1s+26112], %r444;
$L__BB27_2:
	ld.param.u32 	%r2078, [_ZN3cub18CUB_300001_SM_10006detail10radix_sort29DeviceRadixSortOnesweepKernelINS1_5radix10policy_hubIiiyE10Policy1000ELNS0_9SortOrderE0EiiyiiNS1_21identity_decomposer_tEEEvPT5_SB_PT3_PKSC_PT1_PKSG_PT2_PKSK_T4_iiT6__param_8];
	bar.sync 	0;
	ld.shared.u32 	%r3, [_ZZN3cub18CUB_300001_SM_10006detail10radix_sort29DeviceRadixSortOnesweepKernelINS1_5radix10policy_hubIiiyE10Policy1000ELNS0_9SortOrderE0EiiyiiNS1_21identity_decomposer_tEEEvPT5_SB_PT3_PKSC_PT1_PKSG_PT2_PKSK_T4_iiT6_E1s+26112];
	mul.lo.s32 	%r445, %r3, 6528;
	add.s32 	%r4, %r445, 6528;
	setp.gt.s32 	%p2, %r4, %r2078;
	cvt.s64.s32 	%rd4, %r445;
	@%p2 bra 	$L__BB27_4;
	and.b32  	%r446, %r1, 31;
	and.b32  	%r447, %r1, 992;
	mul.lo.s32 	%r448, %r447, 17;
	or.b32  	%r449, %r448, %r446;
	cvt.u64.u32 	%rd52, %r449;
	add.s64 	%rd53, %rd52, %rd4;
	shl.b64 	%rd54, %rd53, 2;
	add.s64 	%rd55, %rd3, %rd54;
	ld.global.u32 	%r2165, [%rd55];
	ld.global.u32 	%r2164, [%rd55+128];
	ld.global.u32 	%r2163, [%rd55+256];
	ld.global.u32 	%r2162, [%rd55+384];
	ld.global.u32 	%r2161, [%rd55+512];
	ld.global.u32 	%r2160, [%rd55+640];
	ld.global.u32 	%r2159, [%rd55+768];
	ld.global.u32 	%r2158, [%rd55+896];
	ld.global.u32 	%r2157, [%rd55+1024];
	ld.global.u32 	%r2156, [%rd55+1152];
	ld.global.u32 	%r2155, [%rd55+1280];
	ld.global.u32 	%r2154, [%rd55+1408];
	ld.global.u32 	%r2153, [%rd55+1536];
	ld.global.u32 	%r2152, [%rd55+1664];
	ld.global.u32 	%r2151, [%rd55+1792];
	ld.global.u32 	%r2150, [%rd55+1920];
	ld.global.u32 	%r2149, [%rd55+2048];
	bra.uni 	$L__BB27_38;
$L__BB27_4:
	ld.param.u32 	%r2079, [_ZN3cub18CUB_300001_SM_10006detail10radix_sort29DeviceRadixSortOnesweepKernelINS1_5radix10policy_hubIiiyE10Policy1000ELNS0_9SortOrderE0EiiyiiNS1_21identity_decomposer_tEEEvPT5_SB_PT3_PKSC_PT1_PKSG_PT2_PKSK_T4_iiT6__param_8];
	cvt.u32.u64 	%r451, %rd4;
	sub.s32 	%r22, %r2079, %r451;
	and.b32  	%r452, %r1, 31;
	and.b32  	%r453, %r1, 992;
	mul.lo.s32 	%r454, %r453, 17;
	or.b32  	%r23, %r454, %r452;
	setp.ge.s32 	%p3, %r23, %r22;
	cvt.u64.u32 	%rd56, %r23;
	add.s64 	%rd57, %rd56, %rd4;
	shl.b64 	%rd58, %rd57, 2;
	add.s64 	%rd5, %rd3, %rd58;
	mov.b32 	%r2165, 2147483647;
	@%p3 bra 	$L__BB27_6;
	ld.global.u32 	%r2165, [%rd5];
$L__BB27_6:
	add.s32 	%r456, %r23, 32;
	setp.ge.s32 	%p4, %r456, %r22;
	mov.b32 	%r2164, 2147483647;
	@%p4 bra 	$L__BB27_8;
	ld.global.u32 	%r2164, [%rd5+128];
$L__BB27_8:
	add.s32 	%r458, %r23, 64;
	setp.ge.s32 	%p5, %r458, %r22;
	mov.b32 	%r2163, 2147483647;
	@%p5 bra 	$L__BB27_10;
	ld.global.u32 	%r2163, [%rd5+256];
$L__BB27_10:
	add.s32 	%r460, %r23, 96;
	setp.ge.s32 	%p6, %r460, %r22;
	mov.b32 	%r2162, 2147483647;
	@%p6 bra 	$L__BB27_12;
	ld.global.u32 	%r2162, [%rd5+384];
$L__BB27_12:
	add.s32 	%r462, %r23, 128;
	setp.ge.s32 	%p7, %r462, %r22;
	mov.b32 	%r2161, 2147483647;
	@%p7 bra 	$L__BB27_14;
	ld.global.u32 	%r2161, [%rd5+512];
$L__BB27_14:
	add.s32 	%r464, %r23, 160;
	setp.ge.s32 	%p8, %r464, %r22;
	mov.b32 	%r2160, 2147483647;
	@%p8 bra 	$L__BB27_16;
	ld.global.u32 	%r2160, [%rd5+640];
$L__BB27_16:
	add.s32 	%r466, %r23, 192;
	setp.ge.s32 	%p9, %r466, %r22;
	mov.b32 	%r2159, 2147483647;
	@%p9 bra 	$L__BB27_18;
	ld.global.u32 	%r2159, [%rd5+768];
$L__BB27_18:
	add.s32 	%r468, %r23, 224;
	setp.ge.s32 	%p10, %r468, %r22;
	mov.b32 	%r2158, 2147483647;
	@%p10 bra 	$L__BB27_20;
	ld.global.u32 	%r2158, [%rd5+896];
$L__BB27_20:
	add.s32 	%r470, %r23, 256;
	setp.ge.s32 	%p11, %r470, %r22;
	mov.b32 	%r2157, 2147483647;
	@%p11 bra 	$L__BB27_22;
	ld.global.u32 	%r2157, [%rd5+1024];
$L__BB27_22:
	add.s32 	%r472, %r23, 288;
	setp.ge.s32 	%p12, %r472, %r22;
	mov.b32 	%r2156, 2147483647;
	@%p12 bra 	$L__BB27_24;
	ld.global.u32 	%r2156, [%rd5+1152];
$L__BB27_24:
	add.s32 	%r474, %r23, 320;
	setp.ge.s32 	%p13, %r474, %r22;
	mov.b32 	%r2155, 2147483647;
	@%p13 bra 	$L__BB27_26;
	ld.global.u32 	%r2155, [%rd5+1280];
$L__BB27_26:
	add.s32 	%r476, %r23, 352;
	setp.ge.s32 	%p14, %r476, %r22;
	mov.b32 	%r2154, 2147483647;
	@%p14 bra 	$L__BB27_28;
	ld.global.u32 	%r2154, [%rd5+1408];
$L__BB27_28:
	add.s32 	%r478, %r23, 384;
	setp.ge.s32 	%p15, %r478, %r22;
	mov.b32 	%r2153, 2147483647;
	@%p15 bra 	$L__BB27_30;
	ld.global.u32 	%r2153, [%rd5+1536];
$L__BB27_30:
	add.s32 	%r480, %r23, 416;
	setp.ge.s32 	%p16, %r480, %r22;
	mov.b32 	%r2152, 2147483647;
	@%p16 bra 	$L__BB27_32;
	ld.global.u32 	%r2152, [%rd5+1664];
$L__BB27_32:
	add.s32 	%r482, %r23, 448;
	setp.ge.s32 	%p17, %r482, %r22;
	mov.b32 	%r2151, 2147483647;
	@%p17 bra 	$L__BB27_34;
	ld.global.u32 	%r2151, [%rd5+1792];
$L__BB27_34:
	add.s32 	%r484, %r23, 480;
	setp.ge.s32 	%p18, %r484, %r22;
	mov.b32 	%r2150, 2147483647;
	@%p18 bra 	$L__BB27_36;
	ld.global.u32 	%r2150, [%rd5+1920];
$L__BB27_36:
	add.s32 	%r486, %r23, 512;
	setp.ge.s32 	%p19, %r486, %r22;
	mov.b32 	%r2149, 2147483647;
	@%p19 bra 	$L__BB27_38;
	ld.global.u32 	%r2149, [%rd5+2048];
$L__BB27_38:
	ld.param.u32 	%r2131, [_ZN3cub18CUB_300001_SM_10006detail10radix_sort29DeviceRadixSortOnesweepKernelINS1_5radix10policy_hubIiiyE10Policy1000ELNS0_9SortOrderE0EiiyiiNS1_21identity_decomposer_tEEEvPT5_SB_PT3_PKSC_PT1_PKSG_PT2_PKSK_T4_iiT6__param_10];
	mov.b32 	%r487, -1;
	shl.b32 	%r488, %r487, %r2131;
	not.b32 	%r74, %r488;
	shr.u32 	%r75, %r1, 5;
	shl.b32 	%r489, %r75, 10;
	mov.u32 	%r490, _ZZN3cub18CUB_300001_SM_10006detail10radix_sort29DeviceRadixSortOnesweepKernelINS1_5radix10policy_hubIiiyE10Policy1000ELNS0_9SortOrderE0EiiyiiNS1_21identity_decomposer_tEEEvPT5_SB_PT3_PKSC_PT1_PKSG_PT2_PKSK_T4_iiT6_E1s;
	add.s32 	%r76, %r490, %r489;
	setp.gt.s32 	%p20, %r443, 255;
	@%p20 bra 	$L__BB27_51;
	max.s32 	%r491, %r443, 224;
	sub.s32 	%r492, %r491, %r443;
	add.s32 	%r493, %r492, 31;
	shr.u32 	%r494, %r493, 5;
	add.s32 	%r77, %r494, 1;
	and.b32  	%r78, %r77, 15;
	setp.lt.u32 	%p21, %r493, 480;
	mov.u32 	%r2169, %r443;
	@%p21 bra 	$L__BB27_42;
	and.b32  	%r495, %r77, 268435440;
	neg.s32 	%r2167, %r495;
	shl.b32 	%r497, %r443, 2;
	add.s32 	%r498, %r489, %r497;
	add.s32 	%r500, %r498, %r490;
	add.s32 	%r2166, %r500, 1024;
	mov.u32 	%r2169, %r443;
$L__BB27_41:
	.pragma "nounroll";
	mov.b32 	%r501, 0;
	st.shared.u32 	[%r2166+-1024], %r501;
	st.shared.u32 	[%r2166+-896], %r501;
	st.shared.u32 	[%r2166+-768], %r501;
	st.shared.u32 	[%r2166+-640], %r501;
	st.shared.u32 	[%r2166+-512], %r501;
	st.shared.u32 	[%r2166+-384], %r501;
	st.shared.u32 	[%r2166+-256], %r501;
	st.shared.u32 	[%r2166+-128], %r501;
	st.shared.u32 	[%r2166], %r501;
	st.shared.u32 	[%r2166+128], %r501;
	st.shared.u32 	[%r2166+256], %r501;
	st.shared.u32 	[%r2166+384], %r501;
	st.shared.u32 	[%r2166+512], %r501;
	st.shared.u32 	[%r2166+640], %r501;
	st.shared.u32 	[%r2166+768], %r501;
	st.shared.u32 	[%r2166+896], %r501;
	add.s32 	%r2169, %r2169, 512;
	add.s32 	%r2167, %r2167, 16;
	add.s32 	%r2166, %r2166, 2048;
	setp.ne.s32 	%p22, %r2167, 0;
	@%p22 bra 	$L__BB27_41;
$L__BB27_42:
	setp.eq.s32 	%p23, %r78, 0;
	@%p23 bra 	$L__BB27_51;
	and.b32  	%r88, %r77, 7;
	setp.lt.u32 	%p24, %r78, 8;
	@%p24 bra 	$L__BB27_45;
	shl.b32 	%r502, %r2169, 2;
	add.s32 	%r503, %r76, %r502;
	mov.b32 	%r504, 0;
	st.shared.u32 	[%r503], %r504;
	st.shared.u32 	[%r503+128], %r504;
	st.shared.u32 	[%r503+256], %r504;
	st.shared.u32 	[%r503+384], %r504;
	st.shared.u32 	[%r503+512], %r504;
	st.shared.u32 	[%r503+640], %r504;
	st.shared.u32 	[%r503+768], %r504;
	st.shared.u32 	[%r503+896], %r504;
	add.s32 	%r2169, %r2169, 256;
$L__BB27_45:
	setp.eq.s32 	%p25, %r88, 0;
	@%p25 bra 	$L__BB27_51;
	and.b32  	%r91, %r77, 3;
	setp.lt.u32 	%p26, %r88, 4;
	@%p26 bra 	$L__BB27_48;
	shl.b32 	%r505, %r2169, 2;
	add.s32 	%r506, %r76, %r505;
	mov.b32 	%r507, 0;
	st.shared.u32 	[%r506], %r507;
	st.shared.u32 	[%r506+128], %r507;
	st.shared.u32 	[%r506+256], %r507;
	st.shared.u32 	[%r506+384], %r507;
	add.s32 	%r2169, %r2169, 128;
$L__BB27_48:
	setp.eq.s32 	%p27, %r91, 0;
	@%p27 bra 	$L__BB27_51;
	shl.b32 	%r509, %r2169, 2;
	add.s32 	%r510, %r489, %r509;
	add.s32 	%r2173, %r490, %r510;
	neg.s32 	%r2172, %r91;
$L__BB27_50:
	.pragma "nounroll";
	mov.b32 	%r512, 0;
	st.shared.u32 	[%r2173], %r512;
	add.s32 	%r2173, %r2173, 128;
	add.s32 	%r2172, %r2172, 1;
	setp.ne.s32 	%p28, %r2172, 0;
	@%p28 bra 	$L__BB27_50;
$L__BB27_51:
	ld.param.u32 	%r2094, [_ZN3cub18CUB_300001_SM_10006detail10radix_sort29DeviceRadixSortOnesweepKernelINS1_5radix10policy_hubIiiyE10Policy1000ELNS0_9SortOrderE0EiiyiiNS1_21identity_decomposer_tEEEvPT5_SB_PT3_PKSC_PT1_PKSG_PT2_PKSK_T4_iiT6__param_9];
	bar.warp.sync 	-1;
	xor.b32  	%r514, %r2165, -2147483648;
	shr.u32 	%r515, %r514, %r2094;
	and.b32  	%r100, %r515, %r74;
	shl.b32 	%r516, %r100, 2;
	add.s32 	%r517, %r76, %r516;
	atom.shared.add.u32 	%r518, [%r517], 1;
	xor.b32  	%r2227, %r2164, -2147483648;
	shr.u32 	%r520, %r2227, %r2094;
	and.b32  	%r521, %r520, %r74;
	shl.b32 	%r522, %r521, 2;
	add.s32 	%r523, %r76, %r522;
	atom.shared.add.u32 	%r524, [%r523], 1;
	xor.b32  	%r2226, %r2163, -2147483648;
	shr.u32 	%r526, %r2226, %r2094;
	and.b32  	%r527, %r526, %r74;
	shl.b32 	%r528, %r527, 2;
	add.s32 	%r529, %r76, %r528;
	atom.shared.add.u32 	%r530, [%r529], 1;
	xor.b32  	%r2225, %r2162, -2147483648;
	shr.u32 	%r532, %r2225, %r2094;
	and.b32  	%r533, %r532, %r74;
	shl.b32 	%r534, %r533, 2;
	add.s32 	%r535, %r76, %r534;
	atom.shared.add.u32 	%r536, [%r535], 1;
	xor.b32  	%r537, %r2161, -2147483648;
	shr.u32 	%r538, %r537, %r2094;
	and.b32  	%r539, %r538, %r74;
	shl.b32 	%r540, %r539, 2;
	add.s32 	%r541, %r76, %r540;
	atom.shared.add.u32 	%r542, [%r541], 1;
	xor.b32  	%r543, %r2160, -2147483648;
	shr.u32 	%r544, %r543, %r2094;
	and.b32  	%r545, %r544, %r74;
	shl.b32 	%r546, %r545, 2;
	add.s32 	%r547, %r76, %r546;
	atom.shared.add.u32 	%r548, [%r547], 1;
	xor.b32  	%r549, %r2159, -2147483648;
	shr.u32 	%r550, %r549, %r2094;
	and.b32  	%r551, %r550, %r74;
	shl.b32 	%r552, %r551, 2;
	add.s32 	%r553, %r76, %r552;
	atom.shared.add.u32 	%r554, [%r553], 1;
	xor.b32  	%r555, %r2158, -2147483648;
	shr.u32 	%r556, %r555, %r2094;
	and.b32  	%r557, %r556, %r74;
	shl.b32 	%r558, %r557, 2;
	add.s32 	%r559, %r76, %r558;
	atom.shared.add.u32 	%r560, [%r559], 1;
	xor.b32  	%r561, %r2157, -2147483648;
	shr.u32 	%r562, %r561, %r2094;
	and.b32  	%r563, %r562, %r74;
	shl.b32 	%r564, %r563, 2;
	add.s32 	%r565, %r76, %r564;
	atom.shared.add.u32 	%r566, [%r565], 1;
	xor.b32  	%r567, %r2156, -2147483648;
	shr.u32 	%r568, %r567, %r2094;
	and.b32  	%r569, %r568, %r74;
	shl.b32 	%r570, %r569, 2;
	add.s32 	%r571, %r76, %r570;
	atom.shared.add.u32 	%r572, [%r571], 1;
	xor.b32  	%r573, %r2155, -2147483648;
	shr.u32 	%r574, %r573, %r2094;
	and.b32  	%r575, %r574, %r74;
	shl.b32 	%r576, %r575, 2;
	add.s32 	%r577, %r76, %r576;
	atom.shared.add.u32 	%r578, [%r577], 1;
	xor.b32  	%r579, %r2154, -2147483648;
	shr.u32 	%r580, %r579, %r2094;
	and.b32  	%r581, %r580, %r74;
	shl.b32 	%r582, %r581, 2;
	add.s32 	%r583, %r76, %r582;
	atom.shared.add.u32 	%r584, [%r583], 1;
	xor.b32  	%r585, %r2153, -2147483648;
	shr.u32 	%r586, %r585, %r2094;
	and.b32  	%r587, %r586, %r74;
	shl.b32 	%r588, %r587, 2;
	add.s32 	%r589, %r76, %r588;
	atom.shared.add.u32 	%r590, [%r589], 1;
	xor.b32  	%r591, %r2152, -2147483648;
	shr.u32 	%r592, %r591, %r2094;
	and.b32  	%r593, %r592, %r74;
	shl.b32 	%r594, %r593, 2;
	add.s32 	%r595, %r76, %r594;
	atom.shared.add.u32 	%r596, [%r595], 1;
	xor.b32  	%r597, %r2151, -2147483648;
	shr.u32 	%r598, %r597, %r2094;
	and.b32  	%r599, %r598, %r74;
	shl.b32 	%r600, %r599, 2;
	add.s32 	%r601, %r76, %r600;
	atom.shared.add.u32 	%r602, [%r601], 1;
	xor.b32  	%r603, %r2150, -2147483648;
	shr.u32 	%r604, %r603, %r2094;
	and.b32  	%r605, %r604, %r74;
	shl.b32 	%r606, %r605, 2;
	add.s32 	%r607, %r76, %r606;
	atom.shared.add.u32 	%r608, [%r607], 1;
	xor.b32  	%r2212, %r2149, -2147483648;
	shr.u32 	%r610, %r2212, %r2094;
	and.b32  	%r611, %r610, %r74;
	shl.b32 	%r612, %r611, 2;
	add.s32 	%r613, %r76, %r612;
	atom.shared.add.u32 	%r614, [%r613], 1;
	bar.sync 	0;
	setp.gt.u32 	%p29, %r1, 255;
	shl.b32 	%r615, %r1, 2;
	add.s32 	%r101, %r490, %r615;
	mov.b32 	%r2174, 0;
	@%p29 bra 	$L__BB27_53;
	ld.shared.u32 	%r617, [%r101];
	mov.b32 	%r618, 0;
	st.shared.u32 	[%r101], %r618;
	ld.shared.u32 	%r619, [%r101+1024];
	st.shared.u32 	[%r101+1024], %r617;
	add.s32 	%r620, %r619, %r617;
	ld.shared.u32 	%r621, [%r101+2048];
	st.shared.u32 	[%r101+2048], %r620;
	add.s32 	%r622, %r621, %r620;
	ld.shared.u32 	%r623, [%r101+3072];
	st.shared.u32 	[%r101+3072], %r622;
	add.s32 	%r624, %r623, %r622;
	ld.shared.u32 	%r625, [%r101+4096];
	st.shared.u32 	[%r101+4096], %r624;
	add.s32 	%r626, %r625, %r624;
	ld.shared.u32 	%r627, [%r101+5120];
	st.shared.u32 	[%r101+5120], %r626;
	add.s32 	%r628, %r627, %r626;
	ld.shared.u32 	%r629, [%r101+6144];
	st.shared.u32 	[%r101+6144], %r628;
	add.s32 	%r630, %r629, %r628;
	ld.shared.u32 	%r631, [%r101+7168];
	st.shared.u32 	[%r101+7168], %r630;
	add.s32 	%r632, %r631, %r630;
	ld.shared.u32 	%r633, [%r101+8192];
	st.shared.u32 	[%r101+8192], %r632;
	add.s32 	%r634, %r633, %r632;
	ld.shared.u32 	%r635, [%r101+9216];
	st.shared.u32 	[%r101+9216], %r634;
	add.s32 	%r636, %r635, %r634;
	ld.shared.u32 	%r637, [%r101+10240];
	st.shared.u32 	[%r101+10240], %r636;
	add.s32 	%r638, %r637, %r636;
	ld.shared.u32 	%r639, [%r101+11264];
	st.shared.u32 	[%r101+11264], %r638;
	add.s32 	%r2174, %r639, %r638;
$L__BB27_53:
	setp.gt.u32 	%p30, %r1, 255;
	shl.b32 	%r640, %r3, 8;
	add.s32 	%r641, %r640, %r1;
	mul.wide.s32 	%rd59, %r641, 4;
	add.s64 	%rd6, %rd2, %rd59;
	@%p30 bra 	$L__BB27_55;
	or.b32  	%r642, %r2174, 1073741824;
	st.volatile.global.u32 	[%rd6], %r642;
$L__BB27_55:
	ld.param.u64 	%rd442, [_ZN3cub18CUB_300001_SM_10006detail10radix_sort29DeviceRadixSortOnesweepKernelINS1_5radix10policy_hubIiiyE10Policy1000ELNS0_9SortOrderE0EiiyiiNS1_21identity_decomposer_tEEEvPT5_SB_PT3_PKSC_PT1_PKSG_PT2_PKSK_T4_iiT6__param_7];
	xor.b32  	%r2223, %r2160, -2147483648;
	xor.b32  	%r2224, %r2161, -2147483648;
	xor.b32  	%r2222, %r2159, -2147483648;
	xor.b32  	%r2221, %r2158, -2147483648;
	xor.b32  	%r2228, %r2165, -2147483648;
	xor.b32  	%r2218, %r2155, -2147483648;
	xor.b32  	%r2220, %r2157, -2147483648;
	xor.b32  	%r2217, %r2154, -2147483648;
	xor.b32  	%r2219, %r2156, -2147483648;
	xor.b32  	%r2215, %r2152, -2147483648;
	xor.b32  	%r2216, %r2153, -2147483648;
	xor.b32  	%r2213, %r2150, -2147483648;
	xor.b32  	%r2214, %r2151, -2147483648;
	setp.lt.u32 	%p31, %r1, 256;
	setp.eq.s32 	%p32, %r2174, 6528;
	and.pred  	%p33, %p31, %p32;
	selp.u32 	%r643, 1, 0, %p33;
	{ 
	.reg .pred 	%p1; 
	.reg .pred 	%p2; 
	setp.ne.u32 	%p1, %r643, 0; 
	bar.red.or.pred 	%p2, 0, %p1; 
	selp.u32 	%r644, 1, 0, %p2; 
	}
	setp.eq.s32 	%p34, %r644, 0;
	and.b32  	%r645, %r1, 992;
	and.b32  	%r646, %r1, 31;
	mul.lo.s32 	%r647, %r645, 17;
	or.b32  	%r648, %r647, %r646;
	cvt.u64.u32 	%rd7, %r648;
	mul.lo.s32 	%r649, %r3, 6528;
	cvt.s64.s32 	%rd60, %r649;
	add.s64 	%rd61, %rd7, %rd60;
	cvta.to.global.u64 	%rd62, %rd442;
	shl.b64 	%rd63, %rd61, 2;
	add.s64 	%rd8, %rd62, %rd63;
	cvt.u64.u32 	%rd9, %r1;
	@%p34 bra 	$L__BB27_175;
	setp.gt.u32 	%p35, %r1, 255;
	shl.b32 	%r650, %r1, 3;
	mov.u32 	%r651, _ZZN3cub18CUB_300001_SM_10006detail10radix_sort29DeviceRadixSortOnesweepKernelINS1_5radix10policy_hubIiiyE10Policy1000ELNS0_9SortOrderE0EiiyiiNS1_21identity_decomposer_tEEEvPT5_SB_PT3_PKSC_PT1_PKSG_PT2_PKSK_T4_iiT6_E1s;
	add.s32 	%r652, %r651, %r650;
	add.s32 	%r121, %r652, 26112;
	@%p35 bra 	$L__BB27_64;
	ld.param.u64 	%rd436, [_ZN3cub18CUB_300001_SM_10006detail10radix_sort29DeviceRadixSortOnesweepKernelINS1_5radix10policy_hubIiiyE10Policy1000ELNS0_9SortOrderE0EiiyiiNS1_21identity_decomposer_tEEEvPT5_SB_PT3_PKSC_PT1_PKSG_PT2_PKSK_T4_iiT6__param_3];
	cvta.to.global.u64 	%rd64, %rd436;
	shl.b64 	%rd65, %rd9, 3;
	add.s64 	%rd66, %rd64, %rd65;
	ld.global.u64 	%rd67, [%rd66];
	setp.gt.u32 	%p36, %r1, %r100;
	selp.b64 	%rd68, 6528, 0, %p36;
	sub.s64 	%rd455, %rd67, %rd68;
	st.shared.u64 	[%r121], %rd455;
	setp.lt.s32 	%p37, %r3, 1;
	mov.u32 	%r2178, %r2174;
	@%p37 bra 	$L__BB27_63;
	mov.b32 	%r2176, -1;
	mov.u32 	%r2175, %r3;
	mov.u32 	%r2178, %r2174;
$L__BB27_59:
	ld.param.u64 	%rd429, [_ZN3cub18CUB_300001_SM_10006detail10radix_sort29DeviceRadixSortOnesweepKernelINS1_5radix10policy_hubIiiyE10Policy1000ELNS0_9SortOrderE0EiiyiiNS1_21identity_decomposer_tEEEvPT5_SB_PT3_PKSC_PT1_PKSG_PT2_PKSK_T4_iiT6__param_0];
	add.s32 	%r125, %r2175, -1;
	shl.b32 	%r654, %r125, 8;
	add.s32 	%r655, %r654, %r1;
	cvta.to.global.u64 	%rd69, %rd429;
	mul.wide.s32 	%rd70, %r655, 4;
	add.s64 	%rd11, %rd69, %rd70;
$L__BB27_60:
	membar.cta;
	ld.volatile.global.u32 	%r126, [%rd11];
	setp.eq.s32 	%p38, %r126, 0;
	@%p38 bra 	$L__BB27_60;
	and.b32  	%r656, %r126, 1073741823;
	add.s32 	%r2178, %r656, %r2178;
	setp.gt.s32 	%p39, %r126, -1;
	vote.sync.ballot.b32 	%r2176, %p39, %r2176;
	setp.gt.u32 	%p41, %r2175, 1;
	and.pred  	%p42, %p39, %p41;
	mov.u32 	%r2175, %r125;
	@%p42 bra 	$L__BB27_59;
	ld.shared.u64 	%rd455, [%r121];
$L__BB27_63:
	or.b32  	%r657, %r2178, -2147483648;
	st.volatile.global.u32 	[%rd6], %r657;
	sub.s32 	%r658, %r2178, %r2174;
	cvt.s64.s32 	%rd71, %r658;
	add.s64 	%rd72, %rd455, %rd71;
	st.shared.u64 	[%r121], %rd72;
$L__BB27_64:
	ld.param.u32 	%r2080, [_ZN3cub18CUB_300001_SM_10006detail10radix_sort29DeviceRadixSortOnesweepKernelINS1_5radix10policy_hubIiiyE10Policy1000ELNS0_9SortOrderE0EiiyiiNS1_21identity_decomposer_tEEEvPT5_SB_PT3_PKSC_PT1_PKSG_PT2_PKSK_T4_iiT6__param_8];
	ld.param.u64 	%rd432, [_ZN3cub18CUB_300001_SM_10006detail10radix_sort29DeviceRadixSortOnesweepKernelINS1_5radix10policy_hubIiiyE10Policy1000ELNS0_9SortOrderE0EiiyiiNS1_21identity_decomposer_tEEEvPT5_SB_PT3_PKSC_PT1_PKSG_PT2_PKSK_T4_iiT6__param_2];
	setp.gt.u32 	%p43, %r1, 255;
	setp.lt.s32 	%p44, %r4, %r2080;
	setp.eq.s64 	%p45, %rd432, 0;
	or.pred  	%p46, %p45, %p44;
	or.pred  	%p47, %p43, %p46;
	@%p47 bra 	$L__BB27_66;
	ld.param.u64 	%rd433, [_ZN3cub18CUB_300001_SM_10006detail10radix_sort29DeviceRadixSortOnesweepKernelINS1_5radix10policy_hubIiiyE10Policy1000ELNS0_9SortOrderE0EiiyiiNS1_21identity_decomposer_tEEEvPT5_SB_PT3_PKSC_PT1_PKSG_PT2_PKSK_T4_iiT6__param_2];
	ld.shared.u64 	%rd73, [%r121];
	setp.gt.u32 	%p48, %r1, %r100;
	selp.b64 	%rd74, 6528, 0, %p48;
	cvt.s64.s32 	%rd75, %r2174;
	add.s64 	%rd76, %rd74, %rd75;
	add.s64 	%rd77, %rd76, %rd73;
	cvta.to.global.u64 	%rd78, %rd433;
	shl.b64 	%rd79, %rd9, 3;
	add.s64 	%rd80, %rd78, %rd79;
	st.global.u64 	[%rd80], %rd77;
$L__BB27_66:
	ld.param.u32 	%r2081, [_ZN3cub18CUB_300001_SM_10006detail10radix_sort29DeviceRadixSortOnesweepKernelINS1_5radix10policy_hubIiiyE10Policy1000ELNS0_9SortOrderE0EiiyiiNS1_21identity_decomposer_tEEEvPT5_SB_PT3_PKSC_PT1_PKSG_PT2_PKSK_T4_iiT6__param_8];
	setp.gt.s32 	%p49, %r4, %r2081;
	bar.sync 	0;
	shl.b32 	%r659, %r100, 3;
	add.s32 	%r661, %r651, %r659;
	ld.shared.u64 	%rd14, [%r661+26112];
	@%p49 bra 	$L__BB27_68;
	add.s64 	%rd81, %rd14, %rd7;
	shl.b64 	%rd82, %rd81, 2;
	add.s64 	%rd83, %rd1, %rd82;
	st.global.u32 	[%rd83], %r2165;
	st.global.u32 	[%rd83+128], %r2164;
	st.global.u32 	[%rd83+256], %r2163;
	st.global.u32 	[%rd83+384], %r2162;
	st.global.u32 	[%rd83+512], %r2161;
	st.global.u32 	[%rd83+640], %r2160;
	st.global.u32 	[%rd83+768], %r2159;
	st.global.u32 	[%rd83+896], %r2158;
	st.global.u32 	[%rd83+1024], %r2157;
	st.global.u32 	[%rd83+1152], %r2156;
	st.global.u32 	[%rd83+1280], %r2155;
	st.global.u32 	[%rd83+1408], %r2154;
	st.global.u32 	[%rd83+1536], %r2153;
	st.global.u32 	[%rd83+1664], %r2152;
	st.global.u32 	[%rd83+1792], %r2151;
	st.global.u32 	[%rd83+1920], %r2150;
	st.global.u32 	[%rd83+2048], %r2149;
	bra.uni 	$L__BB27_102;
$L__BB27_68:
	ld.param.u32 	%r2082, [_ZN3cub18CUB_300001_SM_10006detail10radix_sort29DeviceRadixSortOnesweepKernelINS1_5radix10policy_hubIiiyE10Policy1000ELNS0_9SortOrderE0EiiyiiNS1_21identity_decomposer_tEEEvPT5_SB_PT3_PKSC_PT1_PKSG_PT2_PKSK_T4_iiT6__param_8];
	cvt.u32.u64 	%r662, %rd7;
	mad.lo.s32 	%r130, %r3, -6528, %r2082;
	setp.ge.s32 	%p50, %r662, %r130;
	add.s64 	%rd84, %rd14, %rd7;
	shl.b64 	%rd85, %rd84, 2;
	add.s64 	%rd15, %rd1, %rd85;
	@%p50 bra 	$L__BB27_70;
	st.global.u32 	[%rd15], %r2165;
$L__BB27_70:
	add.s32 	%r664, %r662, 32;
	setp.ge.s32 	%p51, %r664, %r130;
	@%p51 bra 	$L__BB27_72;
	st.global.u32 	[%rd15+128], %r2164;
$L__BB27_72:
	add.s32 	%r666, %r662, 64;
	setp.ge.s32 	%p52, %r666, %r130;
	@%p52 bra 	$L__BB27_74;
	st.global.u32 	[%rd15+256], %r2163;
$L__BB27_74:
	add.s32 	%r668, %r662, 96;
	setp.ge.s32 	%p53, %r668, %r130;
	@%p53 bra 	$L__BB27_76;
	st.global.u32 	[%rd15+384], %r2162;
$L__BB27_76:
	add.s32 	%r670, %r662, 128;
	setp.ge.s32 	%p54, %r670, %r130;
	@%p54 bra 	$L__BB27_78;
	st.global.u32 	[%rd15+512], %r2161;
$L__BB27_78:
	add.s32 	%r672, %r662, 160;
	setp.ge.s32 	%p55, %r672, %r130;
	@%p55 bra 	$L__BB27_80;
	st.global.u32 	[%rd15+640], %r2160;
$L__BB27_80:
	add.s32 	%r674, %r662, 192;
	setp.ge.s32 	%p56, %r674, %r130;
	@%p56 bra 	$L__BB27_82;
	st.global.u32 	[%rd15+768], %r2159;
$L__BB27_82:
	add.s32 	%r676, %r662, 224;
	setp.ge.s32 	%p57, %r676, %r130;
	@%p57 bra 	$L__BB27_84;
	st.global.u32 	[%rd15+896], %r2158;
$L__BB27_84:
	add.s32 	%r678, %r662, 256;
	setp.ge.s32 	%p58, %r678, %r130;
	@%p58 bra 	$L__BB27_86;
	st.global.u32 	[%rd15+1024], %r2157;
$L__BB27_86:
	add.s32 	%r680, %r662, 288;
	setp.ge.s32 	%p59, %r680, %r130;
	@%p59 bra 	$L__BB27_88;
	st.global.u32 	[%rd15+1152], %r2156;
$L__BB27_88:
	add.s32 	%r682, %r662, 320;
	setp.ge.s32 	%p60, %r682, %r130;
	@%p60 bra 	$L__BB27_90;
	st.global.u32 	[%rd15+1280], %r2155;
$L__BB27_90:
	add.s32 	%r684, %r662, 352;
	setp.ge.s32 	%p61, %r684, %r130;
	@%p61 bra 	$L__BB27_92;
	st.global.u32 	[%rd15+1408], %r2154;
$L__BB27_92:
	add.s32 	%r686, %r662, 384;
	setp.ge.s32 	%p62, %r686, %r130;
	@%p62 bra 	$L__BB27_94;
	st.global.u32 	[%rd15+1536], %r2153;
$L__BB27_94:
	add.s32 	%r688, %r662, 416;
	setp.ge.s32 	%p63, %r688, %r130;
	@%p63 bra 	$L__BB27_96;
	st.global.u32 	[%rd15+1664], %r2152;
$L__BB27_96:
	add.s32 	%r690, %r662, 448;
	setp.ge.s32 	%p64, %r690, %r130;
	@%p64 bra 	$L__BB27_98;
	st.global.u32 	[%rd15+1792], %r2151;
$L__BB27_98:
	add.s32 	%r692, %r662, 480;
	setp.ge.s32 	%p65, %r692, %r130;
	@%p65 bra 	$L__BB27_100;
	st.global.u32 	[%rd15+1920], %r2150;
$L__BB27_100:
	add.s32 	%r694, %r662, 512;
	setp.ge.s32 	%p66, %r694, %r130;
	@%p66 bra 	$L__BB27_102;
	st.global.u32 	[%rd15+2048], %r2149;
$L__BB27_102:
	ld.param.u32 	%r2083, [_ZN3cub18CUB_300001_SM_10006detail10radix_sort29DeviceRadixSortOnesweepKernelINS1_5radix10policy_hubIiiyE10Policy1000ELNS0_9SortOrderE0EiiyiiNS1_21identity_decomposer_tEEEvPT5_SB_PT3_PKSC_PT1_PKSG_PT2_PKSK_T4_iiT6__param_8];
	setp.gt.s32 	%p67, %r4, %r2083;
	@%p67 bra 	$L__BB27_104;
	ld.global.u32 	%r2211, [%rd8];
	ld.global.u32 	%r2210, [%rd8+128];
	ld.global.u32 	%r2209, [%rd8+256];
	ld.global.u32 	%r2208, [%rd8+384];
	ld.global.u32 	%r2207, [%rd8+512];
	ld.global.u32 	%r2206, [%rd8+640];
	ld.global.u32 	%r2205, [%rd8+768];
	ld.global.u32 	%r2204, [%rd8+896];
	ld.global.u32 	%r2203, [%rd8+1024];
	ld.global.u32 	%r2202, [%rd8+1152];
	ld.global.u32 	%r2201, [%rd8+1280];
	ld.global.u32 	%r2200, [%rd8+1408];
	ld.global.u32 	%r2199, [%rd8+1536];
	ld.global.u32 	%r2198, [%rd8+1664];
	ld.global.u32 	%r2197, [%rd8+1792];
	ld.global.u32 	%r2196, [%rd8+1920];
	ld.global.u32 	%r2195, [%rd8+2048];
	bra.uni 	$L__BB27_138;
$L__BB27_104:
	ld.param.u32 	%r2084, [_ZN3cub18CUB_300001_SM_10006detail10radix_sort29DeviceRadixSortOnesweepKernelINS1_5radix10policy_hubIiiyE10Policy1000ELNS0_9SortOrderE0EiiyiiNS1_21identity_decomposer_tEEEvPT5_SB_PT3_PKSC_PT1_PKSG_PT2_PKSK_T4_iiT6__param_8];
	cvt.u32.u64 	%r696, %rd7;
	sub.s32 	%r148, %r2084, %r649;
	setp.ge.s32 	%p68, %r696, %r148;
	@%p68 bra 	$L__BB27_106;
	ld.global.u32 	%r2211, [%rd8];
$L__BB27_106:
	add.s32 	%r700, %r696, 32;
	setp.ge.s32 	%p69, %r700, %r148;
	@%p69 bra 	$L__BB27_108;
	ld.global.u32 	%r2210, [%rd8+128];
$L__BB27_108:
	add.s32 	%r703, %r696, 64;
	setp.ge.s32 	%p70, %r703, %r148;
	@%p70 bra 	$L__BB27_110;
	ld.global.u32 	%r2209, [%rd8+256];
$L__BB27_110:
	add.s32 	%r706, %r696, 96;
	setp.ge.s32 	%p71, %r706, %r148;
	@%p71 bra 	$L__BB27_112;
	ld.global.u32 	%r2208, [%rd8+384];
$L__BB27_112:
	add.s32 	%r709, %r696, 128;
	setp.ge.s32 	%p72, %r709, %r148;
	@%p72 bra 	$L__BB27_114;
	ld.global.u32 	%r2207, [%rd8+512];
$L__BB27_114:
	add.s32 	%r712, %r696, 160;
	setp.ge.s32 	%p73, %r712, %r148;
	@%p73 bra 	$L__BB27_116;
	ld.global.u32 	%r2206, [%rd8+640];
$L__BB27_116:
	add.s32 	%r715, %r696, 192;
	setp.ge.s32 	%p74, %r715, %r148;
	@%p74 bra 	$L__BB27_118;
	ld.global.u32 	%r2205, [%rd8+768];
$L__BB27_118:
	add.s32 	%r718, %r696, 224;
	setp.ge.s32 	%p75, %r718, %r148;
	@%p75 bra 	$L__BB27_120;
	ld.global.u32 	%r2204, [%rd8+896];
$L__BB27_120:
	add.s32 	%r721, %r696, 256;
	setp.ge.s32 	%p76, %r721, %r148;
	@%p76 bra 	$L__BB27_122;
	ld.global.u32 	%r2203, [%rd8+1024];
$L__BB27_122:
	add.s32 	%r724, %r696, 288;
	setp.ge.s32 	%p77, %r724, %r148;
	@%p77 bra 	$L__BB27_124;
	ld.global.u32 	%r2202, [%rd8+1152];
$L__BB27_124:
	add.s32 	%r727, %r696, 320;
	setp.ge.s32 	%p78, %r727, %r148;
	@%p78 bra 	$L__BB27_126;
	ld.global.u32 	%r2201, [%rd8+1280];
$L__BB27_126:
	add.s32 	%r730, %r696, 352;
	setp.ge.s32 	%p79, %r730, %r148;
	@%p79 bra 	$L__BB27_128;
	ld.global.u32 	%r2200, [%rd8+1408];
$L__BB27_128:
	add.s32 	%r733, %r696, 384;
	setp.ge.s32 	%p80, %r733, %r148;
	@%p80 bra 	$L__BB27_130;
	ld.global.u32 	%r2199, [%rd8+1536];
$L__BB27_130:
	add.s32 	%r736, %r696, 416;
	setp.ge.s32 	%p81, %r736, %r148;
	@%p81 bra 	$L__BB27_132;
	ld.global.u32 	%r2198, [%rd8+1664];
$L__BB27_132:
	add.s32 	%r739, %r696, 448;
	setp.ge.s32 	%p82, %r739, %r148;
	@%p82 bra 	$L__BB27_134;
	ld.global.u32 	%r2197, [%rd8+1792];
$L__BB27_134:
	add.s32 	%r742, %r696, 480;
	setp.ge.s32 	%p83, %r742, %r148;
	@%p83 bra 	$L__BB27_136;
	ld.global.u32 	%r2196, [%rd8+1920];
$L__BB27_136:
	add.s32 	%r745, %r696, 512;
	setp.ge.s32 	%p84, %r745, %r148;
	@%p84 bra 	$L__BB27_138;
	ld.global.u32 	%r2195, [%rd8+2048];
$L__BB27_138:
	ld.param.u32 	%r2085, [_ZN3cub18CUB_300001_SM_10006detail10radix_sort29DeviceRadixSortOnesweepKernelINS1_5radix10policy_hubIiiyE10Policy1000ELNS0_9SortOrderE0EiiyiiNS1_21identity_decomposer_tEEEvPT5_SB_PT3_PKSC_PT1_PKSG_PT2_PKSK_T4_iiT6__param_8];
	mad.lo.s32 	%r746, %r3, 6528, 6528;
	setp.gt.s32 	%p85, %r746, %r2085;
	@%p85 bra 	$L__BB27_140;
	ld.param.u64 	%rd439, [_ZN3cub18CUB_300001_SM_10006detail10radix_sort29DeviceRadixSortOnesweepKernelINS1_5radix10policy_hubIiiyE10Policy1000ELNS0_9SortOrderE0EiiyiiNS1_21identity_decomposer_tEEEvPT5_SB_PT3_PKSC_PT1_PKSG_PT2_PKSK_T4_iiT6__param_6];
	add.s64 	%rd86, %rd14, %rd7;
	cvta.to.global.u64 	%rd87, %rd439;
	shl.b64 	%rd88, %rd86, 2;
	add.s64 	%rd89, %rd87, %rd88;
	st.global.u32 	[%rd89], %r2211;
	st.global.u32 	[%rd89+128], %r2210;
	st.global.u32 	[%rd89+256], %r2209;
	st.global.u32 	[%rd89+384], %r2208;
	st.global.u32 	[%rd89+512], %r2207;
	st.global.u32 	[%rd89+640], %r2206;
	st.global.u32 	[%rd89+768], %r2205;
	st.global.u32 	[%rd89+896], %r2204;
	st.global.u32 	[%rd89+1024], %r2203;
	st.global.u32 	[%rd89+1152], %r2202;
	st.global.u32 	[%rd89+1280], %r2201;
	st.global.u32 	[%rd89+1408], %r2200;
	st.global.u32 	[%rd89+1536], %r2199;
	st.global.u32 	[%rd89+1664], %r2198;
	st.global.u32 	[%rd89+1792], %r2197;
	st.global.u32 	[%rd89+1920], %r2196;
	st.global.u32 	[%rd89+2048], %r2195;
	bra.uni 	$L__BB27_174;
$L__BB27_140:
	ld.param.u32 	%r2086, [_ZN3cub18CUB_300001_SM_10006detail10radix_sort29DeviceRadixSortOnesweepKernelINS1_5radix10policy_hubIiiyE10Policy1000ELNS0_9SortOrderE0EiiyiiNS1_21identity_decomposer_tEEEvPT5_SB_PT3_PKSC_PT1_PKSG_PT2_PKSK_T4_iiT6__param_8];
	ld.param.u64 	%rd440, [_ZN3cub18CUB_300001_SM_10006detail10radix_sort29DeviceRadixSortOnesweepKernelINS1_5radix10policy_hubIiiyE10Policy1000ELNS0_9SortOrderE0EiiyiiNS1_21identity_decomposer_tEEEvPT5_SB_PT3_PKSC_PT1_PKSG_PT2_PKSK_T4_iiT6__param_6];
	cvt.u32.u64 	%r747, %rd7;
	mad.lo.s32 	%r199, %r3, -6528, %r2086;
	setp.ge.s32 	%p86, %r747, %r199;
	add.s64 	%rd90, %rd14, %rd7;
	cvta.to.global.u64 	%rd91, %rd440;
	shl.b64 	%rd92, %rd90, 2;
	add.s64 	%rd16, %rd91, %rd92;
	@%p86 bra 	$L__BB27_142;
	st.global.u32 	[%rd16], %r2211;
$L__BB27_142:
	add.s32 	%r749, %r747, 32;
	setp.ge.s32 	%p87, %r749, %r199;
	@%p87 bra 	$L__BB27_144;
	st.global.u32 	[%rd16+128], %r2210;
$L__BB27_144:
	add.s32 	%r751, %r747, 64;
	setp.ge.s32 	%p88, %r751, %r199;
	@%p88 bra 	$L__BB27_146;
	st.global.u32 	[%rd16+256], %r2209;
$L__BB27_146:
	add.s32 	%r753, %r747, 96;
	setp.ge.s32 	%p89, %r753, %r199;
	@%p89 bra 	$L__BB27_148;
	st.global.u32 	[%rd16+384], %r2208;
$L__BB27_148:
	add.s32 	%r755, %r747, 128;
	setp.ge.s32 	%p90, %r755, %r199;
	@%p90 bra 	$L__BB27_150;
	st.global.u32 	[%rd16+512], %r2207;
$L__BB27_150:
	add.s32 	%r757, %r747, 160;
	setp.ge.s32 	%p91, %r757, %r199;
	@%p91 bra 	$L__BB27_152;
	st.global.u32 	[%rd16+640], %r2206;
$L__BB27_152:
	add.s32 	%r759, %r747, 192;
	setp.ge.s32 	%p92, %r759, %r199;
	@%p92 bra 	$L__BB27_154;
	st.global.u32 	[%rd16+768], %r2205;
$L__BB27_154:
	add.s32 	%r761, %r747, 224;
	setp.ge.s32 	%p93, %r761, %r199;
	@%p93 bra 	$L__BB27_156;
	st.global.u32 	[%rd16+896], %r2204;
$L__BB27_156:
	add.s32 	%r763, %r747, 256;
	setp.ge.s32 	%p94, %r763, %r199;
	@%p94 bra 	$L__BB27_158;
	st.global.u32 	[%rd16+1024], %r2203;
$L__BB27_158:
	add.s32 	%r765, %r747, 288;
	setp.ge.s32 	%p95, %r765, %r199;
	@%p95 bra 	$L__BB27_160;
	st.global.u32 	[%rd16+1152], %r2202;
$L__BB27_160:
	add.s32 	%r767, %r747, 320;
	setp.ge.s32 	%p96, %r767, %r199;
	@%p96 bra 	$L__BB27_162;
	st.global.u32 	[%rd16+1280], %r2201;
$L__BB27_162:
	add.s32 	%r769, %r747, 352;
	setp.ge.s32 	%p97, %r769, %r199;
	@%p97 bra 	$L__BB27_164;
	st.global.u32 	[%rd16+1408], %r2200;
$L__BB27_164:
	add.s32 	%r771, %r747, 384;
	setp.ge.s32 	%p98, %r771, %r199;
	@%p98 bra 	$L__BB27_166;
	st.global.u32 	[%rd16+1536], %r2199;
$L__BB27_166:
	add.s32 	%r773, %r747, 416;
	setp.ge.s32 	%p99, %r773, %r199;
	@%p99 bra 	$L__BB27_168;
	st.global.u32 	[%rd16+1664], %r2198;
$L__BB27_168:
	add.s32 	%r775, %r747, 448;
	setp.ge.s32 	%p100, %r775, %r199;
	@%p100 bra 	$L__BB27_170;
	st.global.u32 	[%rd16+1792], %r2197;
$L__BB27_170:
	add.s32 	%r777, %r747, 480;
	setp.ge.s32 	%p101, %r777, %r199;
	@%p101 bra 	$L__BB27_172;
	st.global.u32 	[%rd16+1920], %r2196;
$L__BB27_172:
	add.s32 	%r779, %r747, 512;
	setp.ge.s32 	%p102, %r779, %r199;
	@%p102 bra 	$L__BB27_174;
	st.global.u32 	[%rd16+2048], %r2195;
$L__BB27_174:
	// begin inline asm
	exit;
	// end inline asm
	mov.u32 	%r2212, %r2149;
	mov.u32 	%r2213, %r2150;
	mov.u32 	%r2214, %r2151;
	mov.u32 	%r2215, %r2152;
	mov.u32 	%r2216, %r2153;
	mov.u32 	%r2217, %r2154;
	mov.u32 	%r2218, %r2155;
	mov.u32 	%r2219, %r2156;
	mov.u32 	%r2220, %r2157;
	mov.u32 	%r2221, %r2158;
	mov.u32 	%r2222, %r2159;
	mov.u32 	%r2223, %r2160;
	mov.u32 	%r2224, %r2161;
	mov.u32 	%r2225, %r2162;
	mov.u32 	%r2226, %r2163;
	mov.u32 	%r2227, %r2164;
	mov.u32 	%r2228, %r2165;
$L__BB27_175:
	mul.hi.u32 	%r780, %r1, 357913942;
	add.s32 	%r781, %r780, %r1;
	shl.b32 	%r782, %r781, 2;
	mov.u32 	%r783, _ZZN3cub18CUB_300001_SM_10006detail10radix_sort29DeviceRadixSortOnesweepKernelINS1_5radix10policy_hubIiiyE10Policy1000ELNS0_9SortOrderE0EiiyiiNS1_21identity_decomposer_tEEEvPT5_SB_PT3_PKSC_PT1_PKSG_PT2_PKSK_T4_iiT6_E1s;
	add.s32 	%r784, %r783, %r782;
	add.s32 	%r217, %r784, 13328;
	st.shared.u32 	[%r784+13328], %r2174;
	bar.sync 	0;
	setp.gt.u32 	%p103, %r1, 31;
	@%p103 bra 	$L__BB27_177;
	mad.lo.s32 	%r816, %r1, 52, %r783;
	ld.shared.u32 	%r817, [%r816+13328];
	ld.shared.u32 	%r818, [%r816+13332];
	ld.shared.u32 	%r819, [%r816+13336];
	ld.shared.u32 	%r820, [%r816+13340];
	ld.shared.u32 	%r821, [%r816+13344];
	ld.shared.u32 	%r822, [%r816+13348];
	ld.shared.u32 	%r823, [%r816+13352];
	ld.shared.u32 	%r824, [%r816+13356];
	ld.shared.u32 	%r825, [%r816+13360];
	ld.shared.u32 	%r826, [%r816+13364];
	ld.shared.u32 	%r827, [%r816+13368];
	ld.shared.u32 	%r828, [%r816+13372];
	add.s32 	%r829, %r818, %r817;
	add.s32 	%r830, %r829, %r819;
	add.s32 	%r831, %r830, %r820;
	add.s32 	%r832, %r831, %r821;
	add.s32 	%r833, %r832, %r822;
	add.s32 	%r834, %r833, %r823;
	add.s32 	%r835, %r834, %r824;
	add.s32 	%r836, %r835, %r825;
	add.s32 	%r837, %r836, %r826;
	add.s32 	%r838, %r837, %r827;
	add.s32 	%r789, %r838, %r828;
	mov.b32 	%r787, 1;
	mov.b32 	%r812, 0;
	mov.b32 	%r814, -1;
	// begin inline asm
	{  .reg .s32 r0;  .reg .pred p;  shfl.sync.up.b32 r0|p, %r789, %r787, %r812, %r814;  @p add.s32 r0, r0, %r789;  mov.s32 %r785, r0;}
	// end inline asm
	mov.b32 	%r793, 2;
	// begin inline asm
	{  .reg .s32 r0;  .reg .pred p;  shfl.sync.up.b32 r0|p, %r785, %r793, %r812, %r814;  @p add.s32 r0, r0, %r785;  mov.s32 %r791, r0;}
	// end inline asm
	mov.b32 	%r799, 4;
	// begin inline asm
	{  .reg .s32 r0;  .reg .pred p;  shfl.sync.up.b32 r0|p, %r791, %r799, %r812, %r814;  @p add.s32 r0, r0, %r791;  mov.s32 %r797, r0;}
	// end inline asm
	mov.b32 	%r805, 8;
	// begin inline asm
	{  .reg .s32 r0;  .reg .pred p;  shfl.sync.up.b32 r0|p, %r797, %r805, %r812, %r814;  @p add.s32 r0, r0, %r797;  mov.s32 %r803, r0;}
	// end inline asm
	mov.b32 	%r811, 16;
	// begin inline asm
	{  .reg .s32 r0;  .reg .pred p;  shfl.sync.up.b32 r0|p, %r803, %r811, %r812, %r814;  @p add.s32 r0, r0, %r803;  mov.s32 %r809, r0;}
	// end inline asm
	sub.s32 	%r839, %r809, %r789;
	add.s32 	%r840, %r817, %r839;
	add.s32 	%r841, %r818, %r840;
	add.s32 	%r842, %r819, %r841;
	add.s32 	%r843, %r820, %r842;
	add.s32 	%r844, %r821, %r843;
	add.s32 	%r845, %r822, %r844;
	add.s32 	%r846, %r823, %r845;
	add.s32 	%r847, %r824, %r846;
	add.s32 	%r848, %r825, %r847;
	add.s32 	%r849, %r826, %r848;
	add.s32 	%r850, %r827, %r849;
	st.shared.u32 	[%r816+13328], %r839;
	st.shared.u32 	[%r816+13332], %r840;
	st.shared.u32 	[%r816+13336], %r841;
	st.shared.u32 	[%r816+13340], %r842;
	st.shared.u32 	[%r816+13344], %r843;
	st.shared.u32 	[%r816+13348], %r844;
	st.shared.u32 	[%r816+13352], %r845;
	st.shared.u32 	[%r816+13356], %r846;
	st.shared.u32 	[%r816+13360], %r847;
	st.shared.u32 	[%r816+13364], %r848;
	st.shared.u32 	[%r816+13368], %r849;
	st.shared.u32 	[%r816+13372], %r850;
$L__BB27_177:
	setp.gt.u32 	%p104, %r1, 255;
	bar.sync 	0;
	ld.shared.u32 	%r218, [%r217];
	@%p104 bra 	$L__BB27_179;
	shl.b32 	%r851, %r1, 2;
	add.s32 	%r853, %r783, %r851;
	ld.shared.u32 	%r854, [%r853];
	add.s32 	%r855, %r854, %r218;
	st.shared.u32 	[%r853], %r855;
	ld.shared.u32 	%r856, [%r853+1024];
	add.s32 	%r857, %r856, %r218;
	st.shared.u32 	[%r853+1024], %r857;
	ld.shared.u32 	%r858, [%r853+2048];
	add.s32 	%r859, %r858, %r218;
	st.shared.u32 	[%r853+2048], %r859;
	ld.shared.u32 	%r860, [%r853+3072];
	add.s32 	%r861, %r860, %r218;
	st.shared.u32 	[%r853+3072], %r861;
	ld.shared.u32 	%r862, [%r853+4096];
	add.s32 	%r863, %r862, %r218;
	st.shared.u32 	[%r853+4096], %r863;
	ld.shared.u32 	%r864, [%r853+5120];
	add.s32 	%r865, %r864, %r218;
	st.shared.u32 	[%r853+5120], %r865;
	ld.shared.u32 	%r866, [%r853+6144];
	add.s32 	%r867, %r866, %r218;
	st.shared.u32 	[%r853+6144], %r867;
	ld.shared.u32 	%r868, [%r853+7168];
	add.s32 	%r869, %r868, %r218;
	st.shared.u32 	[%r853+7168], %r869;
	ld.shared.u32 	%r870, [%r853+8192];
	add.s32 	%r871, %r870, %r218;
	st.shared.u32 	[%r853+8192], %r871;
	ld.shared.u32 	%r872, [%r853+9216];
	add.s32 	%r873, %r872, %r218;
	st.shared.u32 	[%r853+9216], %r873;
	ld.shared.u32 	%r874, [%r853+10240];
	add.s32 	%r875, %r874, %r218;
	st.shared.u32 	[%r853+10240], %r875;
	ld.shared.u32 	%r876, [%r853+11264];
	add.s32 	%r877, %r876, %r218;
	st.shared.u32 	[%r853+11264], %r877;
$L__BB27_179:
	ld.param.u32 	%r2132, [_ZN3cub18CUB_300001_SM_10006detail10radix_sort29DeviceRadixSortOnesweepKernelINS1_5radix10policy_hubIiiyE10Policy1000ELNS0_9SortOrderE0EiiyiiNS1_21identity_decomposer_tEEEvPT5_SB_PT3_PKSC_PT1_PKSG_PT2_PKSK_T4_iiT6__param_10];
	ld.param.u32 	%r2095, [_ZN3cub18CUB_300001_SM_10006detail10radix_sort29DeviceRadixSortOnesweepKernelINS1_5radix10policy_hubIiiyE10Policy1000ELNS0_9SortOrderE0EiiyiiNS1_21identity_decomposer_tEEEvPT5_SB_PT3_PKSC_PT1_PKSG_PT2_PKSK_T4_iiT6__param_9];
	shl.b32 	%r904, %r1, 5;
	and.b32  	%r905, %r904, 31744;
	add.s32 	%r219, %r783, %r905;
	bar.sync 	0;
	// begin inline asm
	mov.u32 %r878, %lanemask_le;
	// end inline asm
	shr.u32 	%r907, %r2228, %r2095;
	mov.b32 	%r908, -1;
	shl.b32 	%r909, %r908, %r2132;
	not.b32 	%r221, %r909;
	and.b32  	%r901, %r907, %r221;
	mov.b32 	%r881, 1;
	// begin inline asm
	{
    .reg .pred p;
    and.b32 %r879, %r901, %r881;    setp.ne.u32 p, %r879, 0;
    vote.ballot.sync.b32 %r879, p, 0xffffffff;
    @!p not.b32 %r879, %r879;
}

	// end inline asm
	mov.b32 	%r884, 2;
	// begin inline asm
	{
    .reg .pred p;
    and.b32 %r882, %r901, %r884;    setp.ne.u32 p, %r882, 0;
    vote.ballot.sync.b32 %r882, p, 0xffffffff;
    @!p not.b32 %r882, %r882;
}

	// end inline asm
	and.b32  	%r910, %r882, %r879;
	mov.b32 	%r887, 4;
	// begin inline asm
	{
    .reg .pred p;
    and.b32 %r885, %r901, %r887;    setp.ne.u32 p, %r885, 0;
    vote.ballot.sync.b32 %r885, p, 0xffffffff;
    @!p not.b32 %r885, %r885;
}

	// end inline asm
	and.b32  	%r911, %r885, %r910;
	mov.b32 	%r890, 8;
	// begin inline asm
	{
    .reg .pred p;
    and.b32 %r888, %r901, %r890;    setp.ne.u32 p, %r888, 0;
    vote.ballot.sync.b32 %r888, p, 0xffffffff;
    @!p not.b32 %r888, %r888;
}

	// end inline asm
	and.b32  	%r912, %r888, %r911;
	mov.b32 	%r893, 16;
	// begin inline asm
	{
    .reg .pred p;
    and.b32 %r891, %r901, %r893;    setp.ne.u32 p, %r891, 0;
    vote.ballot.sync.b32 %r891, p, 0xffffffff;
    @!p not.b32 %r891, %r891;
}

	// end inline asm
	and.b32  	%r913, %r891, %r912;
	mov.b32 	%r896, 32;
	// begin inline asm
	{
    .reg .pred p;
    and.b32 %r894, %r901, %r896;    setp.ne.u32 p, %r894, 0;
    vote.ballot.sync.b32 %r894, p, 0xffffffff;
    @!p not.b32 %r894, %r894;
}

	// end inline asm
	and.b32  	%r914, %r894, %r913;
	mov.b32 	%r899, 64;
	// begin inline asm
	{
    .reg .pred p;
    and.b32 %r897, %r901, %r899;    setp.ne.u32 p, %r897, 0;
    vote.ballot.sync.b32 %r897, p, 0xffffffff;
    @!p not.b32 %r897, %r897;
}

	// end inline asm
	and.b32  	%r915, %r897, %r914;
	mov.b32 	%r902, 128;
	// begin inline asm
	{
    .reg .pred p;
    and.b32 %r900, %r901, %r902;    setp.ne.u32 p, %r900, 0;
    vote.ballot.sync.b32 %r900, p, 0xffffffff;
    @!p not.b32 %r900, %r900;
}

	// end inline asm
	and.b32  	%r916, %r900, %r915;
	clz.b32 	%r917, %r916;
	sub.s32 	%r223, 31, %r917;
	and.b32  	%r918, %r878, %r916;
	popc.b32 	%r224, %r918;
	setp.ne.s32 	%p105, %r443, %r223;
	mov.b32 	%r2229, 0;
	@%p105 bra 	$L__BB27_181;
	shl.b32 	%r919, %r901, 2;
	add.s32 	%r920, %r219, %r919;
	atom.shared.add.u32 	%r2229, [%r920], %r224;
$L__BB27_181:
	ld.param.u32 	%r2096, [_ZN3cub18CUB_300001_SM_10006detail10radix_sort29DeviceRadixSortOnesweepKernelINS1_5radix10policy_hubIiiyE10Policy1000ELNS0_9SortOrderE0EiiyiiNS1_21identity_decomposer_tEEEvPT5_SB_PT3_PKSC_PT1_PKSG_PT2_PKSK_T4_iiT6__param_9];
	shfl.sync.idx.b32	%r946|%p106, %r2229, %r223, 31, -1;
	add.s32 	%r227, %r224, %r946;
	shr.u32 	%r947, %r2227, %r2096;
	and.b32  	%r943, %r947, %r221;
	mov.b32 	%r923, 1;
	// begin inline asm
	{
    .reg .pred p;
    and.b32 %r921, %r943, %r923;    setp.ne.u32 p, %r921, 0;
    vote.ballot.sync.b32 %r921, p, 0xffffffff;
    @!p not.b32 %r921, %r921;
}

	// end inline asm
	mov.b32 	%r926, 2;
	// begin inline asm
	{
    .reg .pred p;
    and.b32 %r924, %r943, %r926;    setp.ne.u32 p, %r924, 0;
    vote.ballot.sync.b32 %r924, p, 0xffffffff;
    @!p not.b32 %r924, %r924;
}

	// end inline asm
	and.b32  	%r948, %r924, %r921;
	mov.b32 	%r929, 4;
	// begin inline asm
	{
    .reg .pred p;
    and.b32 %r927, %r943, %r929;    setp.ne.u32 p, %r927, 0;
    vote.ballot.sync.b32 %r927, p, 0xffffffff;
    @!p not.b32 %r927, %r927;
}

	// end inline asm
	and.b32  	%r949, %r927, %r948;
	mov.b32 	%r932, 8;
	// begin inline asm
	{
    .reg .pred p;
    and.b32 %r930, %r943, %r932;    setp.ne.u32 p, %r930, 0;
    vote.ballot.sync.b32 %r930, p, 0xffffffff;
    @!p not.b32 %r930, %r930;
}

	// end inline asm
	and.b32  	%r950, %r930, %r949;
	mov.b32 	%r935, 16;
	// begin inline asm
	{
    .reg .pred p;
    and.b32 %r933, %r943, %r935;    setp.ne.u32 p, %r933, 0;
    vote.ballot.sync.b32 %r933, p, 0xffffffff;
    @!p not.b32 %r933, %r933;
}

	// end inline asm
	and.b32  	%r951, %r933, %r950;
	mov.b32 	%r938, 32;
	// begin inline asm
	{
    .reg .pred p;
    and.b32 %r936, %r943, %r938;    setp.ne.u32 p, %r936, 0;
    vote.ballot.sync.b32 %r936, p, 0xffffffff;
    @!p not.b32 %r936, %r936;
}

	// end inline asm
	and.b32  	%r952, %r936, %r951;
	mov.b32 	%r941, 64;
	// begin inline asm
	{
    .reg .pred p;
    and.b32 %r939, %r943, %r941;    setp.ne.u32 p, %r939, 0;
    vote.ballot.sync.b32 %r939, p, 0xffffffff;
    @!p not.b32 %r939, %r939;
}

	// end inline asm
	and.b32  	%r953, %r939, %r952;
	mov.b32 	%r944, 128;
	// begin inline asm
	{
    .reg .pred p;
    and.b32 %r942, %r943, %r944;    setp.ne.u32 p, %r942, 0;
    vote.ballot.sync.b32 %r942, p, 0xffffffff;
    @!p not.b32 %r942, %r942;
}

	// end inline asm
	and.b32  	%r954, %r942, %r953;
	clz.b32 	%r955, %r954;
	sub.s32 	%r229, 31, %r955;
	and.b32  	%r956, %r878, %r954;
	popc.b32 	%r230, %r956;
	setp.ne.s32 	%p107, %r443, %r229;
	mov.b32 	%r2230, 0;
	@%p107 bra 	$L__BB27_183;
	shl.b32 	%r957, %r943, 2;
	add.s32 	%r958, %r219, %r957;
	atom.shared.add.u32 	%r2230, [%r958], %r230;
$L__BB27_183:
	ld.param.u32 	%r2097, [_ZN3cub18CUB_300001_SM_10006detail10radix_sort29DeviceRadixSortOnesweepKernelINS1_5radix10policy_hubIiiyE10Policy1000ELNS0_9SortOrderE0EiiyiiNS1_21identity_decomposer_tEEEvPT5_SB_PT3_PKSC_PT1_PKSG_PT2_PKSK_T4_iiT6__param_9];
	shfl.sync.idx.b32	%r984|%p108, %r2230, %r229, 31, -1;
	add.s32 	%r233, %r230, %r984;
	shr.u32 	%r985, %r2226, %r2097;
	and.b32  	%r981, %r985, %r221;
	mov.b32 	%r961, 1;
	// begin inline asm
	{
    .reg .pred p;
    and.b32 %r959, %r981, %r961;    setp.ne.u32 p, %r959, 0;
    vote.ballot.sync.b32 %r959, p, 0xffffffff;
    @!p not.b32 %r959, %r959;
}

	// end inline asm
	mov.b32 	%r964, 2;
	// begin inline asm
	{
    .reg .pred p;
    and.b32 %r962, %r981, %r964;    setp.ne.u32 p, %r962, 0;
    vote.ballot.sync.b32 %r962, p, 0xffffffff;
    @!p not.b32 %r962, %r962;
}

	// end inline asm
	and.b32  	%r986, %r962, %r959;
	mov.b32 	%r967, 4;
	// begin inline asm
	{
    .reg .pred p;
    and.b32 %r965, %r981, %r967;    setp.ne.u32 p, %r965, 0;
    vote.ballot.sync.b32 %r965, p, 0xffffffff;
    @!p not.b32 %r965, %r965;
}

	// end inline asm
	and.b32  	%r987, %r965, %r986;
	mov.b32 	%r970, 8;
	// begin inline asm
	{
    .reg .pred p;
    and.b32 %r968, %r981, %r970;    setp.ne.u32 p, %r968, 0;
    vote.ballot.sync.b32 %r968, p, 0xffffffff;
    @!p not.b32 %r968, %r968;
}

	// end inline asm
	and.b32  	%r988, %r968, %r987;
	mov.b32 	%r973, 16;
	// begin inline asm
	{
    .reg .pred p;
    and.b32 %r971, %r981, %r973;    setp.ne.u32 p, %r971, 0;
    vote.ballot.sync.b32 %r971, p, 0xffffffff;
    @!p not.b32 %r971, %r971;
}

	// end inline asm
	and.b32  	%r989, %r971, %r988;
	mov.b32 	%r976, 32;
	// begin inline asm
	{
    .reg .pred p;
    and.b32 %r974, %r981, %r976;    setp.ne.u32 p, %r974, 0;
    vote.ballot.sync.b32 %r974, p, 0xffffffff;
    @!p not.b32 %r974, %r974;
}

	// end inline asm
	and.b32  	%r990, %r974, %r989;
	mov.b32 	%r979, 64;
	// begin inline asm
	{
    .reg .pred p;
    and.b32 %r977, %r981, %r979;    setp.ne.u32 p, %r977, 0;
    vote.ballot.sync.b32 %r977, p, 0xffffffff;
    @!p not.b32 %r977, %r977;
}

	// end inline asm
	and.b32  	%r991, %r977, %r990;
	mov.b32 	%r982, 128;
	// begin inline asm
	{
    .reg .pred p;
    and.b32 %r980, %r981, %r982;    setp.ne.u32 p, %r980, 0;
    vote.ballot.sync.b32 %r980, p, 0xffffffff;
    @!p not.b32 %r980, %r980;
}

	// end inline asm
	and.b32  	%r992, %r980, %r991;
	clz.b32 	%r993, %r992;
	sub.s32 	%r235, 31, %r993;
	and.b32  	%r994, %r878, %r992;
	popc.b32 	%r236, %r994;
	setp.ne.s32 	%p109, %r443, %r235;
	mov.b32 	%r2231, 0;
	@%p109 bra 	$L__BB27_185;
	shl.b32 	%r995, %r981, 2;
	add.s32 	%r996, %r219, %r995;
	atom.shared.add.u32 	%r2231, [%r996], %r236;
$L__BB27_185:
	ld.param.u32 	%r2098, [_ZN3cub18CUB_300001_SM_10006detail10radix_sort29DeviceRadixSortOnesweepKernelINS1_5radix10policy_hubIiiyE10Policy1000ELNS0_9SortOrderE0EiiyiiNS1_21identity_decomposer_tEEEvPT5_SB_PT3_PKSC_PT1_PKSG_PT2_PKSK_T4_iiT6__param_9];
	shfl.sync.idx.b32	%r1022|%p110, %r2231, %r235, 31, -1;
	add.s32 	%r239, %r236, %r1022;
	shr.u32 	%r1023, %r2225, %r2098;
	and.b32  	%r1019, %r1023, %r221;
	mov.b32 	%r999, 1;
	// begin inline asm
	{
    .reg .pred p;
    and.b32 %r997, %r1019, %r999;    setp.ne.u32 p, %r997, 0;
    vote.ballot.sync.b32 %r997, p, 0xffffffff;
    @!p not.b32 %r997, %r997;
}

	// end inline asm
	mov.b32 	%r1002, 2;
	// begin inline asm
	{
    .reg .pred p;
    and.b32 %r1000, %r1019, %r1002;    setp.ne.u32 p, %r1000, 0;
    vote.ballot.sync.b32 %r1000, p, 0xffffffff;
    @!p not.b32 %r1000, %r1000;
}

	// end inline asm
	and.b32  	%r1024, %r1000, %r997;
	mov.b32 	%r1005, 4;
	// begin inline asm
	{
    .reg .pred p;
    and.b32 %r1003, %r1019, %r1005;    setp.ne.u32 p, %r1003, 0;
    vote.ballot.sync.b32 %r1003, p, 0xffffffff;
    @!p not.b32 %r1003, %r1003;
}

	// end inline asm
	and.b32  	%r1025, %r1003, %r1024;
	mov.b32 	%r1008, 8;
	// begin inline asm
	{
    .reg .pred p;
    and.b32 %r1006, %r1019, %r1008;    setp.ne.u32 p, %r1006, 0;
    vote.ballot.sync.b32 %r1006, p, 0xffffffff;
    @!p not.b32 %r1006, %r1006;
}

	// end inline asm
	and.b32  	%r1026, %r1006, %r1025;
	mov.b32 	%r1011, 16;
	// begin inline asm
	{
    .reg .pred p;
    and.b32 %r1009, %r1019, %r1011;    setp.ne.u32 p, %r1009, 0;
    vote.ballot.sync.b32 %r1009, p, 0xffffffff;
    @!p not.b32 %r1009, %r1009;
}

	// end inline asm
	and.b32  	%r1027, %r1009, %r1026;
	mov.b32 	%r1014, 32;
	// begin inline asm
	{
    .reg .pred p;
    and.b32 %r1012, %r1019, %r1014;    setp.ne.u32 p, %r1012, 0;
    vote.ballot.sync.b32 %r1012, p, 0xffffffff;
    @!p not.b32 %r1012, %r1012;
}

	// end inline asm
	and.b32  	%r1028, %r1012, %r1027;
	mov.b32 	%r1017, 64;
	// begin inline asm
	{
    .reg .pred p;
    and.b32 %r1015, %r1019, %r1017;    setp.ne.u32 p, %r1015, 0;
    vote.ballot.sync.b32 %r1015, p, 0xffffffff;
    @!p not.b32 %r1015, %r1015;
}

	// end inline asm
	and.b32  	%r1029, %r1015, %r1028;
	mov.b32 	%r1020, 128;
	// begin inline asm
	{
    .reg .pred p;
    and.b32 %r1018, %r1019, %r1020;    setp.ne.u32 p, %r1018, 0;
    vote.ballot.sync.b32 %r1018, p, 0xffffffff;
    @!p not.b32 %r1018, %r1018;
}

	// end inline asm
	and.b32  	%r1030, %r1018, %r1029;
	clz.b32 	%r1031, %r1030;
	sub.s32 	%r241, 31, %r1031;
	and.b32  	%r1032, %r878, %r1030;
	popc.b32 	%r242, %r1032;
	setp.ne.s32 	%p111, %r443, %r241;
	mov.b32 	%r2232, 0;
	@%p111 bra 	$L__BB27_187;
	shl.b32 	%r1033, %r1019, 2;
	add.s32 	%r1034, %r219, %r1033;
	atom.shared.add.u32 	%r2232, [%r1034], %r242;
$L__BB27_187:
	ld.param.u32 	%r2099, [_ZN3cub18CUB_300001_SM_10006detail10radix_sort29DeviceRadixSortOnesweepKernelINS1_5radix10policy_hubIiiyE10Policy1000ELNS0_9SortOrderE0EiiyiiNS1_21identity_decomposer_tEEEvPT5_SB_PT3_PKSC_PT1_PKSG_PT2_PKSK_T4_iiT6__param_9];
	shfl.sync.idx.b32	%r1060|%p112, %r2232, %r241, 31, -1;
	add.s32 	%r245, %r242, %r1060;
	shr.u32 	%r1061, %r2224, %r2099;
	and.b32  	%r1057, %r1061, %r221;
	mov.b32 	%r1037, 1;
	// begin inline asm
	{
    .reg .pred p;
    and.b32 %r1035, %r1057, %r1037;    setp.ne.u32 p, %r1035, 0;
    vote.ballot.sync.b32 %r1035, p, 0xffffffff;
    @!p not.b32 %r1035, %r1035;
}

	// end inline asm
	mov.b32 	%r1040, 2;
	// begin inline asm
	{
    .reg .pred p;
    and.b32 %r1038, %r1057, %r1040;    setp.ne.u32 p, %r1038, 0;
    vote.ballot.sync.b32 %r1038, p, 0xffffffff;
    @!p not.b32 %r1038, %r1038;
}

	// end inline asm
	and.b32  	%r1062, %r1038, %r1035;
	mov.b32 	%r1043, 4;
	// begin inline asm
	{
    .reg .pred p;
    and.b32 %r1041, %r1057, %r1043;    setp.ne.u32 p, %r1041, 0;
    vote.ballot.sync.b32 %r1041, p, 0xffffffff;
    @!p not.b32 %r1041, %r1041;
}

	// end inline asm
	and.b32  	%r1063, %r1041, %r1062;
	mov.b32 	%r1046, 8;
	// begin inline asm
	{
    .reg .pred p;
    and.b32 %r1044, %r1057, %r1046;    setp.ne.u32 p, %r1044, 0;
    vote.ballot.sync.b32 %r1044, p, 0xffffffff;
    @!p not.b32 %r1044, %r1044;
}

	// end inline asm
	and.b32  	%r1064, %r1044, %r1063;
	mov.b32 	%r1049, 16;
	// begin inline asm
	{
    .reg .pred p;
    and.b32 %r1047, %r1057, %r1049;    setp.ne.u32 p, %r1047, 0;
    vote.ballot.sync.b32 %r1047, p, 0xffffffff;
    @!p not.b32 %r1047, %r1047;
}

	// end inline asm
	and.b32  	%r1065, %r1047, %r1064;
	mov.b32 	%r1052, 32;
	// begin inline asm
	{
    .reg .pred p;
    and.b32 %r1050, %r1057, %r1052;    setp.ne.u32 p, %r1050, 0;
    vote.ballot.sync.b32 %r1050, p, 0xffffffff;
    @!p not.b32 %r1050, %r1050;
}

	// end inline asm
	and.b32  	%r1066, %r1050, %r1065;
	mov.b32 	%r1055, 64;
	// begin inline asm
	{
    .reg .pred p;
    and.b32 %r1053, %r1057, %r1055;    setp.ne.u32 p, %r1053, 0;
    vote.ballot.sync.b32 %r1053, p, 0xffffffff;
    @!p not.b32 %r1053, %r1053;
}

	// end inline asm
	and.b32  	%r1067, %r1053, %r1066;
	mov.b32 	%r1058, 128;
	// begin inline asm
	{
    .reg .pred p;
    and.b32 %r1056, %r1057, %r1058;    setp.ne.u32 p, %r1056, 0;
    vote.ballot.sync.b32 %r1056, p, 0xffffffff;
    @!p not.b32 %r1056, %r1056;
}

	// end inline asm
	and.b32  	%r1068, %r1056, %r1067;
	clz.b32 	%r1069, %r1068;
	sub.s32 	%r247, 31, %r1069;
	and.b32  	%r1070, %r878, %r1068;
	popc.b32 	%r248, %r1070;
	setp.ne.s32 	%p113, %r443, %r247;
	mov.b32 	%r2233, 0;
	@%p113 bra 	$L__BB27_189;
	shl.b32 	%r1071, %r1057, 2;
	add.s32 	%r1072, %r219, %r1071;
	atom.shared.add.u32 	%r2233, [%r1072], %r248;
$L__BB27_189:
	ld.param.u32 	%r2100, [_ZN3cub18CUB_300001_SM_10006detail10radix_sort29DeviceRadixSortOnesweepKernelINS1_5radix10policy_hubIiiyE10Policy1000ELNS0_9SortOrderE0EiiyiiNS1_21identity_decomposer_tEEEvPT5_SB_PT3_PKSC_PT1_PKSG_PT2_PKSK_T4_iiT6__param_9];
	shfl.sync.idx.b32	%r1098|%p114, %r2233, %r247, 31, -1;
	add.s32 	%r251, %r248, %r1098;
	shr.u32 	%r1099, %r2223, %r2100;
	and.b32  	%r1095, %r1099, %r221;
	mov.b32 	%r1075, 1;
	// begin inline asm
	{
    .reg .pred p;
    and.b32 %r1073, %r1095, %r1075;    setp.ne.u32 p, %r1073, 0;
    vote.ballot.sync.b32 %r1073, p, 0xffffffff;
    @!p not.b32 %r1073, %r1073;
}

	// end inline asm
	mov.b32 	%r1078, 2;
	// begin inline asm
	{
    .reg .pred p;
    and.b32 %r1076, %r1095, %r1078;    setp.ne.u32 p, %r1076, 0;
    vote.ballot.sync.b32 %r1076, p, 0xffffffff;
    @!p not.b32 %r1076, %r1076;
}

	// end inline asm
	and.b32  	%r1100, %r1076, %r1073;
	mov.b32 	%r1081, 4;
	// begin inline asm
	{
    .reg .pred p;
    and.b32 %r1079, %r1095, %r1081;    setp.ne.u32 p, %r1079, 0;
    vote.ballot.sync.b32 %r1079, p, 0xffffffff;
    @!p not.b32 %r1079, %r1079;
}

	// end inline asm
	and.b32  	%r1101, %r1079, %r1100;
	mov.b32 	%r1084, 8;
	// begin inline asm
	{
    .reg .pred p;
    and.b32 %r1082, %r1095, %r1084;    setp.ne.u32 p, %r1082, 0;
    vote.ballot.sync.b32 %r1082, p, 0xffffffff;
    @!p not.b32 %r1082, %r1082;
}

	// end inline asm
	and.b32  	%r1102, %r1082, %r1101;
	mov.b32 	%r1087, 16;
	// begin inline asm
	{
    .reg .pred p;
    and.b32 %r1085, %r1095, %r1087;    setp.ne.u32 p, %r1085, 0;
    vote.ballot.sync.b32 %r1085, p, 0xffffffff;
    @!p not.b32 %r1085, %r1085;
}

	// end inline asm
	and.b32  	%r1103, %r1085, %r1102;
	mov.b32 	%r1090, 32;
	// begin inline asm
	{
    .reg .pred p;
    and.b32 %r1088, %r1095, %r1090;    setp.ne.u32 p, %r1088, 0;
    vote.ballot.sync.b32 %r1088, p, 0xffffffff;
    @!p not.b32 %r1088, %r1088;
}

	// end inline asm
	and.b32  	%r1104, %r1088, %r1103;
	mov.b32 	%r1093, 64;
	// begin inline asm
	{
    .reg .pred p;
    and.b32 %r1091, %r1095, %r1093;    setp.ne.u32 p, %r1091, 0;
    vote.ballot.sync.b32 %r1091, p, 0xffffffff;
    @!p not.b32 %r1091, %r1091;
}

	// end inline asm
	and.b32  	%r1105, %r1091, %r1104;
	mov.b32 	%r1096, 128;
	// begin inline asm
	{
    .reg .pred p;
    and.b32 %r1094, %r1095, %r1096;    setp.ne.u32 p, %r1094, 0;
    vote.ballot.sync.b32 %r1094, p, 0xffffffff;
    @!p not.b32 %r1094, %r1094;
}

	// end inline asm
	and.b32  	%r1106, %r1094, %r1105;
	clz.b32 	%r1107, %r1106;
	sub.s32 	%r253, 31, %r1107;
	and.b32  	%r1108, %r878, %r1106;
	popc.b32 	%r254, %r1108;
	setp.ne.s32 	%p115, %r443, %r253;
	mov.b32 	%r2234, 0;
	@%p115 bra 	$L__BB27_191;
	shl.b32 	%r1109, %r1095, 2;
	add.s32 	%r1110, %r219, %r1109;
	atom.shared.add.u32 	%r2234, [%r1110], %r254;
$L__BB27_191:
	ld.param.u32 	%r2101, [_ZN3cub18CUB_300001_SM_10006detail10radix_sort29DeviceRadixSortOnesweepKernelINS1_5radix10policy_hubIiiyE10Policy1000ELNS0_9SortOrderE0EiiyiiNS1_21identity_decomposer_tEEEvPT5_SB_PT3_PKSC_PT1_PKSG_PT2_PKSK_T4_iiT6__param_9];
	shfl.sync.idx.b32	%r1136|%p116, %r2234, %r253, 31, -1;
	add.s32 	%r257, %r254, %r1136;
	shr.u32 	%r1137, %r2222, %r2101;
	and.b32  	%r1133, %r1137, %r221;
	mov.b32 	%r1113, 1;
	// begin inline asm
	{
    .reg .pred p;
    and.b32 %r1111, %r1133, %r1113;    setp.ne.u32 p, %r1111, 0;
    vote.ballot.sync.b32 %r1111, p, 0xffffffff;
    @!p not.b32 %r1111, %r1111;
}

	// end inline asm
	mov.b32 	%r1116, 2;
	// begin inline asm
	{
    .reg .pred p;
    and.b32 %r1114, %r1133, %r1116;    setp.ne.u32 p, %r1114, 0;
    vote.ballot.sync.b32 %r1114, p, 0xffffffff;
    @!p not.b32 %r1114, %r1114;
}

	// end inline asm
	and.b32  	%r1138, %r1114, %r1111;
	mov.b32 	%r1119, 4;
	// begin inline asm
	{
    .reg .pred p;
    and.b32 %r1117, %r1133, %r1119;    setp.ne.u32 p, %r1117, 0;
    vote.ballot.sync.b32 %r1117, p, 0xffffffff;
    @!p not.b32 %r1117, %r1117;
}

	// end inline asm
	and.b32  	%r1139, %r1117, %r1138;
	mov.b32 	%r1122, 8;
	// begin inline asm
	{
    .reg .pred p;
    and.b32 %r1120, %r1133, %r1122;    setp.ne.u32 p, %r1120, 0;
    vote.ballot.sync.b32 %r1120, p, 0xffffffff;
    @!p not.b32 %r1120, %r1120;
}

	// end inline asm
	and.b32  	%r1140, %r1120, %r1139;
	mov.b32 	%r1125, 16;
	// begin inline asm
	{
    .reg .pred p;
    and.b32 %r1123, %r1133, %r1125;    setp.ne.u32 p, %r1123, 0;
    vote.ballot.sync.b32 %r1123, p, 0xffffffff;
    @!p not.b32 %r1123, %r1123;
}

	// end inline asm
	and.b32  	%r1141, %r1123, %r1140;
	mov.b32 	%r1128, 32;
	// begin inline asm
	{
    .reg .pred p;
    and.b32 %r1126, %r1133, %r1128;    setp.ne.u32 p, %r1126, 0;
    vote.ballot.sync.b32 %r1126, p, 0xffffffff;
    @!p not.b32 %r1126, %r1126;
}

	// end inline asm
	and.b32  	%r1142, %r1126, %r1141;
	mov.b32 	%r1131, 64;
	// begin inline asm
	{
    .reg .pred p;
    and.b32 %r1129, %r1133, %r1131;    setp.ne.u32 p, %r1129, 0;
    vote.ballot.sync.b32 %r1129, p, 0xffffffff;
    @!p not.b32 %r1129, %r1129;
}

	// end inline asm
	and.b32  	%r1143, %r1129, %r1142;
	mov.b32 	%r1134, 128;
	// begin inline asm
	{
    .reg .pred p;
    and.b32 %r1132, %r1133, %r1134;    setp.ne.u32 p, %r1132, 0;
    vote.ballot.sync.b32 %r1132, p, 0xffffffff;
    @!p not.b32 %r1132, %r1132;
}

	// end inline asm
	and.b32  	%r1144, %r1132, %r1143;
	clz.b32 	%r1145, %r1144;
	sub.s32 	%r259, 31, %r1145;
	and.b32  	%r1146, %r878, %r1144;
	popc.b32 	%r260, %r1146;
	setp.ne.s32 	%p117, %r443, %r259;
	mov.b32 	%r2235, 0;
	@%p117 bra 	$L__BB27_193;
	shl.b32 	%r1147, %r1133, 2;
	add.s32 	%r1148, %r219, %r1147;
	atom.shared.add.u32 	%r2235, [%r1148], %r260;
$L__BB27_193:
	ld.param.u32 	%r2102, [_ZN3cub18CUB_300001_SM_10006detail10radix_sort29DeviceRadixSortOnesweepKernelINS1_5radix10policy_hubIiiyE10Policy1000ELNS0_9SortOrderE0EiiyiiNS1_21identity_decomposer_tEEEvPT5_SB_PT3_PKSC_PT1_PKSG_PT2_PKSK_T4_iiT6__param_9];
	shfl.sync.idx.b32	%r1174|%p118, %r2235, %r259, 31, -1;
	add.s32 	%r263, %r260, %r1174;
	shr.u32 	%r1175, %r2221, %r2102;
	and.b32  	%r1171, %r1175, %r221;
	mov.b32 	%r1151, 1;
	// begin inline asm
	{
    .reg .pred p;
    and.b32 %r1149, %r1171, %r1151;    setp.ne.u32 p, %r1149, 0;
    vote.ballot.sync.b32 %r1149, p, 0xffffffff;
    @!p not.b32 %r1149, %r1149;
}

	// end inline asm
	mov.b32 	%r1154, 2;
	// begin inline asm
	{
    .reg .pred p;
    and.b32 %r1152, %r1171, %r1154;    setp.ne.u32 p, %r1152, 0;
    vote.ballot.sync.b32 %r1152, p, 0xffffffff;
    @!p not.b32 %r1152, %r1152;
}

	// end inline asm
	and.b32  	%r1176, %r1152, %r1149;
	mov.b32 	%r1157, 4;
	// begin inline asm
	{
    .reg .pred p;
    and.b32 %r1155, %r1171, %r1157;    setp.ne.u32 p, %r1155, 0;
    vote.ballot.sync.b32 %r1155, p, 0xffffffff;
    @!p not.b32 %r1155, %r1155;
}

	// end inline asm
	and.b32  	%r1177, %r1155, %r1176;
	mov.b32 	%r1160, 8;
	// begin inline asm
	{
    .reg .pred p;
    and.b32 %r1158, %r1171, %r1160;    setp.ne.u32 p, %r1158, 0;
    vote.ballot.sync.b32 %r1158, p, 0xffffffff;
    @!p not.b32 %r1158, %r1158;
}

	// end inline asm
	and.b32  	%r1178, %r1158, %r1177;
	mov.b32 	%r1163, 16;
	// begin inline asm
	{
    .reg .pred p;
    and.b32 %r1161, %r1171, %r1163;    setp.ne.u32 p, %r1161, 0;
    vote.ballot.sync.b32 %r1161, p, 0xffffffff;
    @!p not.b32 %r1161, %r1161;
}

	// end inline asm
	and.b32  	%r1179, %r1161, %r1178;
	mov.b32 	%r1166, 32;
	// begin inline asm
	{
    .reg .pred p;
    and.b32 %r1164, %r1171, %r1166;    setp.ne.u32 p, %r1164, 0;
    vote.ballot.sync.b32 %r1164, p, 0xffffffff;
    @!p not.b32 %r1164, %r1164;
}

	// end inline asm
	and.b32  	%r1180, %r1164, %r1179;
	mov.b32 	%r1169, 64;
	// begin inline asm
	{
    .reg .pred p;
    and.b32 %r1167, %r1171, %r1169;    setp.ne.u32 p, %r1167, 0;
    vote.ballot.sync.b32 %r1167, p, 0xffffffff;
    @!p not.b32 %r1167, %r1167;
}

	// end inline asm
	and.b32  	%r1181, %r1167, %r1180;
	mov.b32 	%r1172, 128;
	// begin inline asm
	{
    .reg .pred p;
    and.b32 %r1170, %r1171, %r1172;    setp.ne.u32 p, %r1170, 0;
    vote.ballot.sync.b32 %r1170, p, 0xffffffff;
    @!p not.b32 %r1170, %r1170;
}

	// end inline asm
	and.b32  	%r1182, %r1170, %r1181;
	clz.b32 	%r1183, %r1182;
	sub.s32 	%r265, 31, %r1183;
	and.b32  	%r1184, %r878, %r1182;
	popc.b32 	%r266, %r1184;
	setp.ne.s32 	%p119, %r443, %r265;
	mov.b32 	%r2236, 0;
	@%p119 bra 	$L__BB27_195;
	shl.b32 	%r1185, %r1171, 2;
	add.s32 	%r1186, %r219, %r1185;
	atom.shared.add.u32 	%r2236, [%r1186], %r266;
$L__BB27_195:
	ld.param.u32 	%r2103, [_ZN3cub18CUB_300001_SM_10006detail10radix_sort29DeviceRadixSortOnesweepKernelINS1_5radix10policy_hubIiiyE10Policy1000ELNS0_9SortOrderE0EiiyiiNS1_21identity_decomposer_tEEEvPT5_SB_PT3_PKSC_PT1_PKSG_PT2_PKSK_T4_iiT6__param_9];
	shfl.sync.idx.b32	%r1212|%p120, %r2236, %r265, 31, -1;
	add.s32 	%r269, %r266, %r1212;
	shr.u32 	%r1213, %r2220, %r2103;
	and.b32  	%r1209, %r1213, %r221;
	mov.b32 	%r1189, 1;
	// begin inline asm
	{
    .reg .pred p;
    and.b32 %r1187, %r1209, %r1189;    setp.ne.u32 p, %r1187, 0;
    vote.ballot.sync.b32 %r1187, p, 0xffffffff;
    @!p not.b32 %r1187, %r1187;
}

	// end inline asm
	mov.b32 	%r1192, 2;
	// begin inline asm
	{
    .reg .pred p;
    and.b32 %r1190, %r1209, %r1192;    setp.ne.u32 p, %r1190, 0;
    vote.ballot.sync.b32 %r1190, p, 0xffffffff;
    @!p not.b32 %r1190, %r1190;
}

	// end inline asm
	and.b32  	%r1214, %r1190, %r1187;
	mov.b32 	%r1195, 4;
	// begin inline asm
	{
    .reg .pred p;
    and.b32 %r1193, %r1209, %r1195;    setp.ne.u32 p, %r1193, 0;
    vote.ballot.sync.b32 %r1193, p, 0xffffffff;
    @!p not.b32 %r1193, %r1193;
}

	// end inline asm
	and.b32  	%r1215, %r1193, %r1214;
	mov.b32 	%r1198, 8;
	// begin inline asm
	{
    .reg .pred p;
    and.b32 %r1196, %r1209, %r1198;    setp.ne.u32 p, %r1196, 0;
    vote.ballot.sync.b32 %r1196, p, 0xffffffff;
    @!p not.b32 %r1196, %r1196;
}

	// end inline asm
	and.b32  	%r1216, %r1196, %r1215;
	mov.b32 	%r1201, 16;
	// begin inline asm
	{
    .reg .pred p;
    and.b32 %r1199, %r1209, %r1201;    setp.ne.u32 p, %r1199, 0;
    vote.ballot.sync.b32 %r1199, p, 0xffffffff;
    @!p not.b32 %r1199, %r1199;
}

	// end inline asm
	and.b32  	%r1217, %r1199, %r1216;
	mov.b32 	%r1204, 32;
	// begin inline asm
	{
    .reg .pred p;
    and.b32 %r1202, %r1209, %r1204;    setp.ne.u32 p, %r1202, 0;
    vote.ballot.sync.b32 %r1202, p, 0xffffffff;
    @!p not.b32 %r1202, %r1202;
}

	// end inline asm
	and.b32  	%r1218, %r1202, %r1217;
	mov.b32 	%r1207, 64;
	// begin inline asm
	{
    .reg .pred p;
    and.b32 %r1205, %r1209, %r1207;    setp.ne.u32 p, %r1205, 0;
    vote.ballot.sync.b32 %r1205, p, 0xffffffff;
    @!p not.b32 %r1205, %r1205;
}

	// end inline asm
	and.b32  	%r1219, %r1205, %r1218;
	mov.b32 	%r1210, 128;
	// begin inline asm
	{
    .reg .pred p;
    and.b32 %r1208, %r1209, %r1210;    setp.ne.u32 p, %r1208, 0;
    vote.ballot.sync.b32 %r1208, p, 0xffffffff;
    @!p not.b32 %r1208, %r1208;
}

	// end inline asm
	and.b32  	%r1220, %r1208, %r1219;
	clz.b32 	%r1221, %r1220;
	sub.s32 	%r271, 31, %r1221;
	and.b32  	%r1222, %r878, %r1220;
	popc.b32 	%r272, %r1222;
	setp.ne.s32 	%p121, %r443, %r271;
	mov.b32 	%r2237, 0;
	@%p121 bra 	$L__BB27_197;
	shl.b32 	%r1223, %r1209, 2;
	add.s32 	%r1224, %r219, %r1223;
	atom.shared.add.u32 	%r2237, [%r1224], %r272;
$L__BB27_197:
	ld.param.u32 	%r2104, [_ZN3cub18CUB_300001_SM_10006detail10radix_sort29DeviceRadixSortOnesweepKernelINS1_5radix10policy_hubIiiyE10Policy1000ELNS0_9SortOrderE0EiiyiiNS1_21identity_decomposer_tEEEvPT5_SB_PT3_PKSC_PT1_PKSG_PT2_PKSK_T4_iiT6__param_9];
	shfl.sync.idx.b32	%r1250|%p122, %r2237, %r271, 31, -1;
	add.s32 	%r275, %r272, %r1250;
	shr.u32 	%r1251, %r2219, %r2104;
	and.b32  	%r1247, %r1251, %r221;
	mov.b32 	%r1227, 1;
	// begin inline asm
	{
    .reg .pred p;
    and.b32 %r1225, %r1247, %r1227;    setp.ne.u32 p, %r1225, 0;
    vote.ballot.sync.b32 %r1225, p, 0xffffffff;
    @!p not.b32 %r1225, %r1225;
}

	// end inline asm
	mov.b32 	%r1230, 2;
	// begin inline asm
	{
    .reg .pred p;
    and.b32 %r1228, %r1247, %r1230;    setp.ne.u32 p, %r1228, 0;
    vote.ballot.sync.b32 %r1228, p, 0xffffffff;
    @!p not.b32 %r1228, %r1228;
}

	// end inline asm
	and.b32  	%r1252, %r1228, %r1225;
	mov.b32 	%r1233, 4;
	// begin inline asm
	{
    .reg .pred p;
    and.b32 %r1231, %r1247, %r1233;    setp.ne.u32 p, %r1231, 0;
    vote.ballot.sync.b32 %r1231, p, 0xffffffff;
    @!p not.b32 %r1231, %r1231;
}

	// end inline asm
	and.b32  	%r1253, %r1231, %r1252;
	mov.b32 	%r1236, 8;
	// begin inline asm
	{
    .reg .pred p;
    and.b32 %r1234, %r1247, %r1236;    setp.ne.u32 p, %r1234, 0;
    vote.ballot.sync.b32 %r1234, p, 0xffffffff;
    @!p not.b32 %r1234, %r1234;
}

	// end inline asm
	and.b32  	%r1254, %r1234, %r1253;
	mov.b32 	%r1239, 16;
	// begin inline asm
	{
    .reg .pred p;
    and.b32 %r1237, %r1247, %r1239;    setp.ne.u32 p, %r1237, 0;
    vote.ballot.sync.b32 %r1237, p, 0xffffffff;
    @!p not.b32 %r1237, %r1237;
}

	// end inline asm
	and.b32  	%r1255, %r1237, %r1254;
	mov.b32 	%r1242, 32;
	// begin inline asm
	{
    .reg .pred p;
    and.b32 %r1240, %r1247, %r1242;    setp.ne.u32 p, %r1240, 0;
    vote.ballot.sync.b32 %r1240, p, 0xffffffff;
    @!p not.b32 %r1240, %r1240;
}

	// end inline asm
	and.b32  	%r1256, %r1240, %r1255;
	mov.b32 	%r1245, 64;
	// begin inline asm
	{
    .reg .pred p;
    and.b32 %r1243, %r1247, %r1245;    setp.ne.u32 p, %r1243, 0;
    vote.ballot.sync.b32 %r1243, p, 0xffffffff;
    @!p not.b32 %r1243, %r1243;
}

	// end inline asm
	and.b32  	%r1257, %r1243, %r1256;
	mov.b32 	%r1248, 128;
	// begin inline asm
	{
    .reg .pred p;
    and.b32 %r1246, %r1247, %r1248;    setp.ne.u32 p, %r1246, 0;
    vote.ballot.sync.b32 %r1246, p, 0xffffffff;
    @!p not.b32 %r1246, %r1246;
}

	// end inline asm
	and.b32  	%r1258, %r1246, %r1257;
	clz.b32 	%r1259, %r1258;
	sub.s32 	%r277, 31, %r1259;
	and.b32  	%r1260, %r878, %r1258;
	popc.b32 	%r278, %r1260;
	setp.ne.s32 	%p123, %r443, %r277;
	mov.b32 	%r2238, 0;
	@%p123 bra 	$L__BB27_199;
	shl.b32 	%r1265, %r1247, 2;
	add.s32 	%r1266, %r219, %r1265;
	atom.shared.add.u32 	%r2238, [%r1266], %r278;
$L__BB27_199:
	ld.param.u32 	%r2105, [_ZN3cub18CUB_300001_SM_10006detail10radix_sort29DeviceRadixSortOnesweepKernelINS1_5radix10policy_hubIiiyE10Policy1000ELNS0_9SortOrderE0EiiyiiNS1_21identity_decomposer_tEEEvPT5_SB_PT3_PKSC_PT1_PKSG_PT2_PKSK_T4_iiT6__param_9];
	shfl.sync.idx.b32	%r1292|%p124, %r2238, %r277, 31, -1;
	add.s32 	%r281, %r278, %r1292;
	shr.u32 	%r1293, %r2218, %r2105;
	and.b32  	%r1289, %r1293, %r221;
	mov.b32 	%r1269, 1;
	// begin inline asm
	{
    .reg .pred p;
    and.b32 %r1267, %r1289, %r1269;    setp.ne.u32 p, %r1267, 0;
    vote.ballot.sync.b32 %r1267, p, 0xffffffff;
    @!p not.b32 %r1267, %r1267;
}

	// end inline asm
	mov.b32 	%r1272, 2;
	// begin inline asm
	{
    .reg .pred p;
    and.b32 %r1270, %r1289, %r1272;    setp.ne.u32 p, %r1270, 0;
    vote.ballot.sync.b32 %r1270, p, 0xffffffff;
    @!p not.b32 %r1270, %r1270;
}

	// end inline asm
	and.b32  	%r1294, %r1270, %r1267;
	mov.b32 	%r1275, 4;
	// begin inline asm
	{
    .reg .pred p;
    and.b32 %r1273, %r1289, %r1275;    setp.ne.u32 p, %r1273, 0;
    vote.ballot.sync.b32 %r1273, p, 0xffffffff;
    @!p not.b32 %r1273, %r1273;
}

	// end inline asm
	and.b32  	%r1295, %r1273, %r1294;
	mov.b32 	%r1278, 8;
	// begin inline asm
	{
    .reg .pred p;
    and.b32 %r1276, %r1289, %r1278;    setp.ne.u32 p, %r1276, 0;
    vote.ballot.sync.b32 %r1276, p, 0xffffffff;
    @!p not.b32 %r1276, %r1276;
}

	// end inline asm
	and.b32  	%r1296, %r1276, %r1295;
	mov.b32 	%r1281, 16;
	// begin inline asm
	{
    .reg .pred p;
    and.b32 %r1279, %r1289, %r1281;    setp.ne.u32 p, %r1279, 0;
    vote.ballot.sync.b32 %r1279, p, 0xffffffff;
    @!p not.b32 %r1279, %r1279;
}

	// end inline asm
	and.b32  	%r1297, %r1279, %r1296;
	mov.b32 	%r1284, 32;
	// begin inline asm
	{
    .reg .pred p;
    and.b32 %r1282, %r1289, %r1284;    setp.ne.u32 p, %r1282, 0;
    vote.ballot.sync.b32 %r1282, p, 0xffffffff;
    @!p not.b32 %r1282, %r1282;
}

	// end inline asm
	and.b32  	%r1298, %r1282, %r1297;
	mov.b32 	%r1287, 64;
	// begin inline asm
	{
    .reg .pred p;
    and.b32 %r1285, %r1289, %r1287;    setp.ne.u32 p, %r1285, 0;
    vote.ballot.sync.b32 %r1285, p, 0xffffffff;
    @!p not.b32 %r1285, %r1285;
}

	// end inline asm
	and.b32  	%r1299, %r1285, %r1298;
	mov.b32 	%r1290, 128;
	// begin inline asm
	{
    .reg .pred p;
    and.b32 %r1288, %r1289, %r1290;    setp.ne.u32 p, %r1288, 0;
    vote.ballot.sync.b32 %r1288, p, 0xffffffff;
    @!p not.b32 %r1288, %r1288;
}

	// end inline asm
	and.b32  	%r1300, %r1288, %r1299;
	clz.b32 	%r1301, %r1300;
	sub.s32 	%r283, 31, %r1301;
	and.b32  	%r1302, %r878, %r1300;
	popc.b32 	%r284, %r1302;
	setp.ne.s32 	%p125, %r443, %r283;
	mov.b32 	%r2239, 0;
	@%p125 bra 	$L__BB27_201;
	shl.b32 	%r1307, %r1289, 2;
	add.s32 	%r1308, %r219, %r1307;
	atom.shared.add.u32 	%r2239, [%r1308], %r284;
$L__BB27_201:
	ld.param.u32 	%r2106, [_ZN3cub18CUB_300001_SM_10006detail10radix_sort29DeviceRadixSortOnesweepKernelINS1_5radix10policy_hubIiiyE10Policy1000ELNS0_9SortOrderE0EiiyiiNS1_21identity_decomposer_tEEEvPT5_SB_PT3_PKSC_PT1_PKSG_PT2_PKSK_T4_iiT6__param_9];
	shfl.sync.idx.b32	%r1334|%p126, %r2239, %r283, 31, -1;
	add.s32 	%r287, %r284, %r1334;
	shr.u32 	%r1335, %r2217, %r2106;
	and.b32  	%r1331, %r1335, %r221;
	mov.b32 	%r1311, 1;
	// begin inline asm
	{
    .reg .pred p;
    and.b32 %r1309, %r1331, %r1311;    setp.ne.u32 p, %r1309, 0;
    vote.ballot.sync.b32 %r1309, p, 0xffffffff;
    @!p not.b32 %r1309, %r1309;
}

	// end inline asm
	mov.b32 	%r1314, 2;
	// begin inline asm
	{
    .reg .pred p;
    and.b32 %r1312, %r1331, %r1314;    setp.ne.u32 p, %r1312, 0;
    vote.ballot.sync.b32 %r1312, p, 0xffffffff;
    @!p not.b32 %r1312, %r1312;
}

	// end inline asm
	and.b32  	%r1336, %r1312, %r1309;
	mov.b32 	%r1317, 4;
	// begin inline asm
	{
    .reg .pred p;
    and.b32 %r1315, %r1331, %r1317;    setp.ne.u32 p, %r1315, 0;
    vote.ballot.sync.b32 %r1315, p, 0xffffffff;
    @!p not.b32 %r1315, %r1315;
}

	// end inline asm
	and.b32  	%r1337, %r1315, %r1336;
	mov.b32 	%r1320, 8;
	// begin inline asm
	{
    .reg .pred p;
    and.b32 %r1318, %r1331, %r1320;    setp.ne.u32 p, %r1318, 0;
    vote.ballot.sync.b32 %r1318, p, 0xffffffff;
    @!p not.b32 %r1318, %r1318;
}

	// end inline asm
	and.b32  	%r1338, %r1318, %r1337;
	mov.b32 	%r1323, 16;
	// begin inline asm
	{
    .reg .pred p;
    and.b32 %r1321, %r1331, %r1323;    setp.ne.u32 p, %r1321, 0;
    vote.ballot.sync.b32 %r1321, p, 0xffffffff;
    @!p not.b32 %r1321, %r1321;
}

	// end inline asm
	and.b32  	%r1339, %r1321, %r1338;
	mov.b32 	%r1326, 32;
	// begin inline asm
	{
    .reg .pred p;
    and.b32 %r1324, %r1331, %r1326;    setp.ne.u32 p, %r1324, 0;
    vote.ballot.sync.b32 %r1324, p, 0xffffffff;
    @!p not.b32 %r1324, %r1324;
}

	// end inline asm
	and.b32  	%r1340, %r1324, %r1339;
	mov.b32 	%r1329, 64;
	// begin inline asm
	{
    .reg .pred p;
    and.b32 %r1327, %r1331, %r1329;    setp.ne.u32 p, %r1327, 0;
    vote.ballot.sync.b32 %r1327, p, 0xffffffff;
    @!p not.b32 %r1327, %r1327;
}

	// end inline asm
	and.b32  	%r1341, %r1327, %r1340;
	mov.b32 	%r1332, 128;
	// begin inline asm
	{
    .reg .pred p;
    and.b32 %r1330, %r1331, %r1332;    setp.ne.u32 p, %r1330, 0;
    vote.ballot.sync.b32 %r1330, p, 0xffffffff;
    @!p not.b32 %r1330, %r1330;
}

	// end inline asm
	and.b32  	%r1342, %r1330, %r1341;
	clz.b32 	%r1343, %r1342;
	sub.s32 	%r289, 31, %r1343;
	and.b32  	%r1344, %r878, %r1342;
	popc.b32 	%r290, %r1344;
	setp.ne.s32 	%p127, %r443, %r289;
	mov.b32 	%r2240, 0;
	@%p127 bra 	$L__BB27_203;
	shl.b32 	%r1349, %r1331, 2;
	add.s32 	%r1350, %r219, %r1349;
	atom.shared.add.u32 	%r2240, [%r1350], %r290;
$L__BB27_203:
	ld.param.u32 	%r2107, [_ZN3cub18CUB_300001_SM_10006detail10radix_sort29DeviceRadixSortOnesweepKernelINS1_5radix10policy_hubIiiyE10Policy1000ELNS0_9SortOrderE0EiiyiiNS1_21identity_decomposer_tEEEvPT5_SB_PT3_PKSC_PT1_PKSG_PT2_PKSK_T4_iiT6__param_9];
	shfl.sync.idx.b32	%r1376|%p128, %r2240, %r289, 31, -1;
	add.s32 	%r293, %r290, %r1376;
	shr.u32 	%r1377, %r2216, %r2107;
	and.b32  	%r1373, %r1377, %r221;
	mov.b32 	%r1353, 1;
	// begin inline asm
	{
    .reg .pred p;
    and.b32 %r1351, %r1373, %r1353;    setp.ne.u32 p, %r1351, 0;
    vote.ballot.sync.b32 %r1351, p, 0xffffffff;
    @!p not.b32 %r1351, %r1351;
}

	// end inline asm
	mov.b32 	%r1356, 2;
	// begin inline asm
	{
    .reg .pred p;
    and.b32 %r1354, %r1373, %r1356;    setp.ne.u32 p, %r1354, 0;
    vote.ballot.sync.b32 %r1354, p, 0xffffffff;
    @!p not.b32 %r1354, %r1354;
}

	// end inline asm
	and.b32  	%r1378, %r1354, %r1351;
	mov.b32 	%r1359, 4;
	// begin inline asm
	{
    .reg .pred p;
    and.b32 %r1357, %r1373, %r1359;    setp.ne.u32 p, %r1357, 0;
    vote.ballot.sync.b32 %r1357, p, 0xffffffff;
    @!p not.b32 %r1357, %r1357;
}

	// end inline asm
	and.b32  	%r1379, %r1357, %r1378;
	mov.b32 	%r1362, 8;
	// begin inline asm
	{
    .reg .pred p;
    and.b32 %r1360, %r1373, %r1362;    setp.ne.u32 p, %r1360, 0;
    vote.ballot.sync.b32 %r1360, p, 0xffffffff;
    @!p not.b32 %r1360, %r1360;
}

	// end inline asm
	and.b32  	%r1380, %r1360, %r1379;
	mov.b32 	%r1365, 16;
	// begin inline asm
	{
    .reg .pred p;
    and.b32 %r1363, %r1373, %r1365;    setp.ne.u32 p, %r1363, 0;
    vote.ballot.sync.b32 %r1363, p, 0xffffffff;
    @!p not.b32 %r1363, %r1363;
}

	// end inline asm
	and.b32  	%r1381, %r1363, %r1380;
	mov.b32 	%r1368, 32;
	// begin inline asm
	{
    .reg .pred p;
    and.b32 %r1366, %r1373, %r1368;    setp.ne.u32 p, %r1366, 0;
    vote.ballot.sync.b32 %r1366, p, 0xffffffff;
    @!p not.b32 %r1366, %r1366;
}

	// end inline asm
	and.b32  	%r1382, %r1366, %r1381;
	mov.b32 	%r1371, 64;
	// begin inline asm
	{
    .reg .pred p;
    and.b32 %r1369, %r1373, %r1371;    setp.ne.u32 p, %r1369, 0;
    vote.ballot.sync.b32 %r1369, p, 0xffffffff;
    @!p not.b32 %r1369, %r1369;
}

	// end inline asm
	and.b32  	%r1383, %r1369, %r1382;
	mov.b32 	%r1374, 128;
	// begin inline asm
	{
    .reg .pred p;
    and.b32 %r1372, %r1373, %r1374;    setp.ne.u32 p, %r1372, 0;
    vote.ballot.sync.b32 %r1372, p, 0xffffffff;
    @!p not.b32 %r1372, %r1372;
}

	// end inline asm
	and.b32  	%r1384, %r1372, %r1383;
	clz.b32 	%r1385, %r1384;
	sub.s32 	%r295, 31, %r1385;
	and.b32  	%r1386, %r878, %r1384;
	popc.b32 	%r296, %r1386;
	setp.ne.s32 	%p129, %r443, %r295;
	mov.b32 	%r2241, 0;
	@%p129 bra 	$L__BB27_205;
	shl.b32 	%r1391, %r1373, 2;
	add.s32 	%r1392, %r219, %r1391;
	atom.shared.add.u32 	%r2241, [%r1392], %r296;
$L__BB27_205:
	ld.param.u32 	%r2108, [_ZN3cub18CUB_300001_SM_10006detail10radix_sort29DeviceRadixSortOnesweepKernelINS1_5radix10policy_hubIiiyE10Policy1000ELNS0_9SortOrderE0EiiyiiNS1_21identity_decomposer_tEEEvPT5_SB_PT3_PKSC_PT1_PKSG_PT2_PKSK_T4_iiT6__param_9];
	shfl.sync.idx.b32	%r1418|%p130, %r2241, %r295, 31, -1;
	add.s32 	%r299, %r296, %r1418;
	shr.u32 	%r1419, %r2215, %r2108;
	and.b32  	%r1415, %r1419, %r221;
	mov.b32 	%r1395, 1;
	// begin inline asm
	{
    .reg .pred p;
    and.b32 %r1393, %r1415, %r1395;    setp.ne.u32 p, %r1393, 0;
    vote.ballot.sync.b32 %r1393, p, 0xffffffff;
    @!p not.b32 %r1393, %r1393;
}

	// end inline asm
	mov.b32 	%r1398, 2;
	// begin inline asm
	{
    .reg .pred p;
    and.b32 %r1396, %r1415, %r1398;    setp.ne.u32 p, %r1396, 0;
    vote.ballot.sync.b32 %r1396, p, 0xffffffff;
    @!p not.b32 %r1396, %r1396;
}

	// end inline asm
	and.b32  	%r1420, %r1396, %r1393;
	mov.b32 	%r1401, 4;
	// begin inline asm
	{
    .reg .pred p;
    and.b32 %r1399, %r1415, %r1401;    setp.ne.u32 p, %r1399, 0;
    vote.ballot.sync.b32 %r1399, p, 0xffffffff;
    @!p not.b32 %r1399, %r1399;
}

	// end inline asm
	and.b32  	%r1421, %r1399, %r1420;
	mov.b32 	%r1404, 8;
	// begin inline asm
	{
    .reg .pred p;
    and.b32 %r1402, %r1415, %r1404;    setp.ne.u32 p, %r1402, 0;
    vote.ballot.sync.b32 %r1402, p, 0xffffffff;
    @!p not.b32 %r1402, %r1402;
}

	// end inline asm
	and.b32  	%r1422, %r1402, %r1421;
	mov.b32 	%r1407, 16;
	// begin inline asm
	{
    .reg .pred p;
    and.b32 %r1405, %r1415, %r1407;    setp.ne.u32 p, %r1405, 0;
    vote.ballot.sync.b32 %r1405, p, 0xffffffff;
    @!p not.b32 %r1405, %r1405;
}

	// end inline asm
	and.b32  	%r1423, %r1405, %r1422;
	mov.b32 	%r1410, 32;
	// begin inline asm
	{
    .reg .pred p;
    and.b32 %r1408, %r1415, %r1410;    setp.ne.u32 p, %r1408, 0;
    vote.ballot.sync.b32 %r1408, p, 0xffffffff;
    @!p not.b32 %r1408, %r1408;
}

	// end inline asm
	and.b32  	%r1424, %r1408, %r1423;
	mov.b32 	%r1413, 64;
	// begin inline asm
	{
    .reg .pred p;
    and.b32 %r1411, %r1415, %r1413;    setp.ne.u32 p, %r1411, 0;
    vote.ballot.sync.b32 %r1411, p, 0xffffffff;
    @!p not.b32 %r1411, %r1411;
}

	// end inline asm
	and.b32  	%r1425, %r1411, %r1424;
	mov.b32 	%r1416, 128;
	// begin inline asm
	{
    .reg .pred p;
    and.b32 %r1414, %r1415, %r1416;    setp.ne.u32 p, %r1414, 0;
    vote.ballot.sync.b32 %r1414, p, 0xffffffff;
    @!p not.b32 %r1414, %r1414;
}

	// end inline asm
	and.b32  	%r1426, %r1414, %r1425;
	clz.b32 	%r1427, %r1426;
	sub.s32 	%r301, 31, %r1427;
	and.b32  	%r1428, %r878, %r1426;
	popc.b32 	%r302, %r1428;
	setp.ne.s32 	%p131, %r443, %r301;
	mov.b32 	%r2242, 0;
	@%p131 bra 	$L__BB27_207;
	shl.b32 	%r1433, %r1415, 2;
	add.s32 	%r1434, %r219, %r1433;
	atom.shared.add.u32 	%r2242, [%r1434], %r302;
$L__BB27_207:
	ld.param.u32 	%r2109, [_ZN3cub18CUB_300001_SM_10006detail10radix_sort29DeviceRadixSortOnesweepKernelINS1_5radix10policy_hubIiiyE10Policy1000ELNS0_9SortOrderE0EiiyiiNS1_21identity_decomposer_tEEEvPT5_SB_PT3_PKSC_PT1_PKSG_PT2_PKSK_T4_iiT6__param_9];
	shfl.sync.idx.b32	%r1460|%p132, %r2242, %r301, 31, -1;
	add.s32 	%r305, %r302, %r1460;
	shr.u32 	%r1461, %r2214, %r2109;
	and.b32  	%r1457, %r1461, %r221;
	mov.b32 	%r1437, 1;
	// begin inline asm
	{
    .reg .pred p;
    and.b32 %r1435, %r1457, %r1437;    setp.ne.u32 p, %r1435, 0;
    vote.ballot.sync.b32 %r1435, p, 0xffffffff;
    @!p not.b32 %r1435, %r1435;
}

	// end inline asm
	mov.b32 	%r1440, 2;
	// begin inline asm
	{
    .reg .pred p;
    and.b32 %r1438, %r1457, %r1440;    setp.ne.u32 p, %r1438, 0;
    vote.ballot.sync.b32 %r1438, p, 0xffffffff;
    @!p not.b32 %r1438, %r1438;
}

	// end inline asm
	and.b32  	%r1462, %r1438, %r1435;
	mov.b32 	%r1443, 4;
	// begin inline asm
	{
    .reg .pred p;
    and.b32 %r1441, %r1457, %r1443;    setp.ne.u32 p, %r1441, 0;
    vote.ballot.sync.b32 %r1441, p, 0xffffffff;
    @!p not.b32 %r1441, %r1441;
}

	// end inline asm
	and.b32  	%r1463, %r1441, %r1462;
	mov.b32 	%r1446, 8;
	// begin inline asm
	{
    .reg .pred p;
    and.b32 %r1444, %r1457, %r1446;    setp.ne.u32 p, %r1444, 0;
    vote.ballot.sync.b32 %r1444, p, 0xffffffff;
    @!p not.b32 %r1444, %r1444;
}

	// end inline asm
	and.b32  	%r1464, %r1444, %r1463;
	mov.b32 	%r1449, 16;
	// begin inline asm
	{
    .reg .pred p;
    and.b32 %r1447, %r1457, %r1449;    setp.ne.u32 p, %r1447, 0;
    vote.ballot.sync.b32 %r1447, p, 0xffffffff;
    @!p not.b32 %r1447, %r1447;
}

	// end inline asm
	and.b32  	%r1465, %r1447, %r1464;
	mov.b32 	%r1452, 32;
	// begin inline asm
	{
    .reg .pred p;
    and.b32 %r1450, %r1457, %r1452;    setp.ne.u32 p, %r1450, 0;
    vote.ballot.sync.b32 %r1450, p, 0xffffffff;
    @!p not.b32 %r1450, %r1450;
}

	// end inline asm
	and.b32  	%r1466, %r1450, %r1465;
	mov.b32 	%r1455, 64;
	// begin inline asm
	{
    .reg .pred p;
    and.b32 %r1453, %r1457, %r1455;    setp.ne.u32 p, %r1453, 0;
    vote.ballot.sync.b32 %r1453, p, 0xffffffff;
    @!p not.b32 %r1453, %r1453;
}

	// end inline asm
	and.b32  	%r1467, %r1453, %r1466;
	mov.b32 	%r1458, 128;
	// begin inline asm
	{
    .reg .pred p;
    and.b32 %r1456, %r1457, %r1458;    setp.ne.u32 p, %r1456, 0;
    vote.ballot.sync.b32 %r1456, p, 0xffffffff;
    @!p not.b32 %r1456, %r1456;
}

	// end inline asm
	and.b32  	%r1468, %r1456, %r1467;
	clz.b32 	%r1469, %r1468;
	sub.s32 	%r307, 31, %r1469;
	and.b32  	%r1470, %r878, %r1468;
	popc.b32 	%r308, %r1470;
	setp.ne.s32 	%p133, %r443, %r307;
	mov.b32 	%r2243, 0;
	@%p133 bra 	$L__BB27_209;
	shl.b32 	%r1475, %r1457, 2;
	add.s32 	%r1476, %r219, %r1475;
	atom.shared.add.u32 	%r2243, [%r1476], %r308;
$L__BB27_209:
	ld.param.u32 	%r2110, [_ZN3cub18CUB_300001_SM_10006detail10radix_sort29DeviceRadixSortOnesweepKernelINS1_5radix10policy_hubIiiyE10Policy1000ELNS0_9SortOrderE0EiiyiiNS1_21identity_decomposer_tEEEvPT5_SB_PT3_PKSC_PT1_PKSG_PT2_PKSK_T4_iiT6__param_9];
	shfl.sync.idx.b32	%r1502|%p134, %r2243, %r307, 31, -1;
	add.s32 	%r311, %r308, %r1502;
	shr.u32 	%r1503, %r2213, %r2110;
	and.b32  	%r1499, %r1503, %r221;
	mov.b32 	%r1479, 1;
	// begin inline asm
	{
    .reg .pred p;
    and.b32 %r1477, %r1499, %r1479;    setp.ne.u32 p, %r1477, 0;
    vote.ballot.sync.b32 %r1477, p, 0xffffffff;
    @!p not.b32 %r1477, %r1477;
}

	// end inline asm
	mov.b32 	%r1482, 2;
	// begin inline asm
	{
    .reg .pred p;
    and.b32 %r1480, %r1499, %r1482;    setp.ne.u32 p, %r1480, 0;
    vote.ballot.sync.b32 %r1480, p, 0xffffffff;
    @!p not.b32 %r1480, %r1480;
}

	// end inline asm
	and.b32  	%r1504, %r1480, %r1477;
	mov.b32 	%r1485, 4;
	// begin inline asm
	{
    .reg .pred p;
    and.b32 %r1483, %r1499, %r1485;    setp.ne.u32 p, %r1483, 0;
    vote.ballot.sync.b32 %r1483, p, 0xffffffff;
    @!p not.b32 %r1483, %r1483;
}

	// end inline asm
	and.b32  	%r1505, %r1483, %r1504;
	mov.b32 	%r1488, 8;
	// begin inline asm
	{
    .reg .pred p;
    and.b32 %r1486, %r1499, %r1488;    setp.ne.u32 p, %r1486, 0;
    vote.ballot.sync.b32 %r1486, p, 0xffffffff;
    @!p not.b32 %r1486, %r1486;
}

	// end inline asm
	and.b32  	%r1506, %r1486, %r1505;
	mov.b32 	%r1491, 16;
	// begin inline asm
	{
    .reg .pred p;
    and.b32 %r1489, %r1499, %r1491;    setp.ne.u32 p, %r1489, 0;
    vote.ballot.sync.b32 %r1489, p, 0xffffffff;
    @!p not.b32 %r1489, %r1489;
}

	// end inline asm
	and.b32  	%r1507, %r1489, %r1506;
	mov.b32 	%r1494, 32;
	// begin inline asm
	{
    .reg .pred p;
    and.b32 %r1492, %r1499, %r1494;    setp.ne.u32 p, %r1492, 0;
    vote.ballot.sync.b32 %r1492, p, 0xffffffff;
    @!p not.b32 %r1492, %r1492;
}

	// end inline asm
	and.b32  	%r1508, %r1492, %r1507;
	mov.b32 	%r1497, 64;
	// begin inline asm
	{
    .reg .pred p;
    and.b32 %r1495, %r1499, %r1497;    setp.ne.u32 p, %r1495, 0;
    vote.ballot.sync.b32 %r1495, p, 0xffffffff;
    @!p not.b32 %r1495, %r1495;
}

	// end inline asm
	and.b32  	%r1509, %r1495, %r1508;
	mov.b32 	%r1500, 128;
	// begin inline asm
	{
    .reg .pred p;
    and.b32 %r1498, %r1499, %r1500;    setp.ne.u32 p, %r1498, 0;
    vote.ballot.sync.b32 %r1498, p, 0xffffffff;
    @!p not.b32 %r1498, %r1498;
}

	// end inline asm
	and.b32  	%r1510, %r1498, %r1509;
	clz.b32 	%r1511, %r1510;
	sub.s32 	%r313, 31, %r1511;
	and.b32  	%r1512, %r878, %r1510;
	popc.b32 	%r314, %r1512;
	setp.ne.s32 	%p135, %r443, %r313;
	mov.b32 	%r2244, 0;
	@%p135 bra 	$L__BB27_211;
	shl.b32 	%r1517, %r1499, 2;
	add.s32 	%r1518, %r219, %r1517;
	atom.shared.add.u32 	%r2244, [%r1518], %r314;
$L__BB27_211:
	ld.param.u32 	%r2111, [_ZN3cub18CUB_300001_SM_10006detail10radix_sort29DeviceRadixSortOnesweepKernelINS1_5radix10policy_hubIiiyE10Policy1000ELNS0_9SortOrderE0EiiyiiNS1_21identity_decomposer_tEEEvPT5_SB_PT3_PKSC_PT1_PKSG_PT2_PKSK_T4_iiT6__param_9];
	shfl.sync.idx.b32	%r1544|%p136, %r2244, %r313, 31, -1;
	add.s32 	%r317, %r314, %r1544;
	shr.u32 	%r1545, %r2212, %r2111;
	and.b32  	%r1541, %r1545, %r221;
	mov.b32 	%r1521, 1;
	// begin inline asm
	{
    .reg .pred p;
    and.b32 %r1519, %r1541, %r1521;    setp.ne.u32 p, %r1519, 0;
    vote.ballot.sync.b32 %r1519, p, 0xffffffff;
    @!p not.b32 %r1519, %r1519;
}

	// end inline asm
	mov.b32 	%r1524, 2;
	// begin inline asm
	{
    .reg .pred p;
    and.b32 %r1522, %r1541, %r1524;    setp.ne.u32 p, %r1522, 0;
    vote.ballot.sync.b32 %r1522, p, 0xffffffff;
    @!p not.b32 %r1522, %r1522;
}

	// end inline asm
	and.b32  	%r1546, %r1522, %r1519;
	mov.b32 	%r1527, 4;
	// begin inline asm
	{
    .reg .pred p;
    and.b32 %r1525, %r1541, %r1527;    setp.ne.u32 p, %r1525, 0;
    vote.ballot.sync.b32 %r1525, p, 0xffffffff;
    @!p not.b32 %r1525, %r1525;
}

	// end inline asm
	and.b32  	%r1547, %r1525, %r1546;
	mov.b32 	%r1530, 8;
	// begin inline asm
	{
    .reg .pred p;
    and.b32 %r1528, %r1541, %r1530;    setp.ne.u32 p, %r1528, 0;
    vote.ballot.sync.b32 %r1528, p, 0xffffffff;
    @!p not.b32 %r1528, %r1528;
}

	// end inline asm
	and.b32  	%r1548, %r1528, %r1547;
	mov.b32 	%r1533, 16;
	// begin inline asm
	{
    .reg .pred p;
    and.b32 %r1531, %r1541, %r1533;    setp.ne.u32 p, %r1531, 0;
    vote.ballot.sync.b32 %r1531, p, 0xffffffff;
    @!p not.b32 %r1531, %r1531;
}

	// end inline asm
	and.b32  	%r1549, %r1531, %r1548;
	mov.b32 	%r1536, 32;
	// begin inline asm
	{
    .reg .pred p;
    and.b32 %r1534, %r1541, %r1536;    setp.ne.u32 p, %r1534, 0;
    vote.ballot.sync.b32 %r1534, p, 0xffffffff;
    @!p not.b32 %r1534, %r1534;
}

	// end inline asm
	and.b32  	%r1550, %r1534, %r1549;
	mov.b32 	%r1539, 64;
	// begin inline asm
	{
    .reg .pred p;
    and.b32 %r1537, %r1541, %r1539;    setp.ne.u32 p, %r1537, 0;
    vote.ballot.sync.b32 %r1537, p, 0xffffffff;
    @!p not.b32 %r1537, %r1537;
}

	// end inline asm
	and.b32  	%r1551, %r1537, %r1550;
	mov.b32 	%r1542, 128;
	// begin inline asm
	{
    .reg .pred p;
    and.b32 %r1540, %r1541, %r1542;    setp.ne.u32 p, %r1540, 0;
    vote.ballot.sync.b32 %r1540, p, 0xffffffff;
    @!p not.b32 %r1540, %r1540;
}

	// end inline asm
	and.b32  	%r1552, %r1540, %r1551;
	clz.b32 	%r1553, %r1552;
	sub.s32 	%r319, 31, %r1553;
	and.b32  	%r1554, %r878, %r1552;
	popc.b32 	%r320, %r1554;
	setp.ne.s32 	%p137, %r443, %r319;
	mov.b32 	%r2245, 0;
	@%p137 bra 	$L__BB27_213;
	shl.b32 	%r1559, %r1541, 2;
	add.s32 	%r1560, %r219, %r1559;
	atom.shared.add.u32 	%r2245, [%r1560], %r320;
$L__BB27_213:
	setp.gt.u32 	%p138, %r1, 255;
	shfl.sync.idx.b32	%r1561|%p139, %r2245, %r319, 31, -1;
	add.s32 	%r1562, %r320, %r1561;
	bar.sync 	0;
	shl.b32 	%r1563, %r227, 2;
	add.s32 	%r323, %r783, %r1563;
	st.shared.u32 	[%r323+-4], %r2228;
	shl.b32 	%r1565, %r233, 2;
	add.s32 	%r324, %r783, %r1565;
	st.shared.u32 	[%r324+-4], %r2227;
	shl.b32 	%r1566, %r239, 2;
	add.s32 	%r325, %r783, %r1566;
	st.shared.u32 	[%r325+-4], %r2226;
	shl.b32 	%r1567, %r245, 2;
	add.s32 	%r326, %r783, %r1567;
	st.shared.u32 	[%r326+-4], %r2225;
	shl.b32 	%r1568, %r251, 2;
	add.s32 	%r327, %r783, %r1568;
	st.shared.u32 	[%r327+-4], %r2224;
	shl.b32 	%r1569, %r257, 2;
	add.s32 	%r328, %r783, %r1569;
	st.shared.u32 	[%r328+-4], %r2223;
	shl.b32 	%r1570, %r263, 2;
	add.s32 	%r329, %r783, %r1570;
	st.shared.u32 	[%r329+-4], %r2222;
	shl.b32 	%r1571, %r269, 2;
	add.s32 	%r330, %r783, %r1571;
	st.shared.u32 	[%r330+-4], %r2221;
	shl.b32 	%r1572, %r275, 2;
	add.s32 	%r331, %r783, %r1572;
	st.shared.u32 	[%r331+-4], %r2220;
	shl.b32 	%r1573, %r281, 2;
	add.s32 	%r332, %r783, %r1573;
	st.shared.u32 	[%r332+-4], %r2219;
	shl.b32 	%r1574, %r287, 2;
	add.s32 	%r333, %r783, %r1574;
	st.shared.u32 	[%r333+-4], %r2218;
	shl.b32 	%r1575, %r293, 2;
	add.s32 	%r334, %r783, %r1575;
	st.shared.u32 	[%r334+-4], %r2217;
	shl.b32 	%r1576, %r299, 2;
	add.s32 	%r335, %r783, %r1576;
	st.shared.u32 	[%r335+-4], %r2216;
	shl.b32 	%r1577, %r305, 2;
	add.s32 	%r336, %r783, %r1577;
	st.shared.u32 	[%r336+-4], %r2215;
	shl.b32 	%r1578, %r311, 2;
	add.s32 	%r337, %r783, %r1578;
	st.shared.u32 	[%r337+-4], %r2214;
	shl.b32 	%r1579, %r317, 2;
	add.s32 	%r338, %r783, %r1579;
	st.shared.u32 	[%r338+-4], %r2213;
	shl.b32 	%r1580, %r1562, 2;
	add.s32 	%r339, %r783, %r1580;
	st.shared.u32 	[%r339+-4], %r2212;
	shl.b32 	%r1581, %r1, 3;
	add.s32 	%r1582, %r783, %r1581;
	add.s32 	%r340, %r1582, 26112;
	@%p138 bra 	$L__BB27_221;
	ld.param.u64 	%rd437, [_ZN3cub18CUB_300001_SM_10006detail10radix_sort29DeviceRadixSortOnesweepKernelINS1_5radix10policy_hubIiiyE10Policy1000ELNS0_9SortOrderE0EiiyiiNS1_21identity_decomposer_tEEEvPT5_SB_PT3_PKSC_PT1_PKSG_PT2_PKSK_T4_iiT6__param_3];
	cvta.to.global.u64 	%rd93, %rd437;
	shl.b64 	%rd94, %rd9, 3;
	add.s64 	%rd95, %rd93, %rd94;
	ld.global.u64 	%rd96, [%rd95];
	cvt.s64.s32 	%rd97, %r218;
	sub.s64 	%rd456, %rd96, %rd97;
	st.shared.u64 	[%r340], %rd456;
	setp.lt.s32 	%p140, %r3, 1;
	mov.u32 	%r2249, %r2174;
	@%p140 bra 	$L__BB27_220;
	mov.b32 	%r2247, -1;
	mov.u32 	%r2246, %r3;
	mov.u32 	%r2249, %r2174;
$L__BB27_216:
	ld.param.u64 	%rd430, [_ZN3cub18CUB_300001_SM_10006detail10radix_sort29DeviceRadixSortOnesweepKernelINS1_5radix10policy_hubIiiyE10Policy1000ELNS0_9SortOrderE0EiiyiiNS1_21identity_decomposer_tEEEvPT5_SB_PT3_PKSC_PT1_PKSG_PT2_PKSK_T4_iiT6__param_0];
	add.s32 	%r344, %r2246, -1;
	shl.b32 	%r1584, %r344, 8;
	add.s32 	%r1585, %r1584, %r1;
	cvta.to.global.u64 	%rd98, %rd430;
	mul.wide.s32 	%rd99, %r1585, 4;
	add.s64 	%rd19, %rd98, %rd99;
$L__BB27_217:
	membar.cta;
	ld.volatile.global.u32 	%r345, [%rd19];
	setp.eq.s32 	%p141, %r345, 0;
	@%p141 bra 	$L__BB27_217;
	and.b32  	%r1586, %r345, 1073741823;
	add.s32 	%r2249, %r1586, %r2249;
	setp.gt.s32 	%p142, %r345, -1;
	vote.sync.ballot.b32 	%r2247, %p142, %r2247;
	setp.gt.u32 	%p144, %r2246, 1;
	and.pred  	%p145, %p142, %p144;
	mov.u32 	%r2246, %r344;
	@%p145 bra 	$L__BB27_216;
	ld.shared.u64 	%rd456, [%r340];
$L__BB27_220:
	ld.param.u64 	%rd431, [_ZN3cub18CUB_300001_SM_10006detail10radix_sort29DeviceRadixSortOnesweepKernelINS1_5radix10policy_hubIiiyE10Policy1000ELNS0_9SortOrderE0EiiyiiNS1_21identity_decomposer_tEEEvPT5_SB_PT3_PKSC_PT1_PKSG_PT2_PKSK_T4_iiT6__param_0];
	or.b32  	%r1587, %r2249, -2147483648;
	cvta.to.global.u64 	%rd100, %rd431;
	shl.b32 	%r1588, %r3, 8;
	add.s32 	%r1589, %r1588, %r1;
	mul.wide.s32 	%rd101, %r1589, 4;
	add.s64 	%rd102, %rd100, %rd101;
	st.volatile.global.u32 	[%rd102], %r1587;
	sub.s32 	%r1590, %r2249, %r2174;
	cvt.s64.s32 	%rd103, %r1590;
	add.s64 	%rd104, %rd456, %rd103;
	st.shared.u64 	[%r340], %rd104;
$L__BB27_221:
	ld.param.u32 	%r2087, [_ZN3cub18CUB_300001_SM_10006detail10radix_sort29DeviceRadixSortOnesweepKernelINS1_5radix10policy_hubIiiyE10Policy1000ELNS0_9SortOrderE0EiiyiiNS1_21identity_decomposer_tEEEvPT5_SB_PT3_PKSC_PT1_PKSG_PT2_PKSK_T4_iiT6__param_8];
	ld.param.u64 	%rd434, [_ZN3cub18CUB_300001_SM_10006detail10radix_sort29DeviceRadixSortOnesweepKernelINS1_5radix10policy_hubIiiyE10Policy1000ELNS0_9SortOrderE0EiiyiiNS1_21identity_decomposer_tEEEvPT5_SB_PT3_PKSC_PT1_PKSG_PT2_PKSK_T4_iiT6__param_2];
	setp.gt.u32 	%p146, %r1, 255;
	mad.lo.s32 	%r349, %r3, 6528, 6528;
	setp.lt.s32 	%p147, %r349, %r2087;
	setp.eq.s64 	%p148, %rd434, 0;
	or.pred  	%p149, %p148, %p147;
	or.pred  	%p150, %p146, %p149;
	@%p150 bra 	$L__BB27_223;
	ld.param.u64 	%rd435, [_ZN3cub18CUB_300001_SM_10006detail10radix_sort29DeviceRadixSortOnesweepKernelINS1_5radix10policy_hubIiiyE10Policy1000ELNS0_9SortOrderE0EiiyiiNS1_21identity_decomposer_tEEEvPT5_SB_PT3_PKSC_PT1_PKSG_PT2_PKSK_T4_iiT6__param_2];
	ld.shared.u64 	%rd105, [%r340];
	cvt.s64.s32 	%rd106, %r2174;
	cvt.s64.s32 	%rd107, %r218;
	add.s64 	%rd108, %rd107, %rd106;
	add.s64 	%rd109, %rd108, %rd105;
	cvta.to.global.u64 	%rd110, %rd435;
	shl.b64 	%rd111, %rd9, 3;
	add.s64 	%rd112, %rd110, %rd111;
	st.global.u64 	[%rd112], %rd109;
$L__BB27_223:
	ld.param.u32 	%r2088, [_ZN3cub18CUB_300001_SM_10006detail10radix_sort29DeviceRadixSortOnesweepKernelINS1_5radix10policy_hubIiiyE10Policy1000ELNS0_9SortOrderE0EiiyiiNS1_21identity_decomposer_tEEEvPT5_SB_PT3_PKSC_PT1_PKSG_PT2_PKSK_T4_iiT6__param_8];
	ld.param.u64 	%rd438, [_ZN3cub18CUB_300001_SM_10006detail10radix_sort29DeviceRadixSortOnesweepKernelINS1_5radix10policy_hubIiiyE10Policy1000ELNS0_9SortOrderE0EiiyiiNS1_21identity_decomposer_tEEEvPT5_SB_PT3_PKSC_PT1_PKSG_PT2_PKSK_T4_iiT6__param_4];
	cvta.to.global.u64 	%rd22, %rd438;
	shl.b32 	%r1591, %r1, 2;
	add.s32 	%r350, %r783, %r1591;
	setp.gt.s32 	%p151, %r349, %r2088;
	bar.sync 	0;
	@%p151 bra 	$L__BB27_225;
	ld.param.u32 	%r2112, [_ZN3cub18CUB_300001_SM_10006detail10radix_sort29DeviceRadixSortOnesweepKernelINS1_5radix10policy_hubIiiyE10Policy1000ELNS0_9SortOrderE0EiiyiiNS1_21identity_decomposer_tEEEvPT5_SB_PT3_PKSC_PT1_PKSG_PT2_PKSK_T4_iiT6__param_9];
	ld.shared.u32 	%r1593, [%r350];
	shr.u32 	%r1594, %r1593, %r2112;
	and.b32  	%r1595, %r1594, %r221;
	shl.b32 	%r1596, %r1595, 3;
	add.s32 	%r1598, %r783, 26112;
	add.s32 	%r1599, %r1598, %r1596;
	ld.shared.u64 	%rd113, [%r1599];
	add.s64 	%rd114, %rd113, %rd9;
	xor.b32  	%r1600, %r1593, -2147483648;
	shl.b64 	%rd115, %rd114, 2;
	add.s64 	%rd116, %rd22, %rd115;
	st.global.u32 	[%rd116], %r1600;
	bar.warp.sync 	-1;
	ld.shared.u32 	%r1601, [%r350+1536];
	shr.u32 	%r1602, %r1601, %r2112;
	and.b32  	%r1603, %r1602, %r221;
	shl.b32 	%r1604, %r1603, 3;
	add.s32 	%r1605, %r1598, %r1604;
	ld.shared.u64 	%rd117, [%r1605];
	add.s64 	%rd118, %rd117, %rd9;
	xor.b32  	%r1606, %r1601, -2147483648;
	shl.b64 	%rd119, %rd118, 2;
	add.s64 	%rd120, %rd22, %rd119;
	st.global.u32 	[%rd120+1536], %r1606;
	bar.warp.sync 	-1;
	ld.shared.u32 	%r1607, [%r350+3072];
	shr.u32 	%r1608, %r1607, %r2112;
	and.b32  	%r1609, %r1608, %r221;
	shl.b32 	%r1610, %r1609, 3;
	add.s32 	%r1611, %r1598, %r1610;
	ld.shared.u64 	%rd121, [%r1611];
	add.s64 	%rd122, %rd121, %rd9;
	xor.b32  	%r1612, %r1607, -2147483648;
	shl.b64 	%rd123, %rd122, 2;
	add.s64 	%rd124, %rd22, %rd123;
	st.global.u32 	[%rd124+3072], %r1612;
	bar.warp.sync 	-1;
	ld.shared.u32 	%r1613, [%r350+4608];
	shr.u32 	%r1614, %r1613, %r2112;
	and.b32  	%r1615, %r1614, %r221;
	shl.b32 	%r1616, %r1615, 3;
	add.s32 	%r1617, %r1598, %r1616;
	ld.shared.u64 	%rd125, [%r1617];
	add.s64 	%rd126, %rd125, %rd9;
	xor.b32  	%r1618, %r1613, -2147483648;
	shl.b64 	%rd127, %rd126, 2;
	add.s64 	%rd128, %rd22, %rd127;
	st.global.u32 	[%rd128+4608], %r1618;
	bar.warp.sync 	-1;
	ld.shared.u32 	%r1619, [%r350+6144];
	shr.u32 	%r1620, %r1619, %r2112;
	and.b32  	%r1621, %r1620, %r221;
	shl.b32 	%r1622, %r1621, 3;
	add.s32 	%r1623, %r1598, %r1622;
	ld.shared.u64 	%rd129, [%r1623];
	add.s64 	%rd130, %rd129, %rd9;
	xor.b32  	%r1624, %r1619, -2147483648;
	shl.b64 	%rd131, %rd130, 2;
	add.s64 	%rd132, %rd22, %rd131;
	st.global.u32 	[%rd132+6144], %r1624;
	bar.warp.sync 	-1;
	ld.shared.u32 	%r1625, [%r350+7680];
	shr.u32 	%r1626, %r1625, %r2112;
	and.b32  	%r1627, %r1626, %r221;
	shl.b32 	%r1628, %r1627, 3;
	add.s32 	%r1629, %r1598, %r1628;
	ld.shared.u64 	%rd133, [%r1629];
	add.s64 	%rd134, %rd133, %rd9;
	xor.b32  	%r1630, %r1625, -2147483648;
	shl.b64 	%rd135, %rd134, 2;
	add.s64 	%rd136, %rd22, %rd135;
	st.global.u32 	[%rd136+7680], %r1630;
	bar.warp.sync 	-1;
	ld.shared.u32 	%r1631, [%r350+9216];
	shr.u32 	%r1632, %r1631, %r2112;
	and.b32  	%r1633, %r1632, %r221;
	shl.b32 	%r1634, %r1633, 3;
	add.s32 	%r1635, %r1598, %r1634;
	ld.shared.u64 	%rd137, [%r1635];
	add.s64 	%rd138, %rd137, %rd9;
	xor.b32  	%r1636, %r1631, -2147483648;
	shl.b64 	%rd139, %rd138, 2;
	add.s64 	%rd140, %rd22, %rd139;
	st.global.u32 	[%rd140+9216], %r1636;
	bar.warp.sync 	-1;
	ld.shared.u32 	%r1637, [%r350+10752];
	shr.u32 	%r1638, %r1637, %r2112;
	and.b32  	%r1639, %r1638, %r221;
	shl.b32 	%r1640, %r1639, 3;
	add.s32 	%r1641, %r1598, %r1640;
	ld.shared.u64 	%rd141, [%r1641];
	add.s64 	%rd142, %rd141, %rd9;
	xor.b32  	%r1642, %r1637, -2147483648;
	shl.b64 	%rd143, %rd142, 2;
	add.s64 	%rd144, %rd22, %rd143;
	st.global.u32 	[%rd144+10752], %r1642;
	bar.warp.sync 	-1;
	ld.shared.u32 	%r1643, [%r350+12288];
	shr.u32 	%r1644, %r1643, %r2112;
	and.b32  	%r1645, %r1644, %r221;
	shl.b32 	%r1646, %r1645, 3;
	add.s32 	%r1647, %r1598, %r1646;
	ld.shared.u64 	%rd145, [%r1647];
	add.s64 	%rd146, %rd145, %rd9;
	xor.b32  	%r1648, %r1643, -2147483648;
	shl.b64 	%rd147, %rd146, 2;
	add.s64 	%rd148, %rd22, %rd147;
	st.global.u32 	[%rd148+12288], %r1648;
	bar.warp.sync 	-1;
	ld.shared.u32 	%r1649, [%r350+13824];
	shr.u32 	%r1650, %r1649, %r2112;
	and.b32  	%r1651, %r1650, %r221;
	shl.b32 	%r1652, %r1651, 3;
	add.s32 	%r1653, %r1598, %r1652;
	ld.shared.u64 	%rd149, [%r1653];
	add.s64 	%rd150, %rd149, %rd9;
	xor.b32  	%r1654, %r1649, -2147483648;
	shl.b64 	%rd151, %rd150, 2;
	add.s64 	%rd152, %rd22, %rd151;
	st.global.u32 	[%rd152+13824], %r1654;
	bar.warp.sync 	-1;
	ld.shared.u32 	%r1655, [%r350+15360];
	shr.u32 	%r1656, %r1655, %r2112;
	and.b32  	%r1657, %r1656, %r221;
	shl.b32 	%r1658, %r1657, 3;
	add.s32 	%r1659, %r1598, %r1658;
	ld.shared.u64 	%rd153, [%r1659];
	add.s64 	%rd154, %rd153, %rd9;
	xor.b32  	%r1660, %r1655, -2147483648;
	shl.b64 	%rd155, %rd154, 2;
	add.s64 	%rd156, %rd22, %rd155;
	st.global.u32 	[%rd156+15360], %r1660;
	bar.warp.sync 	-1;
	ld.shared.u32 	%r1661, [%r350+16896];
	shr.u32 	%r1662, %r1661, %r2112;
	and.b32  	%r1663, %r1662, %r221;
	shl.b32 	%r1664, %r1663, 3;
	add.s32 	%r1665, %r1598, %r1664;
	ld.shared.u64 	%rd157, [%r1665];
	add.s64 	%rd158, %rd157, %rd9;
	xor.b32  	%r1666, %r1661, -2147483648;
	shl.b64 	%rd159, %rd158, 2;
	add.s64 	%rd160, %rd22, %rd159;
	st.global.u32 	[%rd160+16896], %r1666;
	bar.warp.sync 	-1;
	ld.shared.u32 	%r1667, [%r350+18432];
	shr.u32 	%r1668, %r1667, %r2112;
	and.b32  	%r1669, %r1668, %r221;
	shl.b32 	%r1670, %r1669, 3;
	add.s32 	%r1671, %r1598, %r1670;
	ld.shared.u64 	%rd161, [%r1671];
	add.s64 	%rd162, %rd161, %rd9;
	xor.b32  	%r1672, %r1667, -2147483648;
	shl.b64 	%rd163, %rd162, 2;
	add.s64 	%rd164, %rd22, %rd163;
	st.global.u32 	[%rd164+18432], %r1672;
	bar.warp.sync 	-1;
	ld.shared.u32 	%r1673, [%r350+19968];
	shr.u32 	%r1674, %r1673, %r2112;
	and.b32  	%r1675, %r1674, %r221;
	shl.b32 	%r1676, %r1675, 3;
	add.s32 	%r1677, %r1598, %r1676;
	ld.shared.u64 	%rd165, [%r1677];
	add.s64 	%rd166, %rd165, %rd9;
	xor.b32  	%r1678, %r1673, -2147483648;
	shl.b64 	%rd167, %rd166, 2;
	add.s64 	%rd168, %rd22, %rd167;
	st.global.u32 	[%rd168+19968], %r1678;
	bar.warp.sync 	-1;
	ld.shared.u32 	%r1679, [%r350+21504];
	shr.u32 	%r1680, %r1679, %r2112;
	and.b32  	%r1681, %r1680, %r221;
	shl.b32 	%r1682, %r1681, 3;
	add.s32 	%r1683, %r1598, %r1682;
	ld.shared.u64 	%rd169, [%r1683];
	add.s64 	%rd170, %rd169, %rd9;
	xor.b32  	%r1684, %r1679, -2147483648;
	shl.b64 	%rd171, %rd170, 2;
	add.s64 	%rd172, %rd22, %rd171;
	st.global.u32 	[%rd172+21504], %r1684;
	bar.warp.sync 	-1;
	ld.shared.u32 	%r1685, [%r350+23040];
	shr.u32 	%r1686, %r1685, %r2112;
	and.b32  	%r1687, %r1686, %r221;
	shl.b32 	%r1688, %r1687, 3;
	add.s32 	%r1689, %r1598, %r1688;
	ld.shared.u64 	%rd173, [%r1689];
	add.s64 	%rd174, %rd173, %rd9;
	xor.b32  	%r1690, %r1685, -2147483648;
	shl.b64 	%rd175, %rd174, 2;
	add.s64 	%rd176, %rd22, %rd175;
	st.global.u32 	[%rd176+23040], %r1690;
	bar.warp.sync 	-1;
	ld.shared.u32 	%r1691, [%r350+24576];
	shr.u32 	%r1692, %r1691, %r2112;
	and.b32  	%r1693, %r1692, %r221;
	shl.b32 	%r1694, %r1693, 3;
	add.s32 	%r1695, %r1598, %r1694;
	ld.shared.u64 	%rd177, [%r1695];
	add.s64 	%rd178, %rd177, %rd9;
	xor.b32  	%r1696, %r1691, -2147483648;
	shl.b64 	%rd179, %rd178, 2;
	add.s64 	%rd180, %rd22, %rd179;
	st.global.u32 	[%rd180+24576], %r1696;
	bar.warp.sync 	-1;
	bra.uni 	$L__BB27_260;
$L__BB27_225:
	ld.param.u32 	%r2089, [_ZN3cub18CUB_300001_SM_10006detail10radix_sort29DeviceRadixSortOnesweepKernelINS1_5radix10policy_hubIiiyE10Policy1000ELNS0_9SortOrderE0EiiyiiNS1_21identity_decomposer_tEEEvPT5_SB_PT3_PKSC_PT1_PKSG_PT2_PKSK_T4_iiT6__param_8];
	mad.lo.s32 	%r351, %r3, -6528, %r2089;
	setp.ge.s32 	%p152, %r1, %r351;
	@%p152 bra 	$L__BB27_227;
	ld.param.u32 	%r2113, [_ZN3cub18CUB_300001_SM_10006detail10radix_sort29DeviceRadixSortOnesweepKernelINS1_5radix10policy_hubIiiyE10Policy1000ELNS0_9SortOrderE0EiiyiiNS1_21identity_decomposer_tEEEvPT5_SB_PT3_PKSC_PT1_PKSG_PT2_PKSK_T4_iiT6__param_9];
	ld.shared.u32 	%r1697, [%r350];
	shr.u32 	%r1698, %r1697, %r2113;
	and.b32  	%r1699, %r1698, %r221;
	shl.b32 	%r1700, %r1699, 3;
	add.s32 	%r1702, %r783, %r1700;
	ld.shared.u64 	%rd181, [%r1702+26112];
	xor.b32  	%r1703, %r1697, -2147483648;
	add.s64 	%rd182, %rd181, %rd9;
	shl.b64 	%rd183, %rd182, 2;
	add.s64 	%rd184, %rd22, %rd183;
	st.global.u32 	[%rd184], %r1703;
$L__BB27_227:
	bar.warp.sync 	-1;
	add.s32 	%r1704, %r1, 384;
	setp.ge.s32 	%p153, %r1704, %r351;
	@%p153 bra 	$L__BB27_229;
	ld.param.u32 	%r2114, [_ZN3cub18CUB_300001_SM_10006detail10radix_sort29DeviceRadixSortOnesweepKernelINS1_5radix10policy_hubIiiyE10Policy1000ELNS0_9SortOrderE0EiiyiiNS1_21identity_decomposer_tEEEvPT5_SB_PT3_PKSC_PT1_PKSG_PT2_PKSK_T4_iiT6__param_9];
	ld.shared.u32 	%r1705, [%r350+1536];
	shr.u32 	%r1706, %r1705, %r2114;
	and.b32  	%r1707, %r1706, %r221;
	shl.b32 	%r1708, %r1707, 3;
	add.s32 	%r1710, %r783, %r1708;
	ld.shared.u64 	%rd185, [%r1710+26112];
	xor.b32  	%r1711, %r1705, -2147483648;
	add.s64 	%rd186, %rd185, %rd9;
	shl.b64 	%rd187, %rd186, 2;
	add.s64 	%rd188, %rd22, %rd187;
	st.global.u32 	[%rd188+1536], %r1711;
$L__BB27_229:
	bar.warp.sync 	-1;
	add.s32 	%r1712, %r1, 768;
	setp.ge.s32 	%p154, %r1712, %r351;
	@%p154 bra 	$L__BB27_231;
	ld.param.u32 	%r2115, [_ZN3cub18CUB_300001_SM_10006detail10radix_sort29DeviceRadixSortOnesweepKernelINS1_5radix10policy_hubIiiyE10Policy1000ELNS0_9SortOrderE0EiiyiiNS1_21identity_decomposer_tEEEvPT5_SB_PT3_PKSC_PT1_PKSG_PT2_PKSK_T4_iiT6__param_9];
	ld.shared.u32 	%r1713, [%r350+3072];
	shr.u32 	%r1714, %r1713, %r2115;
	and.b32  	%r1715, %r1714, %r221;
	shl.b32 	%r1716, %r1715, 3;
	add.s32 	%r1718, %r783, %r1716;
	ld.shared.u64 	%rd189, [%r1718+26112];
	xor.b32  	%r1719, %r1713, -2147483648;
	add.s64 	%rd190, %rd189, %rd9;
	shl.b64 	%rd191, %rd190, 2;
	add.s64 	%rd192, %rd22, %rd191;
	st.global.u32 	[%rd192+3072], %r1719;
$L__BB27_231:
	bar.warp.sync 	-1;
	add.s32 	%r1720, %r1, 1152;
	setp.ge.s32 	%p155, %r1720, %r351;
	@%p155 bra 	$L__BB27_233;
	ld.param.u32 	%r2116, [_ZN3cub18CUB_300001_SM_10006detail10radix_sort29DeviceRadixSortOnesweepKernelINS1_5radix10policy_hubIiiyE10Policy1000ELNS0_9SortOrderE0EiiyiiNS1_21identity_decomposer_tEEEvPT5_SB_PT3_PKSC_PT1_PKSG_PT2_PKSK_T4_iiT6__param_9];
	ld.shared.u32 	%r1721, [%r350+4608];
	shr.u32 	%r1722, %r1721, %r2116;
	and.b32  	%r1723, %r1722, %r221;
	shl.b32 	%r1724, %r1723, 3;
	add.s32 	%r1726, %r783, %r1724;
	ld.shared.u64 	%rd193, [%r1726+26112];
	xor.b32  	%r1727, %r1721, -2147483648;
	add.s64 	%rd194, %rd193, %rd9;
	shl.b64 	%rd195, %rd194, 2;
	add.s64 	%rd196, %rd22, %rd195;
	st.global.u32 	[%rd196+4608], %r1727;
$L__BB27_233:
	bar.warp.sync 	-1;
	add.s32 	%r1728, %r1, 1536;
	setp.ge.s32 	%p156, %r1728, %r351;
	@%p156 bra 	$L__BB27_235;
	ld.param.u32 	%r2117, [_ZN3cub18CUB_300001_SM_10006detail10radix_sort29DeviceRadixSortOnesweepKernelINS1_5radix10policy_hubIiiyE10Policy1000ELNS0_9SortOrderE0EiiyiiNS1_21identity_decomposer_tEEEvPT5_SB_PT3_PKSC_PT1_PKSG_PT2_PKSK_T4_iiT6__param_9];
	ld.shared.u32 	%r1729, [%r350+6144];
	shr.u32 	%r1730, %r1729, %r2117;
	and.b32  	%r1731, %r1730, %r221;
	shl.b32 	%r1732, %r1731, 3;
	add.s32 	%r1734, %r783, %r1732;
	ld.shared.u64 	%rd197, [%r1734+26112];
	xor.b32  	%r1735, %r1729, -2147483648;
	add.s64 	%rd198, %rd197, %rd9;
	shl.b64 	%rd199, %rd198, 2;
	add.s64 	%rd200, %rd22, %rd199;
	st.global.u32 	[%rd200+6144], %r1735;
$L__BB27_235:
	bar.warp.sync 	-1;
	add.s32 	%r1736, %r1, 1920;
	setp.ge.s32 	%p157, %r1736, %r351;
	@%p157 bra 	$L__BB27_237;
	ld.param.u32 	%r2118, [_ZN3cub18CUB_300001_SM_10006detail10radix_sort29DeviceRadixSortOnesweepKernelINS1_5radix10policy_hubIiiyE10Policy1000ELNS0_9SortOrderE0EiiyiiNS1_21identity_decomposer_tEEEvPT5_SB_PT3_PKSC_PT1_PKSG_PT2_PKSK_T4_iiT6__param_9];
	ld.shared.u32 	%r1737, [%r350+7680];
	shr.u32 	%r1738, %r1737, %r2118;
	and.b32  	%r1739, %r1738, %r221;
	shl.b32 	%r1740, %r1739, 3;
	add.s32 	%r1742, %r783, %r1740;
	ld.shared.u64 	%rd201, [%r1742+26112];
	xor.b32  	%r1743, %r1737, -2147483648;
	add.s64 	%rd202, %rd201, %rd9;
	shl.b64 	%rd203, %rd202, 2;
	add.s64 	%rd204, %rd22, %rd203;
	st.global.u32 	[%rd204+7680], %r1743;
$L__BB27_237:
	bar.warp.sync 	-1;
	add.s32 	%r1744, %r1, 2304;
	setp.ge.s32 	%p158, %r1744, %r351;
	@%p158 bra 	$L__BB27_239;
	ld.param.u32 	%r2119, [_ZN3cub18CUB_300001_SM_10006detail10radix_sort29DeviceRadixSortOnesweepKernelINS1_5radix10policy_hubIiiyE10Policy1000ELNS0_9SortOrderE0EiiyiiNS1_21identity_decomposer_tEEEvPT5_SB_PT3_PKSC_PT1_PKSG_PT2_PKSK_T4_iiT6__param_9];
	ld.shared.u32 	%r1745, [%r350+9216];
	shr.u32 	%r1746, %r1745, %r2119;
	and.b32  	%r1747, %r1746, %r221;
	shl.b32 	%r1748, %r1747, 3;
	add.s32 	%r1750, %r783, %r1748;
	ld.shared.u64 	%rd205, [%r1750+26112];
	xor.b32  	%r1751, %r1745, -2147483648;
	add.s64 	%rd206, %rd205, %rd9;
	shl.b64 	%rd207, %rd206, 2;
	add.s64 	%rd208, %rd22, %rd207;
	st.global.u32 	[%rd208+9216], %r1751;
$L__BB27_239:
	bar.warp.sync 	-1;
	add.s32 	%r1752, %r1, 2688;
	setp.ge.s32 	%p159, %r1752, %r351;
	@%p159 bra 	$L__BB27_241;
	ld.param.u32 	%r2120, [_ZN3cub18CUB_300001_SM_10006detail10radix_sort29DeviceRadixSortOnesweepKernelINS1_5radix10policy_hubIiiyE10Policy1000ELNS0_9SortOrderE0EiiyiiNS1_21identity_decomposer_tEEEvPT5_SB_PT3_PKSC_PT1_PKSG_PT2_PKSK_T4_iiT6__param_9];
	ld.shared.u32 	%r1753, [%r350+10752];
	shr.u32 	%r1754, %r1753, %r2120;
	and.b32  	%r1755, %r1754, %r221;
	shl.b32 	%r1756, %r1755, 3;
	add.s32 	%r1758, %r783, %r1756;
	ld.shared.u64 	%rd209, [%r1758+26112];
	xor.b32  	%r1759, %r1753, -2147483648;
	add.s64 	%rd210, %rd209, %rd9;
	shl.b64 	%rd211, %rd210, 2;
	add.s64 	%rd212, %rd22, %rd211;
	st.global.u32 	[%rd212+10752], %r1759;
$L__BB27_241:
	bar.warp.sync 	-1;
	or.b32  	%r1760, %r1, 3072;
	setp.ge.s32 	%p160, %r1760, %r351;
	@%p160 bra 	$L__BB27_243;
	ld.param.u32 	%r2121, [_ZN3cub18CUB_300001_SM_10006detail10radix_sort29DeviceRadixSortOnesweepKernelINS1_5radix10policy_hubIiiyE10Policy1000ELNS0_9SortOrderE0EiiyiiNS1_21identity_decomposer_tEEEvPT5_SB_PT3_PKSC_PT1_PKSG_PT2_PKSK_T4_iiT6__param_9];
	ld.shared.u32 	%r1761, [%r350+12288];
	shr.u32 	%r1762, %r1761, %r2121;
	and.b32  	%r1763, %r1762, %r221;
	shl.b32 	%r1764, %r1763, 3;
	add.s32 	%r1766, %r783, %r1764;
	ld.shared.u64 	%rd213, [%r1766+26112];
	xor.b32  	%r1767, %r1761, -2147483648;
	add.s64 	%rd214, %rd213, %rd9;
	shl.b64 	%rd215, %rd214, 2;
	add.s64 	%rd216, %rd22, %rd215;
	st.global.u32 	[%rd216+12288], %r1767;
$L__BB27_243:
	bar.warp.sync 	-1;
	add.s32 	%r1768, %r1, 3456;
	setp.ge.s32 	%p161, %r1768, %r351;
	@%p161 bra 	$L__BB27_245;
	ld.param.u32 	%r2122, [_ZN3cub18CUB_300001_SM_10006detail10radix_sort29DeviceRadixSortOnesweepKernelINS1_5radix10policy_hubIiiyE10Policy1000ELNS0_9SortOrderE0EiiyiiNS1_21identity_decomposer_tEEEvPT5_SB_PT3_PKSC_PT1_PKSG_PT2_PKSK_T4_iiT6__param_9];
	ld.shared.u32 	%r1769, [%r350+13824];
	shr.u32 	%r1770, %r1769, %r2122;
	and.b32  	%r1771, %r1770, %r221;
	shl.b32 	%r1772, %r1771, 3;
	add.s32 	%r1774, %r783, %r1772;
	ld.shared.u64 	%rd217, [%r1774+26112];
	xor.b32  	%r1775, %r1769, -2147483648;
	add.s64 	%rd218, %rd217, %rd9;
	shl.b64 	%rd219, %rd218, 2;
	add.s64 	%rd220, %rd22, %rd219;
	st.global.u32 	[%rd220+13824], %r1775;
$L__BB27_245:
	bar.warp.sync 	-1;
	add.s32 	%r1776, %r1, 3840;
	setp.ge.s32 	%p162, %r1776, %r351;
	@%p162 bra 	$L__BB27_247;
	ld.param.u32 	%r2123, [_ZN3cub18CUB_300001_SM_10006detail10radix_sort29DeviceRadixSortOnesweepKernelINS1_5radix10policy_hubIiiyE10Policy1000ELNS0_9SortOrderE0EiiyiiNS1_21identity_decomposer_tEEEvPT5_SB_PT3_PKSC_PT1_PKSG_PT2_PKSK_T4_iiT6__param_9];
	ld.shared.u32 	%r1777, [%r350+15360];
	shr.u32 	%r1778, %r1777, %r2123;
	and.b32  	%r1779, %r1778, %r221;
	shl.b32 	%r1780, %r1779, 3;
	add.s32 	%r1782, %r783, %r1780;
	ld.shared.u64 	%rd221, [%r1782+26112];
	xor.b32  	%r1783, %r1777, -2147483648;
	add.s64 	%rd222, %rd221, %rd9;
	shl.b64 	%rd223, %rd222, 2;
	add.s64 	%rd224, %rd22, %rd223;
	st.global.u32 	[%rd224+15360], %r1783;
$L__BB27_247:
	bar.warp.sync 	-1;
	add.s32 	%r1784, %r1, 4224;
	setp.ge.s32 	%p163, %r1784, %r351;
	@%p163 bra 	$L__BB27_249;
	ld.param.u32 	%r2124, [_ZN3cub18CUB_300001_SM_10006detail10radix_sort29DeviceRadixSortOnesweepKernelINS1_5radix10policy_hubIiiyE10Policy1000ELNS0_9SortOrderE0EiiyiiNS1_21identity_decomposer_tEEEvPT5_SB_PT3_PKSC_PT1_PKSG_PT2_PKSK_T4_iiT6__param_9];
	ld.shared.u32 	%r1785, [%r350+16896];
	shr.u32 	%r1786, %r1785, %r2124;
	and.b32  	%r1787, %r1786, %r221;
	shl.b32 	%r1788, %r1787, 3;
	add.s32 	%r1790, %r783, %r1788;
	ld.shared.u64 	%rd225, [%r1790+26112];
	xor.b32  	%r1791, %r1785, -2147483648;
	add.s64 	%rd226, %rd225, %rd9;
	shl.b64 	%rd227, %rd226, 2;
	add.s64 	%rd228, %rd22, %rd227;
	st.global.u32 	[%rd228+16896], %r1791;
$L__BB27_249:
	bar.warp.sync 	-1;
	add.s32 	%r1792, %r1, 4608;
	setp.ge.s32 	%p164, %r1792, %r351;
	@%p164 bra 	$L__BB27_251;
	ld.param.u32 	%r2125, [_ZN3cub18CUB_300001_SM_10006detail10radix_sort29DeviceRadixSortOnesweepKernelINS1_5radix10policy_hubIiiyE10Policy1000ELNS0_9SortOrderE0EiiyiiNS1_21identity_decomposer_tEEEvPT5_SB_PT3_PKSC_PT1_PKSG_PT2_PKSK_T4_iiT6__param_9];
	ld.shared.u32 	%r1793, [%r350+18432];
	shr.u32 	%r1794, %r1793, %r2125;
	and.b32  	%r1795, %r1794, %r221;
	shl.b32 	%r1796, %r1795, 3;
	add.s32 	%r1798, %r783, %r1796;
	ld.shared.u64 	%rd229, [%r1798+26112];
	xor.b32  	%r1799, %r1793, -2147483648;
	add.s64 	%rd230, %rd229, %rd9;
	shl.b64 	%rd231, %rd230, 2;
	add.s64 	%rd232, %rd22, %rd231;
	st.global.u32 	[%rd232+18432], %r1799;
$L__BB27_251:
	bar.warp.sync 	-1;
	add.s32 	%r1800, %r1, 4992;
	setp.ge.s32 	%p165, %r1800, %r351;
	@%p165 bra 	$L__BB27_253;
	ld.param.u32 	%r2126, [_ZN3cub18CUB_300001_SM_10006detail10radix_sort29DeviceRadixSortOnesweepKernelINS1_5radix10policy_hubIiiyE10Policy1000ELNS0_9SortOrderE0EiiyiiNS1_21identity_decomposer_tEEEvPT5_SB_PT3_PKSC_PT1_PKSG_PT2_PKSK_T4_iiT6__param_9];
	ld.shared.u32 	%r1801, [%r350+19968];
	shr.u32 	%r1802, %r1801, %r2126;
	and.b32  	%r1803, %r1802, %r221;
	shl.b32 	%r1804, %r1803, 3;
	add.s32 	%r1806, %r783, %r1804;
	ld.shared.u64 	%rd233, [%r1806+26112];
	xor.b32  	%r1807, %r1801, -2147483648;
	add.s64 	%rd234, %rd233, %rd9;
	shl.b64 	%rd235, %rd234, 2;
	add.s64 	%rd236, %rd22, %rd235;
	st.global.u32 	[%rd236+19968], %r1807;
$L__BB27_253:
	bar.warp.sync 	-1;
	add.s32 	%r1808, %r1, 5376;
	setp.ge.s32 	%p166, %r1808, %r351;
	@%p166 bra 	$L__BB27_255;
	ld.param.u32 	%r2127, [_ZN3cub18CUB_300001_SM_10006detail10radix_sort29DeviceRadixSortOnesweepKernelINS1_5radix10policy_hubIiiyE10Policy1000ELNS0_9SortOrderE0EiiyiiNS1_21identity_decomposer_tEEEvPT5_SB_PT3_PKSC_PT1_PKSG_PT2_PKSK_T4_iiT6__param_9];
	ld.shared.u32 	%r1809, [%r350+21504];
	shr.u32 	%r1810, %r1809, %r2127;
	and.b32  	%r1811, %r1810, %r221;
	shl.b32 	%r1812, %r1811, 3;
	add.s32 	%r1814, %r783, %r1812;
	ld.shared.u64 	%rd237, [%r1814+26112];
	xor.b32  	%r1815, %r1809, -2147483648;
	add.s64 	%rd238, %rd237, %rd9;
	shl.b64 	%rd239, %rd238, 2;
	add.s64 	%rd240, %rd22, %rd239;
	st.global.u32 	[%rd240+21504], %r1815;
$L__BB27_255:
	bar.warp.sync 	-1;
	add.s32 	%r1816, %r1, 5760;
	setp.ge.s32 	%p167, %r1816, %r351;
	@%p167 bra 	$L__BB27_257;
	ld.param.u32 	%r2128, [_ZN3cub18CUB_300001_SM_10006detail10radix_sort29DeviceRadixSortOnesweepKernelINS1_5radix10policy_hubIiiyE10Policy1000ELNS0_9SortOrderE0EiiyiiNS1_21identity_decomposer_tEEEvPT5_SB_PT3_PKSC_PT1_PKSG_PT2_PKSK_T4_iiT6__param_9];
	ld.shared.u32 	%r1817, [%r350+23040];
	shr.u32 	%r1818, %r1817, %r2128;
	and.b32  	%r1819, %r1818, %r221;
	shl.b32 	%r1820, %r1819, 3;
	add.s32 	%r1822, %r783, %r1820;
	ld.shared.u64 	%rd241, [%r1822+26112];
	xor.b32  	%r1823, %r1817, -2147483648;
	add.s64 	%rd242, %rd241, %rd9;
	shl.b64 	%rd243, %rd242, 2;
	add.s64 	%rd244, %rd22, %rd243;
	st.global.u32 	[%rd244+23040], %r1823;
$L__BB27_257:
	bar.warp.sync 	-1;
	or.b32  	%r1824, %r1, 6144;
	setp.ge.s32 	%p168, %r1824, %r351;
	@%p168 bra 	$L__BB27_259;
	ld.param.u32 	%r2129, [_ZN3cub18CUB_300001_SM_10006detail10radix_sort29DeviceRadixSortOnesweepKernelINS1_5radix10policy_hubIiiyE10Policy1000ELNS0_9SortOrderE0EiiyiiNS1_21identity_decomposer_tEEEvPT5_SB_PT3_PKSC_PT1_PKSG_PT2_PKSK_T4_iiT6__param_9];
	ld.shared.u32 	%r1825, [%r350+24576];
	shr.u32 	%r1826, %r1825, %r2129;
	and.b32  	%r1827, %r1826, %r221;
	shl.b32 	%r1828, %r1827, 3;
	add.s32 	%r1830, %r783, %r1828;
	ld.shared.u64 	%rd245, [%r1830+26112];
	xor.b32  	%r1831, %r1825, -2147483648;
	add.s64 	%rd246, %rd245, %rd9;
	shl.b64 	%rd247, %rd246, 2;
	add.s64 	%rd248, %rd22, %rd247;
	st.global.u32 	[%rd248+24576], %r1831;
$L__BB27_259:
	bar.warp.sync 	-1;
$L__BB27_260:
	ld.param.u32 	%r2130, [_ZN3cub18CUB_300001_SM_10006detail10radix_sort29DeviceRadixSortOnesweepKernelINS1_5radix10policy_hubIiiyE10Policy1000ELNS0_9SortOrderE0EiiyiiNS1_21identity_decomposer_tEEEvPT5_SB_PT3_PKSC_PT1_PKSG_PT2_PKSK_T4_iiT6__param_9];
	ld.param.u32 	%r2090, [_ZN3cub18CUB_300001_SM_10006detail10radix_sort29DeviceRadixSortOnesweepKernelINS1_5radix10policy_hubIiiyE10Policy1000ELNS0_9SortOrderE0EiiyiiNS1_21identity_decomposer_tEEEvPT5_SB_PT3_PKSC_PT1_PKSG_PT2_PKSK_T4_iiT6__param_8];
	setp.gt.s32 	%p169, %r349, %r2090;
	ld.shared.u32 	%r1832, [%r350];
	shr.u32 	%r1833, %r1832, %r2130;
	and.b32  	%r352, %r1833, %r221;
	ld.shared.u32 	%r1834, [%r350+1536];
	shr.u32 	%r1835, %r1834, %r2130;
	and.b32  	%r353, %r1835, %r221;
	ld.shared.u32 	%r1836, [%r350+3072];
	shr.u32 	%r1837, %r1836, %r2130;
	and.b32  	%r354, %r1837, %r221;
	ld.shared.u32 	%r1838, [%r350+4608];
	shr.u32 	%r1839, %r1838, %r2130;
	and.b32  	%r355, %r1839, %r221;
	ld.shared.u32 	%r1840, [%r350+6144];
	shr.u32 	%r1841, %r1840, %r2130;
	and.b32  	%r356, %r1841, %r221;
	ld.shared.u32 	%r1842, [%r350+7680];
	shr.u32 	%r1843, %r1842, %r2130;
	and.b32  	%r357, %r1843, %r221;
	ld.shared.u32 	%r1844, [%r350+9216];
	shr.u32 	%r1845, %r1844, %r2130;
	and.b32  	%r358, %r1845, %r221;
	ld.shared.u32 	%r1846, [%r350+10752];
	shr.u32 	%r1847, %r1846, %r2130;
	and.b32  	%r359, %r1847, %r221;
	ld.shared.u32 	%r1848, [%r350+12288];
	shr.u32 	%r1849, %r1848, %r2130;
	and.b32  	%r360, %r1849, %r221;
	ld.shared.u32 	%r1850, [%r350+13824];
	shr.u32 	%r1851, %r1850, %r2130;
	and.b32  	%r361, %r1851, %r221;
	ld.shared.u32 	%r1852, [%r350+15360];
	shr.u32 	%r1853, %r1852, %r2130;
	and.b32  	%r362, %r1853, %r221;
	ld.shared.u32 	%r1854, [%r350+16896];
	shr.u32 	%r1855, %r1854, %r2130;
	and.b32  	%r363, %r1855, %r221;
	ld.shared.u32 	%r1856, [%r350+18432];
	shr.u32 	%r1857, %r1856, %r2130;
	and.b32  	%r364, %r1857, %r221;
	ld.shared.u32 	%r1858, [%r350+19968];
	shr.u32 	%r1859, %r1858, %r2130;
	and.b32  	%r365, %r1859, %r221;
	ld.shared.u32 	%r1860, [%r350+21504];
	shr.u32 	%r1861, %r1860, %r2130;
	and.b32  	%r366, %r1861, %r221;
	ld.shared.u32 	%r1862, [%r350+23040];
	shr.u32 	%r1863, %r1862, %r2130;
	and.b32  	%r367, %r1863, %r221;
	ld.shared.u32 	%r1864, [%r350+24576];
	shr.u32 	%r1865, %r1864, %r2130;
	and.b32  	%r368, %r1865, %r221;
	@%p169 bra 	$L__BB27_262;
	ld.param.u64 	%rd443, [_ZN3cub18CUB_300001_SM_10006detail10radix_sort29DeviceRadixSortOnesweepKernelINS1_5radix10policy_hubIiiyE10Policy1000ELNS0_9SortOrderE0EiiyiiNS1_21identity_decomposer_tEEEvPT5_SB_PT3_PKSC_PT1_PKSG_PT2_PKSK_T4_iiT6__param_7];
	cvta.to.global.u64 	%rd249, %rd443;
	and.b32  	%r1869, %r1, 31;
	or.b32  	%r1870, %r647, %r1869;
	cvt.u64.u32 	%rd250, %r1870;
	mul.lo.s32 	%r1871, %r3, 6528;
	cvt.s64.s32 	%rd251, %r1871;
	add.s64 	%rd252, %rd250, %rd251;
	shl.b64 	%rd253, %rd252, 2;
	add.s64 	%rd254, %rd249, %rd253;
	ld.global.u32 	%r2266, [%rd254];
	ld.global.u32 	%r2267, [%rd254+128];
	ld.global.u32 	%r2268, [%rd254+256];
	ld.global.u32 	%r2269, [%rd254+384];
	ld.global.u32 	%r2270, [%rd254+512];
	ld.global.u32 	%r2271, [%rd254+640];
	ld.global.u32 	%r2272, [%rd254+768];
	ld.global.u32 	%r2273, [%rd254+896];
	ld.global.u32 	%r2274, [%rd254+1024];
	ld.global.u32 	%r2275, [%rd254+1152];
	ld.global.u32 	%r2276, [%rd254+1280];
	ld.global.u32 	%r2277, [%rd254+1408];
	ld.global.u32 	%r2278, [%rd254+1536];
	ld.global.u32 	%r2279, [%rd254+1664];
	ld.global.u32 	%r2280, [%rd254+1792];
	ld.global.u32 	%r2281, [%rd254+1920];
	ld.global.u32 	%r2282, [%rd254+2048];
	bra.uni 	$L__BB27_296;
$L__BB27_262:
	ld.param.u32 	%r2091, [_ZN3cub18CUB_300001_SM_10006detail10radix_sort29DeviceRadixSortOnesweepKernelINS1_5radix10policy_hubIiiyE10Policy1000ELNS0_9SortOrderE0EiiyiiNS1_21identity_decomposer_tEEEvPT5_SB_PT3_PKSC_PT1_PKSG_PT2_PKSK_T4_iiT6__param_8];
	ld.param.u64 	%rd444, [_ZN3cub18CUB_300001_SM_10006detail10radix_sort29DeviceRadixSortOnesweepKernelINS1_5radix10policy_hubIiiyE10Policy1000ELNS0_9SortOrderE0EiiyiiNS1_21identity_decomposer_tEEEvPT5_SB_PT3_PKSC_PT1_PKSG_PT2_PKSK_T4_iiT6__param_7];
	cvta.to.global.u64 	%rd255, %rd444;
	add.s64 	%rd23, %rd255, %rd63;
	cvt.u32.u64 	%r1874, %rd7;
	sub.s32 	%r386, %r2091, %r649;
	setp.ge.s32 	%p170, %r1874, %r386;
	@%p170 bra 	$L__BB27_264;
	ld.global.u32 	%r2266, [%rd23];
$L__BB27_264:
	add.s32 	%r1877, %r1874, 32;
	setp.ge.s32 	%p171, %r1877, %r386;
	@%p171 bra 	$L__BB27_266;
	ld.global.u32 	%r2267, [%rd23+128];
$L__BB27_266:
	add.s32 	%r1880, %r1874, 64;
	setp.ge.s32 	%p172, %r1880, %r386;
	@%p172 bra 	$L__BB27_268;
	ld.global.u32 	%r2268, [%rd23+256];
$L__BB27_268:
	add.s32 	%r1883, %r1874, 96;
	setp.ge.s32 	%p173, %r1883, %r386;
	@%p173 bra 	$L__BB27_270;
	ld.global.u32 	%r2269, [%rd23+384];
$L__BB27_270:
	add.s32 	%r1886, %r1874, 128;
	setp.ge.s32 	%p174, %r1886, %r386;
	@%p174 bra 	$L__BB27_272;
	ld.global.u32 	%r2270, [%rd23+512];
$L__BB27_272:
	add.s32 	%r1889, %r1874, 160;
	setp.ge.s32 	%p175, %r1889, %r386;
	@%p175 bra 	$L__BB27_274;
	ld.global.u32 	%r2271, [%rd23+640];
$L__BB27_274:
	add.s32 	%r1892, %r1874, 192;
	setp.ge.s32 	%p176, %r1892, %r386;
	@%p176 bra 	$L__BB27_276;
	ld.global.u32 	%r2272, [%rd23+768];
$L__BB27_276:
	add.s32 	%r1895, %r1874, 224;
	setp.ge.s32 	%p177, %r1895, %r386;
	@%p177 bra 	$L__BB27_278;
	ld.param.u64 	%rd445, [_ZN3cub18CUB_300001_SM_10006detail10radix_sort29DeviceRadixSortOnesweepKernelINS1_5radix10policy_hubIiiyE10Policy1000ELNS0_9SortOrderE0EiiyiiNS1_21identity_decomposer_tEEEvPT5_SB_PT3_PKSC_PT1_PKSG_PT2_PKSK_T4_iiT6__param_7];
	cvta.to.global.u64 	%rd259, %rd445;
	cvt.s64.s32 	%rd260, %r649;
	add.s64 	%rd261, %rd7, %rd260;
	shl.b64 	%rd262, %rd261, 2;
	add.s64 	%rd263, %rd259, %rd262;
	ld.global.u32 	%r2273, [%rd263+896];
$L__BB27_278:
	add.s32 	%r1899, %r1874, 256;
	setp.ge.s32 	%p178, %r1899, %r386;
	@%p178 bra 	$L__BB27_280;
	ld.param.u64 	%rd446, [_ZN3cub18CUB_300001_SM_10006detail10radix_sort29DeviceRadixSortOnesweepKernelINS1_5radix10policy_hubIiiyE10Policy1000ELNS0_9SortOrderE0EiiyiiNS1_21identity_decomposer_tEEEvPT5_SB_PT3_PKSC_PT1_PKSG_PT2_PKSK_T4_iiT6__param_7];
	cvta.to.global.u64 	%rd264, %rd446;
	cvt.s64.s32 	%rd265, %r649;
	add.s64 	%rd266, %rd7, %rd265;
	shl.b64 	%rd267, %rd266, 2;
	add.s64 	%rd268, %rd264, %rd267;
	ld.global.u32 	%r2274, [%rd268+1024];
$L__BB27_280:
	add.s32 	%r1903, %r1874, 288;
	setp.ge.s32 	%p179, %r1903, %r386;
	@%p179 bra 	$L__BB27_282;
	ld.param.u64 	%rd447, [_ZN3cub18CUB_300001_SM_10006detail10radix_sort29DeviceRadixSortOnesweepKernelINS1_5radix10policy_hubIiiyE10Policy1000ELNS0_9SortOrderE0EiiyiiNS1_21identity_decomposer_tEEEvPT5_SB_PT3_PKSC_PT1_PKSG_PT2_PKSK_T4_iiT6__param_7];
	cvta.to.global.u64 	%rd269, %rd447;
	cvt.s64.s32 	%rd270, %r649;
	add.s64 	%rd271, %rd7, %rd270;
	shl.b64 	%rd272, %rd271, 2;
	add.s64 	%rd273, %rd269, %rd272;
	ld.global.u32 	%r2275, [%rd273+1152];
$L__BB27_282:
	add.s32 	%r1907, %r1874, 320;
	setp.ge.s32 	%p180, %r1907, %r386;
	@%p180 bra 	$L__BB27_284;
	ld.param.u64 	%rd448, [_ZN3cub18CUB_300001_SM_10006detail10radix_sort29DeviceRadixSortOnesweepKernelINS1_5radix10policy_hubIiiyE10Policy1000ELNS0_9SortOrderE0EiiyiiNS1_21identity_decomposer_tEEEvPT5_SB_PT3_PKSC_PT1_PKSG_PT2_PKSK_T4_iiT6__param_7];
	cvta.to.global.u64 	%rd274, %rd448;
	cvt.s64.s32 	%rd275, %r649;
	add.s64 	%rd276, %rd7, %rd275;
	shl.b64 	%rd277, %rd276, 2;
	add.s64 	%rd278, %rd274, %rd277;
	ld.global.u32 	%r2276, [%rd278+1280];
$L__BB27_284:
	add.s32 	%r1911, %r1874, 352;
	setp.ge.s32 	%p181, %r1911, %r386;
	@%p181 bra 	$L__BB27_286;
	ld.param.u64 	%rd449, [_ZN3cub18CUB_300001_SM_10006detail10radix_sort29DeviceRadixSortOnesweepKernelINS1_5radix10policy_hubIiiyE10Policy1000ELNS0_9SortOrderE0EiiyiiNS1_21identity_decomposer_tEEEvPT5_SB_PT3_PKSC_PT1_PKSG_PT2_PKSK_T4_iiT6__param_7];
	cvta.to.global.u64 	%rd279, %rd449;
	mul.lo.s32 	%r1912, %r3, 6528;
	cvt.s64.s32 	%rd280, %r1912;
	add.s64 	%rd281, %rd7, %rd280;
	shl.b64 	%rd282, %rd281, 2;
	add.s64 	%rd283, %rd279, %rd282;
	ld.global.u32 	%r2277, [%rd283+1408];
$L__BB27_286:
	add.s32 	%r1915, %r1874, 384;
	setp.ge.s32 	%p182, %r1915, %r386;
	@%p182 bra 	$L__BB27_288;
	ld.param.u64 	%rd450, [_ZN3cub18CUB_300001_SM_10006detail10radix_sort29DeviceRadixSortOnesweepKernelINS1_5radix10policy_hubIiiyE10Policy1000ELNS0_9SortOrderE0EiiyiiNS1_21identity_decomposer_tEEEvPT5_SB_PT3_PKSC_PT1_PKSG_PT2_PKSK_T4_iiT6__param_7];
	cvta.to.global.u64 	%rd284, %rd450;
	mul.lo.s32 	%r1916, %r3, 6528;
	cvt.s64.s32 	%rd285, %r1916;
	add.s64 	%rd286, %rd7, %rd285;
	shl.b64 	%rd287, %rd286, 2;
	add.s64 	%rd288, %rd284, %rd287;
	ld.global.u32 	%r2278, [%rd288+1536];
$L__BB27_288:
	cvt.u32.u64 	%r1918, %rd7;
	add.s32 	%r1919, %r1918, 416;
	setp.ge.s32 	%p183, %r1919, %r386;
	@%p183 bra 	$L__BB27_290;
	ld.param.u64 	%rd451, [_ZN3cub18CUB_300001_SM_10006detail10radix_sort29DeviceRadixSortOnesweepKernelINS1_5radix10policy_hubIiiyE10Policy1000ELNS0_9SortOrderE0EiiyiiNS1_21identity_decomposer_tEEEvPT5_SB_PT3_PKSC_PT1_PKSG_PT2_PKSK_T4_iiT6__param_7];
	cvta.to.global.u64 	%rd289, %rd451;
	mul.lo.s32 	%r1920, %r3, 6528;
	cvt.s64.s32 	%rd290, %r1920;
	add.s64 	%rd291, %rd7, %rd290;
	shl.b64 	%rd292, %rd291, 2;
	add.s64 	%rd293, %rd289, %rd292;
	ld.global.u32 	%r2279, [%rd293+1664];
$L__BB27_290:
	cvt.u32.u64 	%r1922, %rd7;
	add.s32 	%r1923, %r1922, 448;
	setp.ge.s32 	%p184, %r1923, %r386;
	@%p184 bra 	$L__BB27_292;
	ld.param.u64 	%rd452, [_ZN3cub18CUB_300001_SM_10006detail10radix_sort29DeviceRadixSortOnesweepKernelINS1_5radix10policy_hubIiiyE10Policy1000ELNS0_9SortOrderE0EiiyiiNS1_21identity_decomposer_tEEEvPT5_SB_PT3_PKSC_PT1_PKSG_PT2_PKSK_T4_iiT6__param_7];
	cvta.to.global.u64 	%rd294, %rd452;
	mul.lo.s32 	%r1924, %r3, 6528;
	cvt.s64.s32 	%rd295, %r1924;
	add.s64 	%rd296, %rd7, %rd295;
	shl.b64 	%rd297, %rd296, 2;
	add.s64 	%rd298, %rd294, %rd297;
	ld.global.u32 	%r2280, [%rd298+1792];
$L__BB27_292:
	cvt.u32.u64 	%r1926, %rd7;
	add.s32 	%r1927, %r1926, 480;
	setp.ge.s32 	%p185, %r1927, %r386;
	@%p185 bra 	$L__BB27_294;
	ld.param.u64 	%rd453, [_ZN3cub18CUB_300001_SM_10006detail10radix_sort29DeviceRadixSortOnesweepKernelINS1_5radix10policy_hubIiiyE10Policy1000ELNS0_9SortOrderE0EiiyiiNS1_21identity_decomposer_tEEEvPT5_SB_PT3_PKSC_PT1_PKSG_PT2_PKSK_T4_iiT6__param_7];
	cvta.to.global.u64 	%rd299, %rd453;
	mul.lo.s32 	%r1928, %r3, 6528;
	cvt.s64.s32 	%rd300, %r1928;
	add.s64 	%rd301, %rd7, %rd300;
	shl.b64 	%rd302, %rd301, 2;
	add.s64 	%rd303, %rd299, %rd302;
	ld.global.u32 	%r2281, [%rd303+1920];
$L__BB27_294:
	cvt.u32.u64 	%r1930, %rd7;
	add.s32 	%r1931, %r1930, 512;
	setp.ge.s32 	%p186, %r1931, %r386;
	@%p186 bra 	$L__BB27_296;
	ld.param.u64 	%rd454, [_ZN3cub18CUB_300001_SM_10006detail10radix_sort29DeviceRadixSortOnesweepKernelINS1_5radix10policy_hubIiiyE10Policy1000ELNS0_9SortOrderE0EiiyiiNS1_21identity_decomposer_tEEEvPT5_SB_PT3_PKSC_PT1_PKSG_PT2_PKSK_T4_iiT6__param_7];
	cvta.to.global.u64 	%rd304, %rd454;
	mov.u32 	%r1932, %tid.x;
	and.b32  	%r1933, %r1932, 992;
	mul.lo.s32 	%r1934, %r1933, 17;
	and.b32  	%r1935, %r1932, 31;
	or.b32  	%r1936, %r1934, %r1935;
	cvt.u64.u32 	%rd305, %r1936;
	mul.lo.s32 	%r1937, %r3, 6528;
	cvt.s64.s32 	%rd306, %r1937;
	add.s64 	%rd307, %rd305, %rd306;
	shl.b64 	%rd308, %rd307, 2;
	add.s64 	%rd309, %rd304, %rd308;
	ld.global.u32 	%r2282, [%rd309+2048];
$L__BB27_296:
	ld.param.u32 	%r2092, [_ZN3cub18CUB_300001_SM_10006detail10radix_sort29DeviceRadixSortOnesweepKernelINS1_5radix10policy_hubIiiyE10Policy1000ELNS0_9SortOrderE0EiiyiiNS1_21identity_decomposer_tEEEvPT5_SB_PT3_PKSC_PT1_PKSG_PT2_PKSK_T4_iiT6__param_8];
	ld.param.u64 	%rd441, [_ZN3cub18CUB_300001_SM_10006detail10radix_sort29DeviceRadixSortOnesweepKernelINS1_5radix10policy_hubIiiyE10Policy1000ELNS0_9SortOrderE0EiiyiiNS1_21identity_decomposer_tEEEvPT5_SB_PT3_PKSC_PT1_PKSG_PT2_PKSK_T4_iiT6__param_6];
	cvta.to.global.u64 	%rd24, %rd441;
	mov.u32 	%r437, %tid.x;
	cvt.u64.u32 	%rd25, %r437;
	shl.b32 	%r1938, %r437, 2;
	mov.u32 	%r1939, _ZZN3cub18CUB_300001_SM_10006detail10radix_sort29DeviceRadixSortOnesweepKernelINS1_5radix10policy_hubIiiyE10Policy1000ELNS0_9SortOrderE0EiiyiiNS1_21identity_decomposer_tEEEvPT5_SB_PT3_PKSC_PT1_PKSG_PT2_PKSK_T4_iiT6_E1s;
	add.s32 	%r438, %r1939, %r1938;
	mad.lo.s32 	%r1940, %r3, 6528, 6528;
	setp.gt.s32 	%p187, %r1940, %r2092;
	bar.sync 	0;
	st.shared.u32 	[%r323+-4], %r2266;
	st.shared.u32 	[%r324+-4], %r2267;
	st.shared.u32 	[%r325+-4], %r2268;
	st.shared.u32 	[%r326+-4], %r2269;
	st.shared.u32 	[%r327+-4], %r2270;
	st.shared.u32 	[%r328+-4], %r2271;
	st.shared.u32 	[%r329+-4], %r2272;
	st.shared.u32 	[%r330+-4], %r2273;
	st.shared.u32 	[%r331+-4], %r2274;
	st.shared.u32 	[%r332+-4], %r2275;
	st.shared.u32 	[%r333+-4], %r2276;
	st.shared.u32 	[%r334+-4], %r2277;
	st.shared.u32 	[%r335+-4], %r2278;
	st.shared.u32 	[%r336+-4], %r2279;
	st.shared.u32 	[%r337+-4], %r2280;
	st.shared.u32 	[%r338+-4], %r2281;
	st.shared.u32 	[%r339+-4], %r2282;
	bar.sync 	0;
	@%p187 bra 	$L__BB27_298;
	ld.shared.u32 	%r1941, [%r438];
	shl.b32 	%r1942, %r352, 3;
	add.s32 	%r1944, %r1939, 26112;
	add.s32 	%r1945, %r1944, %r1942;
	ld.shared.u64 	%rd310, [%r1945];
	add.s64 	%rd311, %rd310, %rd25;
	shl.b64 	%rd312, %rd311, 2;
	add.s64 	%rd313, %rd24, %rd312;
	st.global.u32 	[%rd313], %r1941;
	bar.warp.sync 	-1;
	ld.shared.u32 	%r1946, [%r438+1536];
	shl.b32 	%r1947, %r353, 3;
	add.s32 	%r1948, %r1944, %r1947;
	ld.shared.u64 	%rd314, [%r1948];
	add.s64 	%rd315, %rd314, %rd25;
	shl.b64 	%rd316, %rd315, 2;
	add.s64 	%rd317, %rd24, %rd316;
	st.global.u32 	[%rd317+1536], %r1946;
	bar.warp.sync 	-1;
	ld.shared.u32 	%r1949, [%r438+3072];
	shl.b32 	%r1950, %r354, 3;
	add.s32 	%r1951, %r1944, %r1950;
	ld.shared.u64 	%rd318, [%r1951];
	add.s64 	%rd319, %rd318, %rd25;
	shl.b64 	%rd320, %rd319, 2;
	add.s64 	%rd321, %rd24, %rd320;
	st.global.u32 	[%rd321+3072], %r1949;
	bar.warp.sync 	-1;
	ld.shared.u32 	%r1952, [%r438+4608];
	shl.b32 	%r1953, %r355, 3;
	add.s32 	%r1954, %r1944, %r1953;
	ld.shared.u64 	%rd322, [%r1954];
	add.s64 	%rd323, %rd322, %rd25;
	shl.b64 	%rd324, %rd323, 2;
	add.s64 	%rd325, %rd24, %rd324;
	st.global.u32 	[%rd325+4608], %r1952;
	bar.warp.sync 	-1;
	ld.shared.u32 	%r1955, [%r438+6144];
	shl.b32 	%r1956, %r356, 3;
	add.s32 	%r1957, %r1944, %r1956;
	ld.shared.u64 	%rd326, [%r1957];
	add.s64 	%rd327, %rd326, %rd25;
	shl.b64 	%rd328, %rd327, 2;
	add.s64 	%rd329, %rd24, %rd328;
	st.global.u32 	[%rd329+6144], %r1955;
	bar.warp.sync 	-1;
	ld.shared.u32 	%r1958, [%r438+7680];
	shl.b32 	%r1959, %r357, 3;
	add.s32 	%r1960, %r1944, %r1959;
	ld.shared.u64 	%rd330, [%r1960];
	add.s64 	%rd331, %rd330, %rd25;
	shl.b64 	%rd332, %rd331, 2;
	add.s64 	%rd333, %rd24, %rd332;
	st.global.u32 	[%rd333+7680], %r1958;
	bar.warp.sync 	-1;
	ld.shared.u32 	%r1961, [%r438+9216];
	shl.b32 	%r1962, %r358, 3;
	add.s32 	%r1963, %r1944, %r1962;
	ld.shared.u64 	%rd334, [%r1963];
	add.s64 	%rd335, %rd334, %rd25;
	shl.b64 	%rd336, %rd335, 2;
	add.s64 	%rd337, %rd24, %rd336;
	st.global.u32 	[%rd337+9216], %r1961;
	bar.warp.sync 	-1;
	ld.shared.u32 	%r1964, [%r438+10752];
	shl.b32 	%r1965, %r359, 3;
	add.s32 	%r1966, %r1944, %r1965;
	ld.shared.u64 	%rd338, [%r1966];
	add.s64 	%rd339, %rd338, %rd25;
	shl.b64 	%rd340, %rd339, 2;
	add.s64 	%rd341, %rd24, %rd340;
	st.global.u32 	[%rd341+10752], %r1964;
	bar.warp.sync 	-1;
	ld.shared.u32 	%r1967, [%r438+12288];
	shl.b32 	%r1968, %r360, 3;
	add.s32 	%r1969, %r1944, %r1968;
	ld.shared.u64 	%rd342, [%r1969];
	add.s64 	%rd343, %rd342, %rd25;
	shl.b64 	%rd344, %rd343, 2;
	add.s64 	%rd345, %rd24, %rd344;
	st.global.u32 	[%rd345+12288], %r1967;
	bar.warp.sync 	-1;
	ld.shared.u32 	%r1970, [%r438+13824];
	shl.b32 	%r1971, %r361, 3;
	add.s32 	%r1972, %r1944, %r1971;
	ld.shared.u64 	%rd346, [%r1972];
	add.s64 	%rd347, %rd346, %rd25;
	shl.b64 	%rd348, %rd347, 2;
	add.s64 	%rd349, %rd24, %rd348;
	st.global.u32 	[%rd349+13824], %r1970;
	bar.warp.sync 	-1;
	ld.shared.u32 	%r1973, [%r438+15360];
	shl.b32 	%r1974, %r362, 3;
	add.s32 	%r1975, %r1944, %r1974;
	ld.shared.u64 	%rd350, [%r1975];
	add.s64 	%rd351, %rd350, %rd25;
	shl.b64 	%rd352, %rd351, 2;
	add.s64 	%rd353, %rd24, %rd352;
	st.global.u32 	[%rd353+15360], %r1973;
	bar.warp.sync 	-1;
	ld.shared.u32 	%r1976, [%r438+16896];
	shl.b32 	%r1977, %r363, 3;
	add.s32 	%r1978, %r1944, %r1977;
	ld.shared.u64 	%rd354, [%r1978];
	add.s64 	%rd355, %rd354, %rd25;
	shl.b64 	%rd356, %rd355, 2;
	add.s64 	%rd357, %rd24, %rd356;
	st.global.u32 	[%rd357+16896], %r1976;
	bar.warp.sync 	-1;
	ld.shared.u32 	%r1979, [%r438+18432];
	shl.b32 	%r1980, %r364, 3;
	add.s32 	%r1981, %r1944, %r1980;
	ld.shared.u64 	%rd358, [%r1981];
	add.s64 	%rd359, %rd358, %rd25;
	shl.b64 	%rd360, %rd359, 2;
	add.s64 	%rd361, %rd24, %rd360;
	st.global.u32 	[%rd361+18432], %r1979;
	bar.warp.sync 	-1;
	ld.shared.u32 	%r1982, [%r438+19968];
	shl.b32 	%r1983, %r365, 3;
	add.s32 	%r1984, %r1944, %r1983;
	ld.shared.u64 	%rd362, [%r1984];
	add.s64 	%rd363, %rd362, %rd25;
	shl.b64 	%rd364, %rd363, 2;
	add.s64 	%rd365, %rd24, %rd364;
	st.global.u32 	[%rd365+19968], %r1982;
	bar.warp.sync 	-1;
	ld.shared.u32 	%r1985, [%r438+21504];
	shl.b32 	%r1986, %r366, 3;
	add.s32 	%r1987, %r1944, %r1986;
	ld.shared.u64 	%rd366, [%r1987];
	add.s64 	%rd367, %rd366, %rd25;
	shl.b64 	%rd368, %rd367, 2;
	add.s64 	%rd369, %rd24, %rd368;
	st.global.u32 	[%rd369+21504], %r1985;
	bar.warp.sync 	-1;
	ld.shared.u32 	%r1988, [%r438+23040];
	shl.b32 	%r1989, %r367, 3;
	add.s32 	%r1990, %r1944, %r1989;
	ld.shared.u64 	%rd370, [%r1990];
	add.s64 	%rd371, %rd370, %rd25;
	shl.b64 	%rd372, %rd371, 2;
	add.s64 	%rd373, %rd24, %rd372;
	st.global.u32 	[%rd373+23040], %r1988;
	bar.warp.sync 	-1;
	ld.shared.u32 	%r1991, [%r438+24576];
	shl.b32 	%r1992, %r368, 3;
	add.s32 	%r1993, %r1944, %r1992;
	ld.shared.u64 	%rd374, [%r1993];
	add.s64 	%rd375, %rd374, %rd25;
	shl.b64 	%rd376, %rd375, 2;
	add.s64 	%rd377, %rd24, %rd376;
	st.global.u32 	[%rd377+24576], %r1991;
	bar.warp.sync 	-1;
	bra.uni 	$L__BB27_333;
$L__BB27_298:
	ld.param.u32 	%r2093, [_ZN3cub18CUB_300001_SM_10006detail10radix_sort29DeviceRadixSortOnesweepKernelINS1_5radix10policy_hubIiiyE10Policy1000ELNS0_9SortOrderE0EiiyiiNS1_21identity_decomposer_tEEEvPT5_SB_PT3_PKSC_PT1_PKSG_PT2_PKSK_T4_iiT6__param_8];
	mad.lo.s32 	%r439, %r3, -6528, %r2093;
	shl.b32 	%r1994, %r352, 3;
	add.s32 	%r1996, %r1939, %r1994;
	ld.shared.u64 	%rd26, [%r1996+26112];
	setp.ge.s32 	%p188, %r437, %r439;
	@%p188 bra 	$L__BB27_300;
	ld.shared.u32 	%r1997, [%r438];
	add.s64 	%rd378, %rd26, %rd25;
	shl.b64 	%rd379, %rd378, 2;
	add.s64 	%rd380, %rd24, %rd379;
	st.global.u32 	[%rd380], %r1997;
$L__BB27_300:
	bar.warp.sync 	-1;
	shl.b32 	%r1998, %r353, 3;
	add.s32 	%r2000, %r1939, %r1998;
	ld.shared.u64 	%rd27, [%r2000+26112];
	add.s32 	%r2001, %r437, 384;
	setp.ge.s32 	%p189, %r2001, %r439;
	@%p189 bra 	$L__BB27_302;
	ld.shared.u32 	%r2002, [%r438+1536];
	add.s64 	%rd381, %rd27, %rd25;
	shl.b64 	%rd382, %rd381, 2;
	add.s64 	%rd383, %rd24, %rd382;
	st.global.u32 	[%rd383+1536], %r2002;
$L__BB27_302:
	bar.warp.sync 	-1;
	shl.b32 	%r2003, %r354, 3;
	add.s32 	%r2005, %r1939, %r2003;
	ld.shared.u64 	%rd28, [%r2005+26112];
	add.s32 	%r2006, %r437, 768;
	setp.ge.s32 	%p190, %r2006, %r439;
	@%p190 bra 	$L__BB27_304;
	ld.shared.u32 	%r2007, [%r438+3072];
	add.s64 	%rd384, %rd28, %rd25;
	shl.b64 	%rd385, %rd384, 2;
	add.s64 	%rd386, %rd24, %rd385;
	st.global.u32 	[%rd386+3072], %r2007;
$L__BB27_304:
	bar.warp.sync 	-1;
	shl.b32 	%r2008, %r355, 3;
	add.s32 	%r2010, %r1939, %r2008;
	ld.shared.u64 	%rd29, [%r2010+26112];
	add.s32 	%r2011, %r437, 1152;
	setp.ge.s32 	%p191, %r2011, %r439;
	@%p191 bra 	$L__BB27_306;
	ld.shared.u32 	%r2012, [%r438+4608];
	add.s64 	%rd387, %rd29, %rd25;
	shl.b64 	%rd388, %rd387, 2;
	add.s64 	%rd389, %rd24, %rd388;
	st.global.u32 	[%rd389+4608], %r2012;
$L__BB27_306:
	bar.warp.sync 	-1;
	shl.b32 	%r2013, %r356, 3;
	add.s32 	%r2015, %r1939, %r2013;
	ld.shared.u64 	%rd30, [%r2015+26112];
	add.s32 	%r2016, %r437, 1536;
	setp.ge.s32 	%p192, %r2016, %r439;
	@%p192 bra 	$L__BB27_308;
	ld.shared.u32 	%r2017, [%r438+6144];
	add.s64 	%rd390, %rd30, %rd25;
	shl.b64 	%rd391, %rd390, 2;
	add.s64 	%rd392, %rd24, %rd391;
	st.global.u32 	[%rd392+6144], %r2017;
$L__BB27_308:
	bar.warp.sync 	-1;
	shl.b32 	%r2018, %r357, 3;
	add.s32 	%r2020, %r1939, %r2018;
	ld.shared.u64 	%rd31, [%r2020+26112];
	add.s32 	%r2021, %r437, 1920;
	setp.ge.s32 	%p193, %r2021, %r439;
	@%p193 bra 	$L__BB27_310;
	ld.shared.u32 	%r2022, [%r438+7680];
	add.s64 	%rd393, %rd31, %rd25;
	shl.b64 	%rd394, %rd393, 2;
	add.s64 	%rd395, %rd24, %rd394;
	st.global.u32 	[%rd395+7680], %r2022;
$L__BB27_310:
	bar.warp.sync 	-1;
	shl.b32 	%r2023, %r358, 3;
	add.s32 	%r2025, %r1939, %r2023;
	ld.shared.u64 	%rd32, [%r2025+26112];
	add.s32 	%r2026, %r437, 2304;
	setp.ge.s32 	%p194, %r2026, %r439;
	@%p194 bra 	$L__BB27_312;
	ld.shared.u32 	%r2027, [%r438+9216];
	add.s64 	%rd396, %rd32, %rd25;
	shl.b64 	%rd397, %rd396, 2;
	add.s64 	%rd398, %rd24, %rd397;
	st.global.u32 	[%rd398+9216], %r2027;
$L__BB27_312:
	bar.warp.sync 	-1;
	shl.b32 	%r2028, %r359, 3;
	add.s32 	%r2030, %r1939, %r2028;
	ld.shared.u64 	%rd33, [%r2030+26112];
	add.s32 	%r2031, %r437, 2688;
	setp.ge.s32 	%p195, %r2031, %r439;
	@%p195 bra 	$L__BB27_314;
	ld.shared.u32 	%r2032, [%r438+10752];
	add.s64 	%rd399, %rd33, %rd25;
	shl.b64 	%rd400, %rd399, 2;
	add.s64 	%rd401, %rd24, %rd400;
	st.global.u32 	[%rd401+10752], %r2032;
$L__BB27_314:
	bar.warp.sync 	-1;
	shl.b32 	%r2033, %r360, 3;
	add.s32 	%r2035, %r1939, %r2033;
	ld.shared.u64 	%rd34, [%r2035+26112];
	or.b32  	%r2036, %r437, 3072;
	setp.ge.s32 	%p196, %r2036, %r439;
	@%p196 bra 	$L__BB27_316;
	ld.shared.u32 	%r2037, [%r438+12288];
	add.s64 	%rd402, %rd34, %rd25;
	shl.b64 	%rd403, %rd402, 2;
	add.s64 	%rd404, %rd24, %rd403;
	st.global.u32 	[%rd404+12288], %r2037;
$L__BB27_316:
	bar.warp.sync 	-1;
	shl.b32 	%r2038, %r361, 3;
	add.s32 	%r2040, %r1939, %r2038;
	ld.shared.u64 	%rd35, [%r2040+26112];
	add.s32 	%r2041, %r437, 3456;
	setp.ge.s32 	%p197, %r2041, %r439;
	@%p197 bra 	$L__BB27_318;
	ld.shared.u32 	%r2042, [%r438+13824];
	add.s64 	%rd405, %rd35, %rd25;
	shl.b64 	%rd406, %rd405, 2;
	add.s64 	%rd407, %rd24, %rd406;
	st.global.u32 	[%rd407+13824], %r2042;
$L__BB27_318:
	bar.warp.sync 	-1;
	shl.b32 	%r2043, %r362, 3;
	add.s32 	%r2045, %r1939, %r2043;
	ld.shared.u64 	%rd36, [%r2045+26112];
	add.s32 	%r2046, %r437, 3840;
	setp.ge.s32 	%p198, %r2046, %r439;
	@%p198 bra 	$L__BB27_320;
	ld.shared.u32 	%r2047, [%r438+15360];
	add.s64 	%rd408, %rd36, %rd25;
	shl.b64 	%rd409, %rd408, 2;
	add.s64 	%rd410, %rd24, %rd409;
	st.global.u32 	[%rd410+15360], %r2047;
$L__BB27_320:
	bar.warp.sync 	-1;
	shl.b32 	%r2048, %r363, 3;
	add.s32 	%r2050, %r1939, %r2048;
	ld.shared.u64 	%rd37, [%r2050+26112];
	add.s32 	%r2051, %r437, 4224;
	setp.ge.s32 	%p199, %r2051, %r439;
	@%p199 bra 	$L__BB27_322;
	ld.shared.u32 	%r2052, [%r438+16896];
	add.s64 	%rd411, %rd37, %rd25;
	shl.b64 	%rd412, %rd411, 2;
	add.s64 	%rd413, %rd24, %rd412;
	st.global.u32 	[%rd413+16896], %r2052;
$L__BB27_322:
	bar.warp.sync 	-1;
	shl.b32 	%r2053, %r364, 3;
	add.s32 	%r2055, %r1939, %r2053;
	ld.shared.u64 	%rd38, [%r2055+26112];
	add.s32 	%r2056, %r437, 4608;
	setp.ge.s32 	%p200, %r2056, %r439;
	@%p200 bra 	$L__BB27_324;
	ld.shared.u32 	%r2057, [%r438+18432];
	add.s64 	%rd414, %rd38, %rd25;
	shl.b64 	%rd415, %rd414, 2;
	add.s64 	%rd416, %rd24, %rd415;
	st.global.u32 	[%rd416+18432], %r2057;
$L__BB27_324:
	bar.warp.sync 	-1;
	shl.b32 	%r2058, %r365, 3;
	add.s32 	%r2060, %r1939, %r2058;
	ld.shared.u64 	%rd39, [%r2060+26112];
	add.s32 	%r2061, %r437, 4992;
	setp.ge.s32 	%p201, %r2061, %r439;
	@%p201 bra 	$L__BB27_326;
	ld.shared.u32 	%r2062, [%r438+19968];
	add.s64 	%rd417, %rd39, %rd25;
	shl.b64 	%rd418, %rd417, 2;
	add.s64 	%rd419, %rd24, %rd418;
	st.global.u32 	[%rd419+19968], %r2062;
$L__BB27_326:
	bar.warp.sync 	-1;
	shl.b32 	%r2063, %r366, 3;
	add.s32 	%r2065, %r1939, %r2063;
	ld.shared.u64 	%rd40, [%r2065+26112];
	add.s32 	%r2066, %r437, 5376;
	setp.ge.s32 	%p202, %r2066, %r439;
	@%p202 bra 	$L__BB27_328;
	ld.shared.u32 	%r2067, [%r438+21504];
	add.s64 	%rd420, %rd40, %rd25;
	shl.b64 	%rd421, %rd420, 2;
	add.s64 	%rd422, %rd24, %rd421;
	st.global.u32 	[%rd422+21504], %r2067;
$L__BB27_328:
	bar.warp.sync 	-1;
	shl.b32 	%r2068, %r367, 3;
	add.s32 	%r2070, %r1939, %r2068;
	ld.shared.u64 	%rd41, [%r2070+26112];
	add.s32 	%r2071, %r437, 5760;
	setp.ge.s32 	%p203, %r2071, %r439;
	@%p203 bra 	$L__BB27_330;
	ld.shared.u32 	%r2072, [%r438+23040];
	add.s64 	%rd423, %rd41, %rd25;
	shl.b64 	%rd424, %rd423, 2;
	add.s64 	%rd425, %rd24, %rd424;
	st.global.u32 	[%rd425+23040], %r2072;
$L__BB27_330:
	bar.warp.sync 	-1;
	shl.b32 	%r2073, %r368, 3;
	add.s32 	%r2075, %r1939, %r2073;
	ld.shared.u64 	%rd426, [%r2075+26112];
	add.s64 	%rd42, %rd426, %rd25;
	or.b32  	%r2076, %r437, 6144;
	setp.ge.s32 	%p204, %r2076, %r439;
	@%p204 bra 	$L__BB27_332;
	ld.shared.u32 	%r2077, [%r438+24576];
	shl.b64 	%rd427, %rd42, 2;
	add.s64 	%rd428, %rd24, %rd427;
	st.global.u32 	[%rd428+24576], %r2077;
$L__BB27_332:
	bar.warp.sync 	-1;
$L__BB27_333:
	ret;

}


// ===== COMPILED SASS (sm_100) =====

	.target	sm_100

	.elftype	@"ET_EXEC"


//--------------------- .note.nv.tkinfo           --------------------------
	.section	.note.nv.tkinfo,"",@"SHT_NOTE"
	.sectionflags	@"SHF_NOTE_NV_TKINFO"
	.tkinfo
        /*0018*/ 	.word	0x00000002
        /*0030*/ 	.string	""
        /*0030*/ 	.string	"ptxas"
        /*0030*/ 	.string	"Cuda compilation tools, release 13.0, V13.0.88"
        /*0030*/ 	.string	"Build cuda_13.0.r13.0/compiler.36424714_0"
        /*0030*/ 	.string	"-arch sm_100 -m 64 "



//--------------------- .note.nv.cuinfo           --------------------------
	.section	.note.nv.cuinfo,"",@"SHT_NOTE"
	.sectionflags	@"SHF_NOTE_NV_CUINFO"
        /*0018*/ 	.short	0x0002
        /*001a*/ 	.short	0x0064
        /*001c*/ 	.short	0x0082
	.zero		2


//--------------------- .nv.info                  --------------------------
	.section	.nv.info,"",@"SHT_CUDA_INFO"
	.align	4


	//----- nvinfo : EIATTR_REGCOUNT
	.align		4
        /*0000*/ 	.byte	0x04, 0x2f
        /*0002*/ 	.short	(.L_46 - .L_45)
	.align		4
.L_45:
        /*0004*/ 	.word	index@(_Z20layersInEachTrianglePfPiif)
        /*0008*/ 	.word	0x00000013


	//----- nvinfo : EIATTR_FRAME_SIZE
	.align		4
.L_46:
        /*000c*/ 	.byte	0x04, 0x11
        /*000e*/ 	.short	(.L_48 - .L_47)
	.align		4
.L_47:
        /*0010*/ 	.word	index@($__internal_3_$__cuda_sm3x_div_rn_noftz_f32_slowpath)
        /*0014*/ 	.word	0x00000000


	//----- nvinfo : EIATTR_FRAME_SIZE
	.align		4
.L_48:
        /*0018*/ 	.byte	0x04, 0x11
        /*001a*/ 	.short	(.L_50 - .L_49)
	.align		4
.L_49:
        /*001c*/ 	.word	index@(_Z20layersInEachTrianglePfPiif)
        /*0020*/ 	.word	0x00000000


	//----- nvinfo : EIATTR_REGCOUNT
	.align		4
.L_50:
        /*0024*/ 	.byte	0x04, 0x2f
        /*0026*/ 	.short	(.L_52 - .L_51)
	.align		4
.L_51:
        /*0028*/ 	.word	index@(_Z34findContourSegmentsForEachTrianglePfS_S_PiS0_S_S_S0_fi)
        /*002c*/ 	.word	0x00000036


	//----- nvinfo : EIATTR_FRAME_SIZE
	.align		4
.L_52:
        /*0030*/ 	.byte	0x04, 0x11
        /*0032*/ 	.short	(.L_54 - .L_53)
	.align		4
.L_53:
        /*0034*/ 	.word	index@($__internal_2_$__cuda_sm3x_div_rn_noftz_f32_slowpath)
        /*0038*/ 	.word	0x00000000


	//----- nvinfo : EIATTR_FRAME_SIZE
	.align		4
.L_54:
        /*003c*/ 	.byte	0x04, 0x11
        /*003e*/ 	.short	(.L_56 - .L_55)
	.align		4
.L_55:
        /*0040*/ 	.word	index@(_Z34findContourSegmentsForEachTrianglePfS_S_PiS0_S_S_S0_fi)
        /*0044*/ 	.word	0x00000000


	//----- nvinfo : EIATTR_REGCOUNT
	.align		4
.L_56:
        /*0048*/ 	.byte	0x04, 0x2f
        /*004a*/ 	.short	(.L_58 - .L_57)
	.align		4
.L_57:
        /*004c*/ 	.word	index@(_Z29calculateScanPointsPerSegmentPfPifi)
        /*0050*/ 	.word	0x00000011


	//----- nvinfo : EIATTR_FRAME_SIZE
	.align		4
.L_58:
        /*0054*/ 	.byte	0x04, 0x11
        /*0056*/ 	.short	(.L_60 - .L_59)
	.align		4
.L_59:
        /*0058*/ 	.word	index@($__internal_1_$__cuda_sm3x_div_rn_noftz_f32_slowpath)
        /*005c*/ 	.word	0x00000000


	//----- nvinfo : EIATTR_FRAME_SIZE
	.align		4
.L_60:
        /*0060*/ 	.byte	0x04, 0x11
        /*0062*/ 	.short	(.L_62 - .L_61)
	.align		4
.L_61:
        /*0064*/ 	.word	index@(_Z29calculateScanPointsPerSegmentPfPifi)
        /*0068*/ 	.word	0x00000000


	//----- nvinfo : EIATTR_REGCOUNT
	.align		4
.L_62:
        /*006c*/ 	.byte	0x04, 0x2f
        /*006e*/ 	.short	(.L_64 - .L_63)
	.align		4
.L_63:
        /*0070*/ 	.word	index@(_Z26calculateScanIntersectionsPfS_PiS0_S_S_S0_S0_if)
        /*0074*/ 	.word	0x00000024


	//----- nvinfo : EIATTR_FRAME_SIZE
	.align		4
.L_64:
        /*0078*/ 	.byte	0x04, 0x11
        /*007a*/ 	.short	(.L_66 - .L_65)
	.align		4
.L_65:
        /*007c*/ 	.word	index@($__internal_0_$__cuda_sm3x_div_rn_noftz_f32_slowpath)
        /*0080*/ 	.word	0x00000000


	//----- nvinfo : EIATTR_FRAME_SIZE
	.align		4
.L_66:
        /*0084*/ 	.byte	0x04, 0x11
        /*0086*/ 	.short	(.L_68 - .L_67)
	.align		4
.L_67:
        /*0088*/ 	.word	index@(_Z26calculateScanIntersectionsPfS_PiS0_S_S_S0_S0_if)
        /*008c*/ 	.word	0x00000000


	//----- nvinfo : EIATTR_REGCOUNT
	.align		4
.L_68:
        /*0090*/ 	.byte	0x04, 0x2f
        /*0092*/ 	.short	(.L_70 - .L_69)
	.align		4
.L_69:
        /*0094*/ 	.word	index@(_ZN6thrust24THRUST_300001_SM_1000_NS8cuda_cub4core6detail13_kernel_agentINS1_8__unique9InitAgentIN3cub18CUB_300001_SM_100013ScanTileStateIiLb1EEEPiiEEJSA_mSB_EEEvDpT0_)
        /*0098*/ 	.word	0x0000000a


	//----- nvinfo : EIATTR_FRAME_SIZE
	.align		4
.L_70:
        /*009c*/ 	.byte	0x04, 0x11
        /*009e*/ 	.short	(.L_72 - .L_71)
	.align		4
.L_71:
        /*00a0*/ 	.word	index@(_ZN6thrust24THRUST_300001_SM_1000_NS8cuda_cub4core6detail13_kernel_agentINS1_8__unique9InitAgentIN3cub18CUB_300001_SM_100013ScanTileStateIiLb1EEEPiiEEJSA_mSB_EEEvDpT0_)
        /*00a4*/ 	.word	0x00000000


	//----- nvinfo : EIATTR_REGCOUNT
	.align		4
.L_72:
        /*00a8*/ 	.byte	0x04, 0x2f
        /*00aa*/ 	.short	(.L_74 - .L_73)
	.align		4
.L_73:
        /*00ac*/ 	.word	index@(_ZN6thrust24THRUST_300001_SM_1000_NS8cuda_cub4core6detail13_kernel_agentINS1_8__unique11UniqueAgentINS0_12zip_iteratorIN4cuda3std3__45tupleIJNS0_6detail15normal_iteratorINS0_10device_ptrIfEEEESG_NSD_INSE_IiEEEEEEEEESK_6xyl_eqiPiEEJSK_SK_SL_SM_iN3cub18CUB_300001_SM_100013ScanTileStateIiLb1EEEmEEEvDpT0_)
        /*00b0*/ 	.word	0x00000028


	//----- nvinfo : EIATTR_FRAME_SIZE
	.align		4
.L_74:
        /*00b4*/ 	.byte	0x04, 0x11
        /*00b6*/ 	.short	(.L_76 - .L_75)
	.align		4
.L_75:
        /*00b8*/ 	.word	index@(_ZN6thrust24THRUST_300001_SM_1000_NS8cuda_cub4core6detail13_kernel_agentINS1_8__unique11UniqueAgentINS0_12zip_iteratorIN4cuda3std3__45tupleIJNS0_6detail15normal_iteratorINS0_10device_ptrIfEEEESG_NSD_INSE_IiEEEEEEEEESK_6xyl_eqiPiEEJSK_SK_SL_SM_iN3cub18CUB_300001_SM_100013ScanTileStateIiLb1EEEmEEEvDpT0_)
        /*00bc*/ 	.word	0x00000000


	//----- nvinfo : EIATTR_REGCOUNT
	.align		4
.L_76:
        /*00c0*/ 	.byte	0x04, 0x2f
        /*00c2*/ 	.short	(.L_78 - .L_77)
	.align		4
.L_77:
        /*00c4*/ 	.word	index@(_ZN3cub18CUB_300001_SM_10006detail11EmptyKernelIvEEvv)
        /*00c8*/ 	.word	0x00000004


	//----- nvinfo : EIATTR_FRAME_SIZE
	.align		4
.L_78:
        /*00cc*/ 	.byte	0x04, 0x11
        /*00ce*/ 	.short	(.L_80 - .L_79)
	.align		4
.L_79:
        /*00d0*/ 	.word	index@(_ZN3cub18CUB_300001_SM_10006detail11EmptyKernelIvEEvv)
        /*00d4*/ 	.word	0x00000000


	//----- nvinfo : EIATTR_REGCOUNT
	.align		4
.L_80:
        /*00d8*/ 	.byte	0x04, 0x2f
        /*00da*/ 	.short	(.L_82 - .L_81)
	.align		4
.L_81:
        /*00dc*/ 	.word	index@(_ZN3cub18CUB_300001_SM_10006detail8for_each13static_kernelINS2_12policy_hub_t12policy_500_tEmN6thrust24THRUST_300001_SM_1000_NS8cuda_cub20__uninitialized_fill7functorINS7_10device_ptrIfEEfEEEEvT0_T1_)
        /*00e0*/ 	.word	0x00000008


	//----- nvinfo : EIATTR_FRAME_SIZE
	.align		4
.L_82:
        /*00e4*/ 	.byte	0x04, 0x11
        /*00e6*/ 	.short	(.L_84 - .L_83)
	.align		4
.L_83:
        /*00e8*/ 	.word	index@(_ZN3cub18CUB_300001_SM_10006detail8for_each13static_kernelINS2_12policy_hub_t12policy_500_tEmN6thrust24THRUST_300001_SM_1000_NS8cuda_cub20__uninitialized_fill7functorINS7_10device_ptrIfEEfEEEEvT0_T1_)
        /*00ec*/ 	.word	0x00000000


	//----- nvinfo : EIATTR_REGCOUNT
	.align		4
.L_84:
        /*00f0*/ 	.byte	0x04, 0x2f
        /*00f2*/ 	.short	(.L_86 - .L_85)
	.align		4
.L_85:
        /*00f4*/ 	.word	index@(_ZN3cub18CUB_300001_SM_10006detail8for_each13static_kernelINS2_12policy_hub_t12policy_500_tElN6thrust24THRUST_300001_SM_1000_NS8cuda_cub20__uninitialized_copy7functorINS7_6detail15normal_iteratorINS7_10device_ptrIKfEEEENS7_7pointerIfNS8_3tagENS7_11use_defaultESJ_EEEEEEvT0_T1_)
        /*00f8*/ 	.word	0x0000000c


	//----- nvinfo : EIATTR_FRAME_SIZE
	.align		4
.L_86:
        /*00fc*/ 	.byte	0x04, 0x11
        /*00fe*/ 	.short	(.L_88 - .L_87)
	.align		4
.L_87:
        /*0100*/ 	.word	index@(_ZN3cub18CUB_300001_SM_10006detail8for_each13static_kernelINS2_12policy_hub_t12policy_500_tElN6thrust24THRUST_300001_SM_1000_NS8cuda_cub20__uninitialized_copy7functorINS7_6detail15normal_iteratorINS7_10device_ptrIKfEEEENS7_7pointerIfNS8_3tagENS7_11use_defaultESJ_EEEEEEvT0_T1_)
        /*0104*/ 	.word	0x00000000


	//----- nvinfo : EIATTR_REGCOUNT
	.align		4
.L_88:
        /*0108*/ 	.byte	0x04, 0x2f
        /*010a*/ 	.short	(.L_90 - .L_89)
	.align		4
.L_89:
        /*010c*/ 	.word	index@(_ZN3cub18CUB_300001_SM_10006detail8for_each13static_kernelINS2_12policy_hub_t12policy_500_tEmN6thrust24THRUST_300001_SM_1000_NS8cuda_cub20__uninitialized_fill7functorINS7_10device_ptrIiEEiEEEEvT0_T1_)
        /*0110*/ 	.word	0x00000008


	//----- nvinfo : EIATTR_FRAME_SIZE
	.align		4
.L_90:
        /*0114*/ 	.byte	0x04, 0x11
        /*0116*/ 	.short	(.L_92 - .L_91)
	.align		4
.L_91:
        /*0118*/ 	.word	index@(_ZN3cub18CUB_300001_SM_10006detail8for_each13static_kernelINS2_12policy_hub_t12policy_500_tEmN6thrust24THRUST_300001_SM_1000_NS8cuda_cub20__uninitialized_fill7functorINS7_10device_ptrIiEEiEEEEvT0_T1_)
        /*011c*/ 	.word	0x00000000


	//----- nvinfo : EIATTR_REGCOUNT
	.align		4
.L_92:
        /*0120*/ 	.byte	0x04, 0x2f
        /*0122*/ 	.short	(.L_94 - .L_93)
	.align		4
.L_93:
        /*0124*/ 	.word	index@(_ZN3cub18CUB_300001_SM_10006detail8for_each13static_kernelINS2_12policy_hub_t12policy_500_tElN6thrust24THRUST_300001_SM_1000_NS8cuda_cub20__uninitialized_copy7functorINS7_6detail15normal_iteratorINS7_10device_ptrIKiEEEENS7_7pointerIiNS8_3tagENS7_11use_defaultESJ_EEEEEEvT0_T1_)
        /*0128*/ 	.word	0x0000000c


	//----- nvinfo : EIATTR_FRAME_SIZE
	.align		4
.L_94:
        /*012c*/ 	.byte	0x04, 0x11
        /*012e*/ 	.short	(.L_96 - .L_95)
	.align		4
.L_95:
        /*0130*/ 	.word	index@(_ZN3cub18CUB_300001_SM_10006detail8for_each13static_kernelINS2_12policy_hub_t12policy_500_tElN6thrust24THRUST_300001_SM_1000_NS8cuda_cub20__uninitialized_copy7functorINS7_6detail15normal_iteratorINS7_10device_ptrIKiEEEENS7_7pointerIiNS8_3tagENS7_11use_defaultESJ_EEEEEEvT0_T1_)
        /*0134*/ 	.word	0x00000000


	//----- nvinfo : EIATTR_REGCOUNT
	.align		4
.L_96:
        /*0138*/ 	.byte	0x04, 0x2f
        /*013a*/ 	.short	(.L_98 - .L_97)
	.align		4
.L_97:
        /*013c*/ 	.word	index@(_ZN3cub18CUB_300001_SM_10006detail4scan20DeviceScanInitKernelINS0_13ScanTileStateIiLb1EEEEEvT_i)
        /*0140*/ 	.word	0x00000008


	//----- nvinfo : EIATTR_FRAME_SIZE
	.align		4
.L_98:
        /*0144*/ 	.byte	0x04, 0x11
        /*0146*/ 	.short	(.L_100 - .L_99)
	.align		4
.L_99:
        /*0148*/ 	.word	index@(_ZN3cub18CUB_300001_SM_10006detail4scan20DeviceScanInitKernelINS0_13ScanTileStateIiLb1EEEEEvT_i)
        /*014c*/ 	.word	0x00000000


	//----- nvinfo : EIATTR_REGCOUNT
	.align		4
.L_100:
        /*0150*/ 	.byte	0x04, 0x2f
        /*0152*/ 	.short	(.L_102 - .L_101)
	.align		4
.L_101:
        /*0154*/ 	.word	index@(_ZN3cub18CUB_300001_SM_10006detail4scan16DeviceScanKernelINS2_10policy_hubIiiijN4cuda3std3__44plusIvEEE10Policy1000EN6thrust24THRUST_300001_SM_1000_NS6detail15normal_iteratorINSD_10device_ptrIiEEEESI_NS0_13ScanTileStateIiLb1EEES9_NS0_8NullTypeEjiLb0ESL_EEvT0_T1_T2_iT3_T4_T5_)
        /*0158*/ 	.word	0x00000038


	//----- nvinfo : EIATTR_FRAME_SIZE
	.align		4
.L_102:
        /*015c*/ 	.byte	0x04, 0x11
        /*015e*/ 	.short	(.L_104 - .L_103)
	.align		4
.L_103:
        /*0160*/ 	.word	index@(_ZN3cub18CUB_300001_SM_10006detail4scan16DeviceScanKernelINS2_10policy_hubIiiijN4cuda3std3__44plusIvEEE10Policy1000EN6thrust24THRUST_300001_SM_1000_NS6detail15normal_iteratorINSD_10device_ptrIiEEEESI_NS0_13ScanTileStateIiLb1EEES9_NS0_8NullTypeEjiLb0ESL_EEvT0_T1_T2_iT3_T4_T5_)
        /*0164*/ 	.word	0x00000000


	//----- nvinfo : EIATTR_REGCOUNT
	.align		4
.L_104:
        /*0168*/ 	.byte	0x04, 0x2f
        /*016a*/ 	.short	(.L_106 - .L_105)
	.align		4
.L_105:
        /*016c*/ 	.word	index@(_ZN3cub18CUB_300001_SM_10006detail4scan16DeviceScanKernelINS2_10policy_hubIiiimN4cuda3std3__44plusIvEEE10Policy1000EN6thrust24THRUST_300001_SM_1000_NS6detail15normal_iteratorINSD_10device_ptrIiEEEESI_NS0_13ScanTileStateIiLb1EEES9_NS0_8NullTypeEmiLb0ESL_EEvT0_T1_T2_iT3_T4_T5_)
        /*0170*/ 	.word	0x00000030


	//----- nvinfo : EIATTR_FRAME_SIZE
	.align		4
.L_106:
        /*0174*/ 	.byte	0x04, 0x11
        /*0176*/ 	.short	(.L_108 - .L_107)
	.align		4
.L_107:
        /*0178*/ 	.word	index@(_ZN3cub18CUB_300001_SM_10006detail4scan16DeviceScanKernelINS2_10policy_hubIiiimN4cuda3std3__44plusIvEEE10Policy1000EN6thrust24THRUST_300001_SM_1000_NS6detail15normal_iteratorINSD_10device_ptrIiEEEESI_NS0_13ScanTileStateIiLb1EEES9_NS0_8NullTypeEmiLb0ESL_EEvT0_T1_T2_iT3_T4_T5_)
        /*017c*/ 	.word	0x00000000


	//----- nvinfo : EIATTR_REGCOUNT
	.align		4
.L_108:
        /*0180*/ 	.byte	0x04, 0x2f
        /*0182*/ 	.short	(.L_110 - .L_109)
	.align		4
.L_109:
        /*0184*/ 	.word	index@(_ZN3cub18CUB_300001_SM_10006detail10merge_sort30DeviceMergeSortBlockSortKernelINS2_10policy_hubIN6thrust24THRUST_300001_SM_1000_NS12zip_iteratorIN4cuda3std3__45tupleIJNS6_6detail15normal_iteratorINS6_10device_ptrIfEEEESG_NSD_INSE_IiEEEEEEEEEE9Policy600ESK_PNS0_8NullTypeESK_SO_j13xyl_predicateNSB_IJffiEEESN_EEvbT0_T1_T2_T3_T4_PT6_PT7_T5_NS1_7vsmem_tE)
        /*0188*/ 	.word	0x00000028


	//----- nvinfo : EIATTR_FRAME_SIZE
	.align		4
.L_110:
        /*018c*/ 	.byte	0x04, 0x11
        /*018e*/ 	.short	(.L_112 - .L_111)
	.align		4
.L_111:
        /*0190*/ 	.word	index@(_ZN3cub18CUB_300001_SM_10006detail10merge_sort30DeviceMergeSortBlockSortKernelINS2_10policy_hubIN6thrust24THRUST_300001_SM_1000_NS12zip_iteratorIN4cuda3std3__45tupleIJNS6_6detail15normal_iteratorINS6_10device_ptrIfEEEESG_NSD_INSE_IiEEEEEEEEEE9Policy600ESK_PNS0_8NullTypeESK_SO_j13xyl_predicateNSB_IJffiEEESN_EEvbT0_T1_T2_T3_T4_PT6_PT7_T5_NS1_7vsmem_tE)
        /*0194*/ 	.word	0x00000000


	//----- nvinfo : EIATTR_REGCOUNT
	.align		4
.L_112:
        /*0198*/ 	.byte	0x04, 0x2f
        /*019a*/ 	.short	(.L_114 - .L_113)
	.align		4
.L_113:
        /*019c*/ 	.word	index@(_ZN3cub18CUB_300001_SM_10006detail10merge_sort30DeviceMergeSortPartitionKernelIN6thrust24THRUST_300001_SM_1000_NS12zip_iteratorIN4cuda3std3__45tupleIJNS5_6detail15normal_iteratorINS5_10device_ptrIfEEEESF_NSC_INSD_IiEEEEEEEEEj13xyl_predicateNSA_IJffiEEEEEvbT_PT2_T0_SP_PSP_T1_SP_i)
        /*01a0*/ 	.word	0x00000018


	//----- nvinfo : EIATTR_FRAME_SIZE
	.align		4
.L_114:
        /*01a4*/ 	.byte	0x04, 0x11
        /*01a6*/ 	.short	(.L_116 - .L_115)
	.align		4
.L_115:
        /*01a8*/ 	.word	index@(_ZN3cub18CUB_300001_SM_10006detail10merge_sort30DeviceMergeSortPartitionKernelIN6thrust24THRUST_300001_SM_1000_NS12zip_iteratorIN4cuda3std3__45tupleIJNS5_6detail15normal_iteratorINS5_10device_ptrIfEEEESF_NSC_INSD_IiEEEEEEEEEj13xyl_predicateNSA_IJffiEEEEEvbT_PT2_T0_SP_PSP_T1_SP_i)
        /*01ac*/ 	.word	0x00000000


	//----- nvinfo : EIATTR_REGCOUNT
	.align		4
.L_116:
        /*01b0*/ 	.byte	0x04, 0x2f
        /*01b2*/ 	.short	(.L_118 - .L_117)
	.align		4
.L_117:
        /*01b4*/ 	.word	index@(_ZN3cub18CUB_300001_SM_10006detail10merge_sort26DeviceMergeSortMergeKernelINS2_10policy_hubIN6thrust24THRUST_300001_SM_1000_NS12zip_iteratorIN4cuda3std3__45tupleIJNS6_6detail15normal_iteratorINS6_10device_ptrIfEEEESG_NSD_INSE_IiEEEEEEEEEE9Policy600ESK_PNS0_8NullTypeESK_SO_j13xyl_predicateNSB_IJffiEEESN_EEvbT2_T3_T4_PT6_PT7_T5_PST_ST_NS1_7vsmem_tE)
        /*01b8*/ 	.word	0x00000028


	//----- nvinfo : EIATTR_FRAME_SIZE
	.align		4
.L_118:
        /*01bc*/ 	.byte	0x04, 0x11
        /*01be*/ 	.short	(.L_120 - .L_119)
	.align		4
.L_119:
        /*01c0*/ 	.word	index@(_ZN3cub18CUB_300001_SM_10006detail10merge_sort26DeviceMergeSortMergeKernelINS2_10policy_hubIN6thrust24THRUST_300001_SM_1000_NS12zip_iteratorIN4cuda3std3__45tupleIJNS6_6detail15normal_iteratorINS6_10device_ptrIfEEEESG_NSD_INSE_IiEEEEEEEEEE9Policy600ESK_PNS0_8NullTypeESK_SO_j13xyl_predicateNSB_IJffiEEESN_EEvbT2_T3_T4_PT6_PT7_T5_PST_ST_NS1_7vsmem_tE)
        /*01c4*/ 	.word	0x00000000


	//----- nvinfo : EIATTR_REGCOUNT
	.align		4
.L_120:
        /*01c8*/ 	.byte	0x04, 0x2f
        /*01ca*/ 	.short	(.L_122 - .L_121)
	.align		4
.L_121:
        /*01cc*/ 	.word	index@(_ZN3cub18CUB_300001_SM_10006detail10merge_sort30DeviceMergeSortBlockSortKernelINS2_10policy_hubIN6thrust24THRUST_300001_SM_1000_NS12zip_iteratorIN4cuda3std3__45tupleIJNS6_6detail15normal_iteratorINS6_10device_ptrIfEEEESG_NSD_INSE_IiEEEEEEEEEE9Policy600ESK_PNS0_8NullTypeESK_SO_m13xyl_predicateNSB_IJffiEEESN_EEvbT0_T1_T2_T3_T4_PT6_PT7_T5_NS1_7vsmem_tE)
        /*01d0*/ 	.word	0x00000028


	//----- nvinfo : EIATTR_FRAME_SIZE
	.align		4
.L_122:
        /*01d4*/ 	.byte	0x04, 0x11
        /*01d6*/ 	.short	(.L_124 - .L_123)
	.align		4
.L_123:
        /*01d8*/ 	.word	index@(_ZN3cub18CUB_300001_SM_10006detail10merge_sort30DeviceMergeSortBlockSortKernelINS2_10policy_hubIN6thrust24THRUST_300001_SM_1000_NS12zip_iteratorIN4cuda3std3__45tupleIJNS6_6detail15normal_iteratorINS6_10device_ptrIfEEEESG_NSD_INSE_IiEEEEEEEEEE9Policy600ESK_PNS0_8NullTypeESK_SO_m13xyl_predicateNSB_IJffiEEESN_EEvbT0_T1_T2_T3_T4_PT6_PT7_T5_NS1_7vsmem_tE)
        /*01dc*/ 	.word	0x00000000


	//----- nvinfo : EIATTR_REGCOUNT
	.align		4
.L_124:
        /*01e0*/ 	.byte	0x04, 0x2f
        /*01e2*/ 	.short	(.L_126 - .L_125)
	.align		4
.L_125:
        /*01e4*/ 	.word	index@(_ZN3cub18CUB_300001_SM_10006detail10merge_sort30DeviceMergeSortPartitionKernelIN6thrust24THRUST_300001_SM_1000_NS12zip_iteratorIN4cuda3std3__45tupleIJNS5_6detail15normal_iteratorINS5_10device_ptrIfEEEESF_NSC_INSD_IiEEEEEEEEEm13xyl_predicateNSA_IJffiEEEEEvbT_PT2_T0_SP_PSP_T1_SP_i)
        /*01e8*/ 	.word	0x0000001b


	//----- nvinfo : EIATTR_FRAME_SIZE
	.align		4
.L_126:
        /*01ec*/ 	.byte	0x04, 0x11
        /*01ee*/ 	.short	(.L_128 - .L_127)
	.align		4
.L_127:
        /*01f0*/ 	.word	index@(_ZN3cub18CUB_300001_SM_10006detail10merge_sort30DeviceMergeSortPartitionKernelIN6thrust24THRUST_300001_SM_1000_NS12zip_iteratorIN4cuda3std3__45tupleIJNS5_6detail15normal_iteratorINS5_10device_ptrIfEEEESF_NSC_INSD_IiEEEEEEEEEm13xyl_predicateNSA_IJffiEEEEEvbT_PT2_T0_SP_PSP_T1_SP_i)
        /*01f4*/ 	.word	0x00000000


	//----- nvinfo : EIATTR_REGCOUNT
	.align		4
.L_128:
        /*01f8*/ 	.byte	0x04, 0x2f
        /*01fa*/ 	.short	(.L_130 - .L_129)
	.align		4
.L_129:
        /*01fc*/ 	.word	index@(_ZN3cub18CUB_300001_SM_10006detail10merge_sort26DeviceMergeSortMergeKernelINS2_10policy_hubIN6thrust24THRUST_300001_SM_1000_NS12zip_iteratorIN4cuda3std3__45tupleIJNS6_6detail15normal_iteratorINS6_10device_ptrIfEEEESG_NSD_INSE_IiEEEEEEEEEE9Policy600ESK_PNS0_8NullTypeESK_SO_m13xyl_predicateNSB_IJffiEEESN_EEvbT2_T3_T4_PT6_PT7_T5_PST_ST_NS1_7vsmem_tE)
        /*0200*/ 	.word	0x00000028


	//----- nvinfo : EIATTR_FRAME_SIZE
	.align		4
.L_130:
        /*0204*/ 	.byte	0x04, 0x11
        /*0206*/ 	.short	(.L_132 - .L_131)
	.align		4
.L_131:
        /*0208*/ 	.word	index@(_ZN3cub18CUB_300001_SM_10006detail10merge_sort26DeviceMergeSortMergeKernelINS2_10policy_hubIN6thrust24THRUST_300001_SM_1000_NS12zip_iteratorIN4cuda3std3__45tupleIJNS6_6detail15normal_iteratorINS6_10device_ptrIfEEEESG_NSD_INSE_IiEEEEEEEEEE9Policy600ESK_PNS0_8NullTypeESK_SO_m13xyl_predicateNSB_IJffiEEESN_EEvbT2_T3_T4_PT6_PT7_T5_PST_ST_NS1_7vsmem_tE)
        /*020c*/ 	.word	0x00000000


	//----- nvinfo : EIATTR_REGCOUNT
	.align		4
.L_132:
        /*0210*/ 	.byte	0x04, 0x2f
        /*0212*/ 	.short	(.L_134 - .L_133)
	.align		4
.L_133:
        /*0214*/ 	.word	index@(_ZN3cub18CUB_300001_SM_10006detail10radix_sort31DeviceRadixSortSingleTileKernelINS1_5radix10policy_hubIifyE10Policy1000ELNS0_9SortOrderE0EifyNS1_21identity_decomposer_tEEEvPKT1_PSA_PKT2_PSE_T3_iiT4_)
        /*0218*/ 	.word	0x00000099


	//----- nvinfo : EIATTR_FRAME_SIZE
	.align		4
.L_134:
        /*021c*/ 	.byte	0x04, 0x11
        /*021e*/ 	.short	(.L_136 - .L_135)
	.align		4
.L_135:
        /*0220*/ 	.word	index@(_ZN3cub18CUB_300001_SM_10006detail10radix_sort31DeviceRadixSortSingleTileKernelINS1_5radix10policy_hubIifyE10Policy1000ELNS0_9SortOrderE0EifyNS1_21identity_decomposer_tEEEvPKT1_PSA_PKT2_PSE_T3_iiT4_)
        /*0224*/ 	.word	0x00000000


	//----- nvinfo : EIATTR_REGCOUNT
	.align		4
.L_136:
        /*0228*/ 	.byte	0x04, 0x2f
        /*022a*/ 	.short	(.L_138 - .L_137)
	.align		4
.L_137:
        /*022c*/ 	.word	index@(_ZN3cub18CUB_300001_SM_10006detail10radix_sort30DeviceRadixSortHistogramKernelINS1_5radix10policy_hubIifyE10Policy1000ELNS0_9SortOrderE0EiyNS1_21identity_decomposer_tEEEvPT2_PKT1_SA_iiT3_)
        /*0230*/ 	.word	0x00000020


	//----- nvinfo : EIATTR_FRAME_SIZE
	.align		4
.L_138:
        /*0234*/ 	.byte	0x04, 0x11
        /*0236*/ 	.short	(.L_140 - .L_139)
	.align		4
.L_139:
        /*0238*/ 	.word	index@(_ZN3cub18CUB_300001_SM_10006detail10radix_sort30DeviceRadixSortHistogramKernelINS1_5radix10policy_hubIifyE10Policy1000ELNS0_9SortOrderE0EiyNS1_21identity_decomposer_tEEEvPT2_PKT1_SA_iiT3_)
        /*023c*/ 	.word	0x00000000


	//----- nvinfo : EIATTR_REGCOUNT
	.align		4
.L_140:
        /*0240*/ 	.byte	0x04, 0x2f
        /*0242*/ 	.short	(.L_142 - .L_141)
	.align		4
.L_141:
        /*0244*/ 	.word	index@(_ZN3cub18CUB_300001_SM_10006detail10radix_sort33DeviceRadixSortExclusiveSumKernelINS1_5radix10policy_hubIifyE10Policy1000EyEEvPT0_)
        /*0248*/ 	.word	0x00000020


	//----- nvinfo : EIATTR_FRAME_SIZE
	.align		4
.L_142:
        /*024c*/ 	.byte	0x04, 0x11
        /*024e*/ 	.short	(.L_144 - .L_143)
	.align		4
.L_143:
        /*0250*/ 	.word	index@(_ZN3cub18CUB_300001_SM_10006detail10radix_sort33DeviceRadixSortExclusiveSumKernelINS1_5radix10policy_hubIifyE10Policy1000EyEEvPT0_)
        /*0254*/ 	.word	0x00000000


	//----- nvinfo : EIATTR_REGCOUNT
	.align		4
.L_144:
        /*0258*/ 	.byte	0x04, 0x2f
        /*025a*/ 	.short	(.L_146 - .L_145)
	.align		4
.L_145:
        /*025c*/ 	.word	index@(_ZN3cub18CUB_300001_SM_10006detail10radix_sort29DeviceRadixSortOnesweepKernelINS1_5radix10policy_hubIifyE10Policy1000ELNS0_9SortOrderE0EifyiiNS1_21identity_decomposer_tEEEvPT5_SB_PT3_PKSC_PT1_PKSG_PT2_PKSK_T4_iiT6_)
        /*0260*/ 	.word	0x00000049


	//----- nvinfo : EIATTR_FRAME_SIZE
	.align		4
.L_146:
        /*0264*/ 	.byte	0x04, 0x11
        /*0266*/ 	.short	(.L_148 - .L_147)
	.align		4
.L_147:
        /*0268*/ 	.word	index@(_ZN3cub18CUB_300001_SM_10006detail10radix_sort29DeviceRadixSortOnesweepKernelINS1_5radix10policy_hubIifyE10Policy1000ELNS0_9SortOrderE0EifyiiNS1_21identity_decomposer_tEEEvPT5_SB_PT3_PKSC_PT1_PKSG_PT2_PKSK_T4_iiT6_)
        /*026c*/ 	.word	0x00000000


	//----- nvinfo : EIATTR_REGCOUNT
	.align		4
.L_148:
        /*0270*/ 	.byte	0x04, 0x2f
        /*0272*/ 	.short	(.L_150 - .L_149)
	.align		4
.L_149:
        /*0274*/ 	.word	index@(_ZN3cub18CUB_300001_SM_10006detail10radix_sort31DeviceRadixSortSingleTileKernelINS1_5radix10policy_hubIiiyE10Policy1000ELNS0_9SortOrderE0EiiyNS1_21identity_decomposer_tEEEvPKT1_PSA_PKT2_PSE_T3_iiT4_)
        /*0278*/ 	.word	0x00000099


	//----- nvinfo : EIATTR_FRAME_SIZE
	.align		4
.L_150:
        /*027c*/ 	.byte	0x04, 0x11
        /*027e*/ 	.short	(.L_152 - .L_151)
	.align		4
.L_151:
        /*0280*/ 	.word	index@(_ZN3cub18CUB_300001_SM_10006detail10radix_sort31DeviceRadixSortSingleTileKernelINS1_5radix10policy_hubIiiyE10Policy1000ELNS0_9SortOrderE0EiiyNS1_21identity_decomposer_tEEEvPKT1_PSA_PKT2_PSE_T3_iiT4_)
        /*0284*/ 	.word	0x00000000


	//----- nvinfo : EIATTR_REGCOUNT
	.align		4
.L_152:
        /*0288*/ 	.byte	0x04, 0x2f
        /*028a*/ 	.short	(.L_154 - .L_153)
	.align		4
.L_153:
        /*028c*/ 	.word	index@(_ZN3cub18CUB_300001_SM_10006detail10radix_sort30DeviceRadixSortHistogramKernelINS1_5radix10policy_hubIiiyE10Policy1000ELNS0_9SortOrderE0EiyNS1_21identity_decomposer_tEEEvPT2_PKT1_SA_iiT3_)
        /*0290*/ 	.word	0x00000020


	//----- nvinfo : EIATTR_FRAME_SIZE
	.align		4
.L_154:
        /*0294*/ 	.byte	0x04, 0x11
        /*0296*/ 	.short	(.L_156 - .L_155)
	.align		4
.L_155:
        /*0298*/ 	.word	index@(_ZN3cub18CUB_300001_SM_10006detail10radix_sort30DeviceRadixSortHistogramKernelINS1_5radix10policy_hubIiiyE10Policy1000ELNS0_9SortOrderE0EiyNS1_21identity_decomposer_tEEEvPT2_PKT1_SA_iiT3_)
        /*029c*/ 	.word	0x00000000


	//----- nvinfo : EIATTR_REGCOUNT
	.align		4
.L_156:
        /*02a0*/ 	.byte	0x04, 0x2f
        /*02a2*/ 	.short	(.L_158 - .L_157)
	.align		4
.L_157:
        /*02a4*/ 	.word	index@(_ZN3cub18CUB_300001_SM_10006detail10radix_sort33DeviceRadixSortExclusiveSumKernelINS1_5radix10policy_hubIiiyE10Policy1000EyEEvPT0_)
        /*02a8*/ 	.word	0x00000020


	//----- nvinfo : EIATTR_FRAME_SIZE
	.align		4
.L_158:
        /*02ac*/ 	.byte	0x04, 0x11
        /*02ae*/ 	.short	(.L_160 - .L_159)
	.align		4
.L_159:
        /*02b0*/ 	.word	index@(_ZN3cub18CUB_300001_SM_10006detail10radix_sort33DeviceRadixSortExclusiveSumKernelINS1_5radix10policy_hubIiiyE10Policy1000EyEEvPT0_)
        /*02b4*/ 	.word	0x00000000


	//----- nvinfo : EIATTR_REGCOUNT
	.align		4
.L_160:
        /*02b8*/ 	.byte	0x04, 0x2f
        /*02ba*/ 	.short	(.L_162 - .L_161)
	.align		4
.L_161:
        /*02bc*/ 	.word	index@(_ZN3cub18CUB_300001_SM_10006detail10radix_sort29DeviceRadixSortOnesweepKernelINS1_5radix10policy_hubIiiyE10Policy1000ELNS0_9SortOrderE0EiiyiiNS1_21identity_decomposer_tEEEvPT5_SB_PT3_PKSC_PT1_PKSG_PT2_PKSK_T4_iiT6_)
        /*02c0*/ 	.word	0x00000049


	//----- nvinfo : EIATTR_FRAME_SIZE
	.align		4
.L_162:
        /*02c4*/ 	.byte	0x04, 0x11
        /*02c6*/ 	.short	(.L_164 - .L_163)
	.align		4
.L_163:
        /*02c8*/ 	.word	index@(_ZN3cub18CUB_300001_SM_10006detail10radix_sort29DeviceRadixSortOnesweepKernelINS1_5radix10policy_hubIiiyE10Policy1000ELNS0_9SortOrderE0EiiyiiNS1_21identity_decomposer_tEEEvPT5_SB_PT3_PKSC_PT1_PKSG_PT2_PKSK_T4_iiT6_)
        /*02cc*/ 	.word	0x00000000


	//----- nvinfo : EIATTR_MIN_STACK_SIZE
	.align		4
.L_164:
        /*02d0*/ 	.byte	0x04, 0x12
        /*02d2*/ 	.short	(.L_166 - .L_165)
	.align		4
.L_165:
        /*02d4*/ 	.word	index@(_ZN3cub18CUB_300001_SM_10006detail10radix_sort29DeviceRadixSortOnesweepKernelINS1_5radix10policy_hubIiiyE10Policy1000ELNS0_9SortOrderE0EiiyiiNS1_21identity_decomposer_tEEEvPT5_SB_PT3_PKSC_PT1_PKSG_PT2_PKSK_T4_iiT6_)
        /*02d8*/ 	.word	0x00000000


	//----- nvinfo : EIATTR_MIN_STACK_SIZE
	.align		4
.L_166:
        /*02dc*/ 	.byte	0x04, 0x12
        /*02de*/ 	.short	(.L_168 - .L_167)
	.align		4
.L_167:
        /*02e0*/ 	.word	index@(_ZN3cub18CUB_300001_SM_10006detail10radix_sort33DeviceRadixSortExclusiveSumKernelINS1_5radix10policy_hubIiiyE10Policy1000EyEEvPT0_)
        /*02e4*/ 	.word	0x00000000


	//----- nvinfo : EIATTR_MIN_STACK_SIZE
	.align		4
.L_168:
        /*02e8*/ 	.byte	0x04, 0x12
        /*02ea*/ 	.short	(.L_170 - .L_169)
	.align		4
.L_169:
        /*02ec*/ 	.word	index@(_ZN3cub18CUB_300001_SM_10006detail10radix_sort30DeviceRadixSortHistogramKernelINS1_5radix10policy_hubIiiyE10Policy1000ELNS0_9SortOrderE0EiyNS1_21identity_decomposer_tEEEvPT2_PKT1_SA_iiT3_)
        /*02f0*/ 	.word	0x00000000


	//----- nvinfo : EIATTR_MIN_STACK_SIZE
	.align		4
.L_170:
        /*02f4*/ 	.byte	0x04, 0x12
        /*02f6*/ 	.short	(.L_172 - .L_171)
	.align		4
.L_171:
        /*02f8*/ 	.word	index@(_ZN3cub18CUB_300001_SM_10006detail10radix_sort31DeviceRadixSortSingleTileKernelINS1_5radix10policy_hubIiiyE10Policy1000ELNS0_9SortOrderE0EiiyNS1_21identity_decomposer_tEEEvPKT1_PSA_PKT2_PSE_T3_iiT4_)
        /*02fc*/ 	.word	0x00000000


	//----- nvinfo : EIATTR_MIN_STACK_SIZE
	.align		4
.L_172:
        /*0300*/ 	.byte	0x04, 0x12
        /*0302*/ 	.short	(.L_174 - .L_173)
	.align		4
.L_173:
        /*0304*/ 	.word	index@(_ZN3cub18CUB_300001_SM_10006detail10radix_sort29DeviceRadixSortOnesweepKernelINS1_5radix10policy_hubIifyE10Policy1000ELNS0_9SortOrderE0EifyiiNS1_21identity_decomposer_tEEEvPT5_SB_PT3_PKSC_PT1_PKSG_PT2_PKSK_T4_iiT6_)
        /*0308*/ 	.word	0x00000000


	//----- nvinfo : EIATTR_MIN_STACK_SIZE
	.align		4
.L_174:
        /*030c*/ 	.byte	0x04, 0x12
        /*030e*/ 	.short	(.L_176 - .L_175)
	.align		4
.L_175:
        /*0310*/ 	.word	index@(_ZN3cub18CUB_300001_SM_10006detail10radix_sort33DeviceRadixSortExclusiveSumKernelINS1_5radix10policy_hubIifyE10Policy1000EyEEvPT0_)
        /*0314*/ 	.word	0x00000000


	//----- nvinfo : EIATTR_MIN_STACK_SIZE
	.align		4
.L_176:
        /*0318*/ 	.byte	0x04, 0x12
        /*031a*/ 	.short	(.L_178 - .L_177)
	.align		4
.L_177:
        /*031c*/ 	.word	index@(_ZN3cub18CUB_300001_SM_10006detail10radix_sort30DeviceRadixSortHistogramKernelINS1_5radix10policy_hubIifyE10Policy1000ELNS0_9SortOrderE0EiyNS1_21identity_decomposer_tEEEvPT2_PKT1_SA_iiT3_)
        /*0320*/ 	.word	0x00000000


	//----- nvinfo : EIATTR_MIN_STACK_SIZE
	.align		4
.L_178:
        /*0324*/ 	.byte	0x04, 0x12
        /*0326*/ 	.short	(.L_180 - .L_179)
	.align		4
.L_179:
        /*0328*/ 	.word	index@(_ZN3cub18CUB_300001_SM_10006detail10radix_sort31DeviceRadixSortSingleTileKernelINS1_5radix10policy_hubIifyE10Policy1000ELNS0_9SortOrderE0EifyNS1_21identity_decomposer_tEEEvPKT1_PSA_PKT2_PSE_T3_iiT4_)
        /*032c*/ 	.word	0x00000000


	//----- nvinfo : EIATTR_MIN_STACK_SIZE
	.align		4
.L_180:
        /*0330*/ 	.byte	0x04, 0x12
        /*0332*/ 	.short	(.L_182 - .L_181)
	.align		4
.L_181:
        /*0334*/ 	.word	index@(_ZN3cub18CUB_300001_SM_10006detail10merge_sort26DeviceMergeSortMergeKernelINS2_10policy_hubIN6thrust24THRUST_300001_SM_1000_NS12zip_iteratorIN4cuda3std3__45tupleIJNS6_6detail15normal_iteratorINS6_10device_ptrIfEEEESG_NSD_INSE_IiEEEEEEEEEE9Policy600ESK_PNS0_8NullTypeESK_SO_m13xyl_predicateNSB_IJffiEEESN_EEvbT2_T3_T4_PT6_PT7_T5_PST_ST_NS1_7vsmem_tE)
        /*0338*/ 	.word	0x00000000


	//----- nvinfo : EIATTR_MIN_STACK_SIZE
	.align		4
.L_182:
        /*033c*/ 	.byte	0x04, 0x12
        /*033e*/ 	.short	(.L_184 - .L_183)
	.align		4
.L_183:
        /*0340*/ 	.word	index@(_ZN3cub18CUB_300001_SM_10006detail10merge_sort30DeviceMergeSortPartitionKernelIN6thrust24THRUST_300001_SM_1000_NS12zip_iteratorIN4cuda3std3__45tupleIJNS5_6detail15normal_iteratorINS5_10device_ptrIfEEEESF_NSC_INSD_IiEEEEEEEEEm13xyl_predicateNSA_IJffiEEEEEvbT_PT2_T0_SP_PSP_T1_SP_i)
        /*0344*/ 	.word	0x00000000


	//----- nvinfo : EIATTR_MIN_STACK_SIZE
	.align		4
.L_184:
        /*0348*/ 	.byte	0x04, 0x12
        /*034a*/ 	.short	(.L_186 - .L_185)
	.align		4
.L_185:
        /*034c*/ 	.word	index@(_ZN3cub18CUB_300001_SM_10006detail10merge_sort30DeviceMergeSortBlockSortKernelINS2_10policy_hubIN6thrust24THRUST_300001_SM_1000_NS12zip_iteratorIN4cuda3std3__45tupleIJNS6_6detail15normal_iteratorINS6_10device_ptrIfEEEESG_NSD_INSE_IiEEEEEEEEEE9Policy600ESK_PNS0_8NullTypeESK_SO_m13xyl_predicateNSB_IJffiEEESN_EEvbT0_T1_T2_T3_T4_PT6_PT7_T5_NS1_7vsmem_tE)
        /*0350*/ 	.word	0x00000000


	//----- nvinfo : EIATTR_MIN_STACK_SIZE
	.align		4
.L_186:
        /*0354*/ 	.byte	0x04, 0x12
        /*0356*/ 	.short	(.L_188 - .L_187)
	.align		4
.L_187:
        /*0358*/ 	.word	index@(_ZN3cub18CUB_300001_SM_10006detail10merge_sort26DeviceMergeSortMergeKernelINS2_10policy_hubIN6thrust24THRUST_300001_SM_1000_NS12zip_iteratorIN4cuda3std3__45tupleIJNS6_6detail15normal_iteratorINS6_10device_ptrIfEEEESG_NSD_INSE_IiEEEEEEEEEE9Policy600ESK_PNS0_8NullTypeESK_SO_j13xyl_predicateNSB_IJffiEEESN_EEvbT2_T3_T4_PT6_PT7_T5_PST_ST_NS1_7vsmem_tE)
        /*035c*/ 	.word	0x00000000


	//----- nvinfo : EIATTR_MIN_STACK_SIZE
	.align		4
.L_188:
        /*0360*/ 	.byte	0x04, 0x12
        /*0362*/ 	.short	(.L_190 - .L_189)
	.align		4
.L_189:
        /*0364*/ 	.word	index@(_ZN3cub18CUB_300001_SM_10006detail10merge_sort30DeviceMergeSortPartitionKernelIN6thrust24THRUST_300001_SM_1000_NS12zip_iteratorIN4cuda3std3__45tupleIJNS5_6detail15normal_iteratorINS5_10device_ptrIfEEEESF_NSC_INSD_IiEEEEEEEEEj13xyl_predicateNSA_IJffiEEEEEvbT_PT2_T0_SP_PSP_T1_SP_i)
        /*0368*/ 	.word	0x00000000


	//----- nvinfo : EIATTR_MIN_STACK_SIZE
	.align		4
.L_190:
        /*036c*/ 	.byte	0x04, 0x12
        /*036e*/ 	.short	(.L_192 - .L_191)
	.align		4
.L_191:
        /*0370*/ 	.word	index@(_ZN3cub18CUB_300001_SM_10006detail10merge_sort30DeviceMergeSortBlockSortKernelINS2_10policy_hubIN6thrust24THRUST_300001_SM_1000_NS12zip_iteratorIN4cuda3std3__45tupleIJNS6_6detail15normal_iteratorINS6_10device_ptrIfEEEESG_NSD_INSE_IiEEEEEEEEEE9Policy600ESK_PNS0_8NullTypeESK_SO_j13xyl_predicateNSB_IJffiEEESN_EEvbT0_T1_T2_T3_T4_PT6_PT7_T5_NS1_7vsmem_tE)
        /*0374*/ 	.word	0x00000000


	//----- nvinfo : EIATTR_MIN_STACK_SIZE
	.align		4
.L_192:
        /*0378*/ 	.byte	0x04, 0x12
        /*037a*/ 	.short	(.L_194 - .L_193)
	.align		4
.L_193:
        /*037c*/ 	.word	index@(_ZN3cub18CUB_300001_SM_10006detail4scan16DeviceScanKernelINS2_10policy_hubIiiimN4cuda3std3__44plusIvEEE10Policy1000EN6thrust24THRUST_300001_SM_1000_NS6detail15normal_iteratorINSD_10device_ptrIiEEEESI_NS0_13ScanTileStateIiLb1EEES9_NS0_8NullTypeEmiLb0ESL_EEvT0_T1_T2_iT3_T4_T5_)
        /*0380*/ 	.word	0x00000000


	//----- nvinfo : EIATTR_MIN_STACK_SIZE
	.align		4
.L_194:
        /*0384*/ 	.byte	0x04, 0x12
        /*0386*/ 	.short	(.L_196 - .L_195)
	.align		4
.L_195:
        /*0388*/ 	.word	index@(_ZN3cub18CUB_300001_SM_10006detail4scan16DeviceScanKernelINS2_10policy_hubIiiijN4cuda3std3__44plusIvEEE10Policy1000EN6thrust24THRUST_300001_SM_1000_NS6detail15normal_iteratorINSD_10device_ptrIiEEEESI_NS0_13ScanTileStateIiLb1EEES9_NS0_8NullTypeEjiLb0ESL_EEvT0_T1_T2_iT3_T4_T5_)
        /*038c*/ 	.word	0x00000000


	//----- nvinfo : EIATTR_MIN_STACK_SIZE
	.align		4
.L_196:
        /*0390*/ 	.byte	0x04, 0x12
        /*0392*/ 	.short	(.L_198 - .L_197)
	.align		4
.L_197:
        /*0394*/ 	.word	index@(_ZN3cub18CUB_300001_SM_10006detail4scan20DeviceScanInitKernelINS0_13ScanTileStateIiLb1EEEEEvT_i)
        /*0398*/ 	.word	0x00000000


	//----- nvinfo : EIATTR_MIN_STACK_SIZE
	.align		4
.L_198:
        /*039c*/ 	.byte	0x04, 0x12
        /*039e*/ 	.short	(.L_200 - .L_199)
	.align		4
.L_199:
        /*03a0*/ 	.word	index@(_ZN3cub18CUB_300001_SM_10006detail8for_each13static_kernelINS2_12policy_hub_t12policy_500_tElN6thrust24THRUST_300001_SM_1000_NS8cuda_cub20__uninitialized_copy7functorINS7_6detail15normal_iteratorINS7_10device_ptrIKiEEEENS7_7pointerIiNS8_3tagENS7_11use_defaultESJ_EEEEEEvT0_T1_)
        /*03a4*/ 	.word	0x00000000


	//----- nvinfo : EIATTR_MIN_STACK_SIZE
	.align		4
.L_200:
        /*03a8*/ 	.byte	0x04, 0x12
        /*03aa*/ 	.short	(.L_202 - .L_201)
	.align		4
.L_201:
        /*03ac*/ 	.word	index@(_ZN3cub18CUB_300001_SM_10006detail8for_each13static_kernelINS2_12policy_hub_t12policy_500_tEmN6thrust24THRUST_300001_SM_1000_NS8cuda_cub20__uninitialized_fill7functorINS7_10device_ptrIiEEiEEEEvT0_T1_)
        /*03b0*/ 	.word	0x00000000


	//----- nvinfo : EIATTR_MIN_STACK_SIZE
	.align		4
.L_202:
        /*03b4*/ 	.byte	0x04, 0x12
        /*03b6*/ 	.short	(.L_204 - .L_203)
	.align		4
.L_203:
        /*03b8*/ 	.word	index@(_ZN3cub18CUB_300001_SM_10006detail8for_each13static_kernelINS2_12policy_hub_t12policy_500_tElN6thrust24THRUST_300001_SM_1000_NS8cuda_cub20__uninitialized_copy7functorINS7_6detail15normal_iteratorINS7_10device_ptrIKfEEEENS7_7pointerIfNS8_3tagENS7_11use_defaultESJ_EEEEEEvT0_T1_)
        /*03bc*/ 	.word	0x00000000


	//----- nvinfo : EIATTR_MIN_STACK_SIZE
	.align		4
.L_204:
        /*03c0*/ 	.byte	0x04, 0x12
        /*03c2*/ 	.short	(.L_206 - .L_205)
	.align		4
.L_205:
        /*03c4*/ 	.word	index@(_ZN3cub18CUB_300001_SM_10006detail8for_each13static_kernelINS2_12policy_hub_t12policy_500_tEmN6thrust24THRUST_300001_SM_1000_NS8cuda_cub20__uninitialized_fill7functorINS7_10device_ptrIfEEfEEEEvT0_T1_)
        /*03c8*/ 	.word	0x00000000


	//----- nvinfo : EIATTR_MIN_STACK_SIZE
	.align		4
.L_206:
        /*03cc*/ 	.byte	0x04, 0x12
        /*03ce*/ 	.short	(.L_208 - .L_207)
	.align		4
.L_207:
        /*03d0*/ 	.word	index@(_ZN3cub18CUB_300001_SM_10006detail11EmptyKernelIvEEvv)
        /*03d4*/ 	.word	0x00000000


	//----- nvinfo : EIATTR_MIN_STACK_SIZE
	.align		4
.L_208:
        /*03d8*/ 	.byte	0x04, 0x12
        /*03da*/ 	.short	(.L_210 - .L_209)
	.align		4
.L_209:
        /*03dc*/ 	.word	index@(_ZN6thrust24THRUST_300001_SM_1000_NS8cuda_cub4core6detail13_kernel_agentINS1_8__unique11UniqueAgentINS0_12zip_iteratorIN4cuda3std3__45tupleIJNS0_6detail15normal_iteratorINS0_10device_ptrIfEEEESG_NSD_INSE_IiEEEEEEEEESK_6xyl_eqiPiEEJSK_SK_SL_SM_iN3cub18CUB_300001_SM_100013ScanTileStateIiLb1EEEmEEEvDpT0_)
        /*03e0*/ 	.word	0x00000000


	//----- nvinfo : EIATTR_MIN_STACK_SIZE
	.align		4
.L_210:
        /*03e4*/ 	.byte	0x04, 0x12
        /*03e6*/ 	.short	(.L_212 - .L_211)
	.align		4
.L_211:
        /*03e8*/ 	.word	index@(_ZN6thrust24THRUST_300001_SM_1000_NS8cuda_cub4core6detail13_kernel_agentINS1_8__unique9InitAgentIN3cub18CUB_300001_SM_100013ScanTileStateIiLb1EEEPiiEEJSA_mSB_EEEvDpT0_)
        /*03ec*/ 	.word	0x00000000


	//----- nvinfo : EIATTR_MIN_STACK_SIZE
	.align		4
.L_212:
        /*03f0*/ 	.byte	0x04, 0x12
        /*03f2*/ 	.short	(.L_214 - .L_213)
	.align		4
.L_213:
        /*03f4*/ 	.word	index@(_Z26calculateScanIntersectionsPfS_PiS0_S_S_S0_S0_if)
        /*03f8*/ 	.word	0x00000000


	//----- nvinfo : EIATTR_MIN_STACK_SIZE
	.align		4
.L_214:
        /*03fc*/ 	.byte	0x04, 0x12
        /*03fe*/ 	.short	(.L_216 - .L_215)
	.align		4
.L_215:
        /*0400*/ 	.word	index@(_Z29calculateScanPointsPerSegmentPfPifi)
        /*0404*/ 	.word	0x00000000


	//----- nvinfo : EIATTR_MIN_STACK_SIZE
	.align		4
.L_216:
        /*0408*/ 	.byte	0x04, 0x12
        /*040a*/ 	.short	(.L_218 - .L_217)
	.align		4
.L_217:
        /*040c*/ 	.word	index@(_Z34findContourSegmentsForEachTrianglePfS_S_PiS0_S_S_S0_fi)
        /*0410*/ 	.word	0x00000000


	//----- nvinfo : EIATTR_MIN_STACK_SIZE
	.align		4
.L_218:
        /*0414*/ 	.byte	0x04, 0x12
        /*0416*/ 	.short	(.L_220 - .L_219)
	.align		4
.L_219:
        /*0418*/ 	.word	index@(_Z20layersInEachTrianglePfPiif)
        /*041c*/ 	.word	0x00000000
.L_220:


//--------------------- .nv.compat                --------------------------
	.section	.nv.compat,"",@"SHT_CUDA_COMPAT_INFO"
	.align	4
        /*0000*/ 	.byte	0x02, 0x09, 0x00, 0x00, 0x02, 0x02, 0x01, 0x00, 0x02, 0x05, 0x05, 0x00, 0x03, 0x07, 0x01, 0x01
        /*0010*/ 	.byte	0x02, 0x03, 0x00, 0x00, 0x02, 0x06, 0x01, 0x00, 0x04, 0x0b, 0x08, 0x00, 0x01, 0x00, 0x00, 0x00
        /*0020*/ 	.byte	0x00, 0x00, 0x00, 0x00


//--------------------- .nv.info._ZN3cub18CUB_300001_SM_10006detail10radix_sort29DeviceRadixSortOnesweepKernelINS1_5radix10policy_hubIiiyE10Policy1000ELNS0_9SortOrderE0EiiyiiNS1_21identity_decomposer_tEEEvPT5_SB_PT3_PKSC_PT1_PKSG_PT2_PKSK_T4_iiT6_ --------------------------
	.section	.nv.info._ZN3cub18CUB_300001_SM_10006detail10radix_sort29DeviceRadixSortOnesweepKernelINS1_5radix10policy_hubIiiyE10Policy1000ELNS0_9SortOrderE0EiiyiiNS1_21identity_decomposer_tEEEvPT5_SB_PT3_PKSC_PT1_PKSG_PT2_PKSK_T4_iiT6_,"",@"SHT_CUDA_INFO"
	.sectionflags	@""
	.align	4


	//----- nvinfo : EIATTR_CUDA_API_VERSION
	.align		4
        /*0000*/ 	.byte	0x04, 0x37
        /*0002*/ 	.short	(.L_222 - .L_221)
.L_221:
        /*0004*/ 	.word	0x00000082


	//----- nvinfo : EIATTR_KPARAM_INFO
	.align		4
.L_222:
        /*0008*/ 	.byte	0x04, 0x17
        /*000a*/ 	.short	(.L_224 - .L_223)
.L_223:
        /*000c*/ 	.word	0x00000000
        /*0010*/ 	.short	0x000b
        /*0012*/ 	.short	0x004c
        /*0014*/ 	.byte	0x00, 0xf0, 0x05, 0x00


	//----- nvinfo : EIATTR_KPARAM_INFO
	.align		4
.L_224:
        /*0018*/ 	.byte	0x04, 0x17
        /*001a*/ 	.short	(.L_226 - .L_225)
.L_225:
        /*001c*/ 	.word	0x00000000
        /*0020*/ 	.short	0x000a
        /*0022*/ 	.short	0x0048
        /*0024*/ 	.byte	0x00, 0xf0, 0x11, 0x00


	//----- nvinfo : EIATTR_KPARAM_INFO
	.align		4
.L_226:
        /*0028*/ 	.byte	0x04, 0x17
        /*002a*/ 	.short	(.L_228 - .L_227)
.L_227:
        /*002c*/ 	.word	0x00000000
        /*0030*/ 	.short	0x0009
        /*0032*/ 	.short	0x0044
        /*0034*/ 	.byte	0x00, 0xf0, 0x11, 0x00


	//----- nvinfo : EIATTR_KPARAM_INFO
	.align		4
.L_228:
        /*0038*/ 	.byte	0x04, 0x17
        /*003a*/ 	.short	(.L_230 - .L_229)
.L_229:
        /*003c*/ 	.word	0x00000000
        /*0040*/ 	.short	0x0008
        /*0042*/ 	.short	0x0040
        /*0044*/ 	.byte	0x00, 0xf0, 0x11, 0x00


	//----- nvinfo : EIATTR_KPARAM_INFO
	.align		4
.L_230:
        /*0048*/ 	.byte	0x04, 0x17
        /*004a*/ 	.short	(.L_232 - .L_231)
.L_231:
        /*004c*/ 	.word	0x00000000
        /*0050*/ 	.short	0x0007
        /*0052*/ 	.short	0x0038
        /*0054*/ 	.byte	0x00, 0xf5, 0x21, 0x00


	//----- nvinfo : EIATTR_KPARAM_INFO
	.align		4
.L_232:
        /*0058*/ 	.byte	0x04, 0x17
        /*005a*/ 	.short	(.L_234 - .L_233)
.L_233:
        /*005c*/ 	.word	0x00000000
        /*0060*/ 	.short	0x0006
        /*0062*/ 	.short	0x0030
        /*0064*/ 	.byte	0x00, 0xf5, 0x21, 0x00


	//----- nvinfo : EIATTR_KPARAM_INFO
	.align		4
.L_234:
        /*0068*/ 	.byte	0x04, 0x17
        /*006a*/ 	.short	(.L_236 - .L_235)
.L_235:
        /*006c*/ 	.word	0x00000000
        /*0070*/ 	.short	0x0005
        /*0072*/ 	.short	0x0028
        /*0074*/ 	.byte	0x00, 0xf5, 0x21, 0x00


	//----- nvinfo : EIATTR_KPARAM_INFO
	.align		4
.L_236:
        /*0078*/ 	.byte	0x04, 0x17
        /*007a*/ 	.short	(.L_238 - .L_237)
.L_237:
        /*007c*/ 	.word	0x00000000
        /*0080*/ 	.short	0x0004
        /*0082*/ 	.short	0x0020
        /*0084*/ 	.byte	0x00, 0xf5, 0x21, 0x00


	//----- nvinfo : EIATTR_KPARAM_INFO
	.align		4
.L_238:
        /*0088*/ 	.byte	0x04, 0x17
        /*008a*/ 	.short	(.L_240 - .L_239)
.L_239:
        /*008c*/ 	.word	0x00000000
        /*0090*/ 	.short	0x0003
        /*0092*/ 	.short	0x0018
        /*0094*/ 	.byte	0x00, 0xf5, 0x21, 0x00


	//----- nvinfo : EIATTR_KPARAM_INFO
	.align		4
.L_240:
        /*0098*/ 	.byte	0x04, 0x17
        /*009a*/ 	.short	(.L_242 - .L_241)
.L_241:
        /*009c*/ 	.word	0x00000000
        /*00a0*/ 	.short	0x0002
        /*00a2*/ 	.short	0x0010
        /*00a4*/ 	.byte	0x00, 0xf5, 0x21, 0x00


	//----- nvinfo : EIATTR_KPARAM_INFO
	.align		4
.L_242:
        /*00a8*/ 	.byte	0x04, 0x17
        /*00aa*/ 	.short	(.L_244 - .L_243)
.L_243:
        /*00ac*/ 	.word	0x00000000
        /*00b0*/ 	.short	0x0001
        /*00b2*/ 	.short	0x0008
        /*00b4*/ 	.byte	0x00, 0xf5, 0x21, 0x00


	//----- nvinfo : EIATTR_KPARAM_INFO
	.align		4
.L_244:
        /*00b8*/ 	.byte	0x04, 0x17
        /*00ba*/ 	.short	(.L_246 - .L_245)
.L_245:
        /*00bc*/ 	.word	0x00000000
        /*00c0*/ 	.short	0x0000
        /*00c2*/ 	.short	0x0000
        /*00c4*/ 	.byte	0x00, 0xf5, 0x21, 0x00


	//----- nvinfo : EIATTR_SPARSE_MMA_MASK
	.align		4
.L_246:
        /*00c8*/ 	.byte	0x03, 0x50
        /*00ca*/ 	.short	0x0000


	//----- nvinfo : EIATTR_MAXREG_COUNT
	.align		4
        /*00cc*/ 	.byte	0x03, 0x1b
        /*00ce*/ 	.short	0x00a8


	//----- nvinfo : EIATTR_NUM_BARRIERS
	.align		4
        /*00d0*/ 	.byte	0x02, 0x4c
        /*00d2*/ 	.byte	0x01
	.zero		1


	//----- nvinfo : EIATTR_MERCURY_ISA_VERSION
	.align		4
        /*00d4*/ 	.byte	0x03, 0x5f
        /*00d6*/ 	.short	0x0101


	//----- nvinfo : EIATTR_COOP_GROUP_MASK_REGIDS
	.align		4
        /*00d8*/ 	.byte	0x04, 0x29
        /*00da*/ 	.short	(.L_248 - .L_247)


	//   ....[0]....
.L_247:
        /*00dc*/ 	.word	0xffffffff


	//   ....[1]....
        /*00e0*/ 	.word	0x05000006


	//   ....[2]....
        /*00e4*/ 	.word	0xffffffff


	//   ....[3]....
        /*00e8*/ 	.word	0xffffffff


	//   ....[4]....
        /*00ec*/ 	.word	0xffffffff


	//   ....[5]....
        /*00f0*/ 	.word	0xffffffff


	//   ....[6]....
        /*00f4*/ 	.word	0xffffffff


	//   ....[7]....
        /*00f8*/ 	.word	0xffffffff


	//   ....[8]....
        /*00fc*/ 	.word	0xffffffff


	//   ....[9]....
        /*0100*/ 	.word	0xffffffff


	//   ....[10]....
        /*0104*/ 	.word	0xffffffff


	//   ....[11]....
        /*0108*/ 	.word	0xffffffff


	//   ....[12]....
        /*010c*/ 	.word	0xffffffff


	//   ....[13]....
        /*0110*/ 	.word	0xffffffff


	//   ....[14]....
        /*0114*/ 	.word	0xffffffff


	//   ....[15]....
        /*0118*/ 	.word	0xffffffff


	//   ....[16]....
        /*011c*/ 	.word	0xffffffff


	//   ....[17]....
        /*0120*/ 	.word	0xffffffff


	//   ....[18]....
        /*0124*/ 	.word	0xffffffff


	//   ....[19]....
        /*0128*/ 	.word	0xffffffff


	//   ....[20]....
        /*012c*/ 	.word	0xffffffff


	//   ....[21]....
        /*0130*/ 	.word	0xffffffff


	//   ....[22]....
        /*0134*/ 	.word	0xffffffff


	//   ....[23]....
        /*0138*/ 	.word	0xffffffff


	//   ....[24]....
        /*013c*/ 	.word	0xffffffff


	//   ....[25]....
        /*0140*/ 	.word	0xffffffff


	//   ....[26]....
        /*0144*/ 	.word	0xffffffff


	//   ....[27]....
        /*0148*/ 	.word	0xffffffff


	//   ....[28]....
        /*014c*/ 	.word	0xffffffff


	//   ....[29]....
        /*0150*/ 	.word	0xffffffff


	//   ....[30]....
        /*0154*/ 	.word	0xffffffff


	//   ....[31]....
        /*0158*/ 	.word	0xffffffff


	//   ....[32]....
        /*015c*/ 	.word	0xffffffff


	//   ....[33]....
        /*0160*/ 	.word	0xffffffff


	//   ....[34]....
        /*0164*/ 	.word	0xffffffff


	//   ....[35]....
        /*0168*/ 	.word	0xffffffff


	//   ....[36]....
        /*016c*/ 	.word	0xffffffff


	//   ....[37]....
        /*0170*/ 	.word	0xffffffff


	//   ....[38]....
        /*0174*/ 	.word	0xffffffff


	//   ....[39]....
        /*0178*/ 	.word	0xffffffff


	//   ....[40]....
        /*017c*/ 	.word	0xffffffff


	//   ....[41]....
        /*0180*/ 	.word	0xffffffff


	//   ....[42]....
        /*0184*/ 	.word	0xffffffff


	//   ....[43]....
        /*0188*/ 	.word	0xffffffff


	//   ....[44]....
        /*018c*/ 	.word	0xffffffff


	//   ....[45]....
        /*0190*/ 	.word	0xffffffff


	//   ....[46]....
        /*0194*/ 	.word	0xffffffff


	//   ....[47]....
        /*0198*/ 	.word	0xffffffff


	//   ....[48]....
        /*019c*/ 	.word	0xffffffff


	//   ....[49]....
        /*01a0*/ 	.word	0xffffffff


	//   ....[50]....
        /*01a4*/ 	.word	0xffffffff


	//   ....[51]....
        /*01a8*/ 	.word	0xffffffff


	//   ....[52]....
        /*01ac*/ 	.word	0xffffffff


	//   ....[53]....
        /*01b0*/ 	.word	0xffffffff


	//   ....[54]....
        /*01b4*/ 	.word	0xffffffff


	//   ....[55]....
        /*01b8*/ 	.word	0xffffffff


	//   ....[56]....
        /*01bc*/ 	.word	0xffffffff


	//   ....[57]....
        /*01c0*/ 	.word	0xffffffff


	//   ....[58]....
        /*01c4*/ 	.word	0xffffffff


	//   ....[59]....
        /*01c8*/ 	.word	0xffffffff


	//   ....[60]....
        /*01cc*/ 	.word	0xffffffff


	//   ....[61]....
        /*01d0*/ 	.word	0xffffffff


	//   ....[62]....
        /*01d4*/ 	.word	0xffffffff


	//   ....[63]....
        /*01d8*/ 	.word	0xffffffff


	//   ....[64]....
        /*01dc*/ 	.word	0xffffffff


	//   ....[65]....
        /*01e0*/ 	.word	0xffffffff


	//   ....[66]....
        /*01e4*/ 	.word	0xffffffff


	//   ....[67]....
        /*01e8*/ 	.word	0xffffffff


	//   ....[68]....
        /*01ec*/ 	.word	0xffffffff


	//   ....[69]....
        /*01f0*/ 	.word	0xffffffff


	//   ....[70]....
        /*01f4*/ 	.word	0xffffffff


	//   ....[71]....
        /*01f8*/ 	.word	0xffffffff


	//   ....[72]....
        /*01fc*/ 	.word	0xffffffff


	//   ....[73]....
        /*0200*/ 	.word	0xffffffff


	//   ....[74]....
        /*0204*/ 	.word	0xffffffff


	//   ....[75]....
        /*0208*/ 	.word	0xffffffff


	//   ....[76]....
        /*020c*/ 	.word	0xffffffff


	//   ....[77]....
        /*0210*/ 	.word	0xffffffff


	//   ....[78]....
        /*0214*/ 	.word	0xffffffff


	//   ....[79]....
        /*0218*/ 	.word	0xffffffff


	//   ....[80]....
        /*021c*/ 	.word	0xffffffff


	//   ....[81]....
        /*0220*/ 	.word	0xffffffff


	//   ....[82]....
        /*0224*/ 	.word	0xffffffff


	//   ....[83]....
        /*0228*/ 	.word	0xffffffff


	//   ....[84]....
        /*022c*/ 	.word	0xffffffff


	//   ....[85]....
        /*0230*/ 	.word	0xffffffff


	//   ....[86]....
        /*0234*/ 	.word	0xffffffff


	//   ....[87]....
        /*0238*/ 	.word	0xffffffff


	//   ....[88]....
        /*023c*/ 	.word	0xffffffff


	//   ....[89]....
        /*0240*/ 	.word	0xffffffff


	//   ....[90]....
        /*0244*/ 	.word	0xffffffff


	//   ....[91]....
        /*0248*/ 	.word	0xffffffff


	//   ....[92]....
        /*024c*/ 	.word	0xffffffff


	//   ....[93]....
        /*0250*/ 	.word	0xffffffff


	//   ....[94]....
        /*0254*/ 	.word	0xffffffff


	//   ....[95]....
        /*0258*/ 	.word	0xffffffff


	//   ....[96]....
        /*025c*/ 	.word	0xffffffff


	//   ....[97]....
        /*0260*/ 	.word	0xffffffff


	//   ....[98]....
        /*0264*/ 	.word	0xffffffff


	//   ....[99]....
        /*0268*/ 	.word	0xffffffff


	//   ....[100]....
        /*026c*/ 	.word	0xffffffff


	//   ....[101]....
        /*0270*/ 	.word	0xffffffff


	//   ....[102]....
        /*0274*/ 	.word	0xffffffff


	//   ....[103]....
        /*0278*/ 	.word	0xffffffff


	//   ....[104]....
        /*027c*/ 	.word	0xffffffff


	//   ....[105]....
        /*0280*/ 	.word	0xffffffff


	//   ....[106]....
        /*0284*/ 	.word	0xffffffff


	//   ....[107]....
        /*0288*/ 	.word	0xffffffff


	//   ....[108]....
        /*028c*/ 	.word	0xffffffff


	//   ....[109]....
        /*0290*/ 	.word	0xffffffff


	//   ....[110]....
        /*0294*/ 	.word	0xffffffff


	//   ....[111]....
        /*0298*/ 	.word	0xffffffff


	//   ....[112]....
        /*029c*/ 	.word	0xffffffff


	//   ....[113]....
        /*02a0*/ 	.word	0xffffffff


	//   ....[114]....
        /*02a4*/ 	.word	0xffffffff


	//   ....[115]....
        /*02a8*/ 	.word	0xffffffff


	//   ....[116]....
        /*02ac*/ 	.word	0xffffffff


	//   ....[117]....
        /*02b0*/ 	.word	0xffffffff


	//   ....[118]....
        /*02b4*/ 	.word	0xffffffff


	//   ....[119]....
        /*02b8*/ 	.word	0xffffffff


	//   ....[120]....
        /*02bc*/ 	.word	0xffffffff


	//   ....[121]....
        /*02c0*/ 	.word	0xffffffff


	//   ....[122]....
        /*02c4*/ 	.word	0xffffffff


	//   ....[123]....
        /*02c8*/ 	.word	0xffffffff


	//   ....[124]....
        /*02cc*/ 	.word	0xffffffff


	//   ....[125]....
        /*02d0*/ 	.word	0xffffffff


	//   ....[126]....
        /*02d4*/ 	.word	0xffffffff


	//   ....[127]....
        /*02d8*/ 	.word	0xffffffff


	//   ....[128]....
        /*02dc*/ 	.word	0xffffffff


	//   ....[129]....
        /*02e0*/ 	.word	0xffffffff


	//   ....[130]....
        /*02e4*/ 	.word	0xffffffff


	//   ....[131]....
        /*02e8*/ 	.word	0xffffffff


	//   ....[132]....
        /*02ec*/ 	.word	0xffffffff


	//   ....[133]....
        /*02f0*/ 	.word	0xffffffff


	//   ....[134]....
        /*02f4*/ 	.word	0xffffffff


	//   ....[135]....
        /*02f8*/ 	.word	0xffffffff


	//   ....[136]....
        /*02fc*/ 	.word	0xffffffff


	//   ....[137]....
        /*0300*/ 	.word	0xffffffff


	//   ....[138]....
        /*0304*/ 	.word	0xffffffff


	//   ....[139]....
        /*0308*/ 	.word	0xffffffff


	//   ....[140]....
        /*030c*/ 	.word	0xffffffff


	//   ....[141]....
        /*0310*/ 	.word	0xffffffff


	//   ....[142]....
        /*0314*/ 	.word	0xffffffff


	//   ....[143]....
        /*0318*/ 	.word	0xffffffff


	//   ....[144]....
        /*031c*/ 	.word	0xffffffff


	//   ....[145]....
        /*0320*/ 	.word	0xffffffff


	//   ....[146]....
        /*0324*/ 	.word	0xffffffff


	//   ....[147]....
        /*0328*/ 	.word	0xffffffff


	//   ....[148]....
        /*032c*/ 	.word	0xffffffff


	//   ....[149]....
        /*0330*/ 	.word	0xffffffff


	//   ....[150]....
        /*0334*/ 	.word	0xffffffff


	//   ....[151]....
        /*0338*/ 	.word	0xffffffff


	//   ....[152]....
        /*033c*/ 	.word	0xffffffff


	//   ....[153]....
        /*0340*/ 	.word	0xffffffff


	//   ....[154]....
        /*0344*/ 	.word	0xffffffff


	//   ....[155]....
        /*0348*/ 	.word	0xffffffff


	//   ....[156]....
        /*034c*/ 	.word	0xffffffff


	//   ....[157]....
        /*0350*/ 	.word	0xffffffff


	//   ....[158]....
        /*0354*/ 	.word	0xffffffff


	//   ....[159]....
        /*0358*/ 	.word	0xffffffff


	//   ....[160]....
        /*035c*/ 	.word	0x05000006


	//   ....[161]....
        /*0360*/ 	.word	0xffffffff


	//   ....[162]....
        /*0364*/ 	.word	0xffffffff


	//   ....[163]....
        /*0368*/ 	.word	0xffffffff


	//   ....[164]....
        /*036c*/ 	.word	0xffffffff


	//   ....[165]....
        /*0370*/ 	.word	0xffffffff


	//   ....[166]....
        /*0374*/ 	.word	0xffffffff


	//   ....[167]....
        /*0378*/ 	.word	0xffffffff


	//   ....[168]....
        /*037c*/ 	.word	0xffffffff


	//   ....[169]....
        /*0380*/ 	.word	0xffffffff


	//   ....[170]....
        /*0384*/ 	.word	0xffffffff


	//   ....[171]....
        /*0388*/ 	.word	0xffffffff


	//   ....[172]....
        /*038c*/ 	.word	0xffffffff


	//   ....[173]....
        /*0390*/ 	.word	0xffffffff


	//   ....[174]....
        /*0394*/ 	.word	0xffffffff


	//   ....[175]....
        /*0398*/ 	.word	0xffffffff


	//   ....[176]....
        /*039c*/ 	.word	0xffffffff


	//   ....[177]....
        /*03a0*/ 	.word	0xffffffff


	//   ....[178]....
        /*03a4*/ 	.word	0xffffffff


	//   ....[179]....
        /*03a8*/ 	.word	0xffffffff


	//   ....[180]....
        /*03ac*/ 	.word	0xffffffff


	//   ....[181]....
        /*03b0*/ 	.word	0xffffffff


	//   ....[182]....
        /*03b4*/ 	.word	0xffffffff


	//   ....[183]....
        /*03b8*/ 	.word	0xffffffff


	//   ....[184]....
        /*03bc*/ 	.word	0xffffffff


	//   ....[185]....
        /*03c0*/ 	.word	0xffffffff


	//   ....[186]....
        /*03c4*/ 	.word	0xffffffff


	//   ....[187]....
        /*03c8*/ 	.word	0xffffffff


	//   ....[188]....
        /*03cc*/ 	.word	0xffffffff


	//   ....[189]....
        /*03d0*/ 	.word	0xffffffff


	//   ....[190]....
        /*03d4*/ 	.word	0xffffffff


	//   ....[191]....
        /*03d8*/ 	.word	0xffffffff


	//   ....[192]....
        /*03dc*/ 	.word	0xffffffff


	//   ....[193]....
        /*03e0*/ 	.word	0xffffffff


	//   ....[194]....
        /*03e4*/ 	.word	0xffffffff


	//   ....[195]....
        /*03e8*/ 	.word	0xffffffff


	//   ....[196]....
        /*03ec*/ 	.word	0xffffffff


	//   ....[197]....
        /*03f0*/ 	.word	0xffffffff


	//   ....[198]....
        /*03f4*/ 	.word	0xffffffff


	//   ....[199]....
        /*03f8*/ 	.word	0xffffffff


	//   ....[200]....
        /*03fc*/ 	.word	0xffffffff


	//   ....[201]....
        /*0400*/ 	.word	0xffffffff


	//   ....[202]....
        /*0404*/ 	.word	0xffffffff


	//   ....[203]....
        /*0408*/ 	.word	0xffffffff


	//   ....[204]....
        /*040c*/ 	.word	0xffffffff


	//   ....[205]....
        /*0410*/ 	.word	0xffffffff


	//   ....[206]....
        /*0414*/ 	.word	0xffffffff


	//   ....[207]....
        /*0418*/ 	.word	0xffffffff


	//   ....[208]....
        /*041c*/ 	.word	0xffffffff


	//   ....[209]....
        /*0420*/ 	.word	0xffffffff


	//   ....[210]....
        /*0424*/ 	.word	0xffffffff


	//   ....[211]....
        /*0428*/ 	.word	0xffffffff


	//   ....[212]....
        /*042c*/ 	.word	0xffffffff


	//   ....[213]....
        /*0430*/ 	.word	0xffffffff


	//   ....[214]....
        /*0434*/ 	.word	0xffffffff


	//   ....[215]....
        /*0438*/ 	.word	0xffffffff


	//   ....[216]....
        /*043c*/ 	.word	0xffffffff


	//   ....[217]....
        /*0440*/ 	.word	0xffffffff


	//   ....[218]....
        /*0444*/ 	.word	0xffffffff


	//   ....[219]....
        /*0448*/ 	.word	0xffffffff


	//   ....[220]....
        /*044c*/ 	.word	0xffffffff


	//   ....[221]....
        /*0450*/ 	.word	0xffffffff


	//   ....[222]....
        /*0454*/ 	.word	0xffffffff


	//   ....[223]....
        /*0458*/ 	.word	0xffffffff


	//   ....[224]....
        /*045c*/ 	.word	0xffffffff


	//   ....[225]....
        /*0460*/ 	.word	0xffffffff


	//   ....[226]....
        /*0464*/ 	.word	0xffffffff


	//   ....[227]....
        /*0468*/ 	.word	0xffffffff


	//   ....[228]....
        /*046c*/ 	.word	0xffffffff


	//   ....[229]....
        /*0470*/ 	.word	0x0500002f


	//   ....[230]....
        /*0474*/ 	.word	0x0500002f


	//   ....[231]....
        /*0478*/ 	.word	0x0500002f


	//   ....[232]....
        /*047c*/ 	.word	0x0500002f


	//   ....[233]....
        /*0480*/ 	.word	0x0500002f


	//----- nvinfo : EIATTR_COOP_GROUP_INSTR_OFFSETS
	.align		4
.L_248:
        /*0484*/ 	.byte	0x04, 0x28
        /*0486*/ 	.short	(.L_250 - .L_249)


	//   ....[0]....
.L_249:
        /*0488*/ 	.word	0x00000e40


	//   ....[1]....
        /*048c*/ 	.word	0x00001890


	//   ....[2]....
        /*0490*/ 	.word	0x00002ad0


	//   ....[3]....
        /*0494*/ 	.word	0x00002af0


	//   ....[4]....
        /*0498*/ 	.word	0x00002b10


	//   ....[5]....
        /*049c*/ 	.word	0x00002b30


	//   ....[6]....
        /*04a0*/ 	.word	0x00002b50


	//   ....[7]....
        /*04a4*/ 	.word	0x00003000


	//   ....[8]....
        /*04a8*/ 	.word	0x00003010


	//   ....[9]....
        /*04ac*/ 	.word	0x00003030


	//   ....[10]....
        /*04b0*/ 	.word	0x00003050


	//   ....[11]....
        /*04b4*/ 	.word	0x000030a0


	//   ....[12]....
        /*04b8*/ 	.word	0x000030d0


	//   ....[13]....
        /*04bc*/ 	.word	0x00003120


	//   ....[14]....
        /*04c0*/ 	.word	0x00003160


	//   ....[15]....
        /*04c4*/ 	.word	0x00003250


	//   ....[16]....
        /*04c8*/ 	.word	0x00003280


	//   ....[17]....
        /*04cc*/ 	.word	0x00003290


	//   ....[18]....
        /*04d0*/ 	.word	0x000032b0


	//   ....[19]....
        /*04d4*/ 	.word	0x000032f0


	//   ....[20]....
        /*04d8*/ 	.word	0x00003320


	//   ....[21]....
        /*04dc*/ 	.word	0x00003360


	//   ....[22]....
        /*04e0*/ 	.word	0x00003380


	//   ....[23]....
        /*04e4*/ 	.word	0x000033a0


	//   ....[24]....
        /*04e8*/ 	.word	0x00003490


	//   ....[25]....
        /*04ec*/ 	.word	0x000034c0


	//   ....[26]....
        /*04f0*/ 	.word	0x000034d0


	//   ....[27]....
        /*04f4*/ 	.word	0x000034f0


	//   ....[28]....
        /*04f8*/ 	.word	0x00003530


	//   ....[29]....
        /*04fc*/ 	.word	0x00003560


	//   ....[30]....
        /*0500*/ 	.word	0x000035a0


	//   ....[31]....
        /*0504*/ 	.word	0x000035c0


	//   ....[32]....
        /*0508*/ 	.word	0x000035e0


	//   ....[33]....
        /*050c*/ 	.word	0x000036d0


	//   ....[34]....
        /*0510*/ 	.word	0x00003700


	//   ....[35]....
        /*0514*/ 	.word	0x00003710


	//   ....[36]....
        /*0518*/ 	.word	0x00003730


	//   ....[37]....
        /*051c*/ 	.word	0x00003770


	//   ....[38]....
        /*0520*/ 	.word	0x000037a0


	//   ....[39]....
        /*0524*/ 	.word	0x000037e0


	//   ....[40]....
        /*0528*/ 	.word	0x00003800


	//   ....[41]....
        /*052c*/ 	.word	0x00003820


	//   ....[42]....
        /*0530*/ 	.word	0x00003930


	//   ....[43]....
        /*0534*/ 	.word	0x00003960


	//   ....[44]....
        /*0538*/ 	.word	0x00003970


	//   ....[45]....
        /*053c*/ 	.word	0x00003990


	//   ....[46]....
        /*0540*/ 	.word	0x000039d0


	//   ....[47]....
        /*0544*/ 	.word	0x00003a00


	//   ....[48]....
        /*0548*/ 	.word	0x00003a40


	//   ....[49]....
        /*054c*/ 	.word	0x00003a60


	//   ....[50]....
        /*0550*/ 	.word	0x00003a80


	//   ....[51]....
        /*0554*/ 	.word	0x00003b90


	//   ....[52]....
        /*0558*/ 	.word	0x00003bc0


	//   ....[53]....
        /*055c*/ 	.word	0x00003bd0


	//   ....[54]....
        /*0560*/ 	.word	0x00003bf0


	//   ....[55]....
        /*0564*/ 	.word	0x00003c30


	//   ....[56]....
        /*0568*/ 	.word	0x00003c60


	//   ....[57]....
        /*056c*/ 	.word	0x00003ca0


	//   ....[58]....
        /*0570*/ 	.word	0x00003cc0


	//   ....[59]....
        /*0574*/ 	.word	0x00003ce0


	//   ....[60]....
        /*0578*/ 	.word	0x00003df0


	//   ....[61]....
        /*057c*/ 	.word	0x00003e20


	//   ....[62]....
        /*0580*/ 	.word	0x00003e30


	//   ....[63]....
        /*0584*/ 	.word	0x00003e50


	//   ....[64]....
        /*0588*/ 	.word	0x00003e90


	//   ....[65]....
        /*058c*/ 	.word	0x00003ec0


	//   ....[66]....
        /*0590*/ 	.word	0x00003f00


	//   ....[67]....
        /*0594*/ 	.word	0x00003f20


	//   ....[68]....
        /*0598*/ 	.word	0x00003f40


	//   ....[69]....
        /*059c*/ 	.word	0x00004050


	//   ....[70]....
        /*05a0*/ 	.word	0x00004080


	//   ....[71]....
        /*05a4*/ 	.word	0x00004090


	//   ....[72]....
        /*05a8*/ 	.word	0x000040b0


	//   ....[73]....
        /*05ac*/ 	.word	0x000040f0


	//   ....[74]....
        /*05b0*/ 	.word	0x00004120


	//   ....[75]....
        /*05b4*/ 	.word	0x00004160


	//   ....[76]....
        /*05b8*/ 	.word	0x00004180


	//   ....[77]....
        /*05bc*/ 	.word	0x000041a0


	//   ....[78]....
        /*05c0*/ 	.word	0x000042b0


	//   ....[79]....
        /*05c4*/ 	.word	0x00004300


	//   ....[80]....
        /*05c8*/ 	.word	0x00004310


	//   ....[81]....
        /*05cc*/ 	.word	0x00004330


	//   ....[82]....
        /*05d0*/ 	.word	0x00004370


	//   ....[83]....
        /*05d4*/ 	.word	0x000043a0


	//   ....[84]....
        /*05d8*/ 	.word	0x000043e0


	//   ....[85]....
        /*05dc*/ 	.word	0x00004400


	//   ....[86]....
        /*05e0*/ 	.word	0x00004420


	//   ....[87]....
        /*05e4*/ 	.word	0x00004510


	//   ....[88]....
        /*05e8*/ 	.word	0x00004560


	//   ....[89]....
        /*05ec*/ 	.word	0x00004570


	//   ....[90]....
        /*05f0*/ 	.word	0x000045a0


	//   ....[91]....
        /*05f4*/ 	.word	0x000045c0


	//   ....[92]....
        /*05f8*/ 	.word	0x00004610


	//   ....[93]....
        /*05fc*/ 	.word	0x00004630


	//   ....[94]....
        /*0600*/ 	.word	0x00004670


	//   ....[95]....
        /*0604*/ 	.word	0x00004690


	//   ....[96]....
        /*0608*/ 	.word	0x00004770


	//   ....[97]....
        /*060c*/ 	.word	0x000047c0


	//   ....[98]....
        /*0610*/ 	.word	0x000047d0


	//   ....[99]....
        /*0614*/ 	.word	0x00004820


	//   ....[100]....
        /*0618*/ 	.word	0x00004850


	//   ....[101]....
        /*061c*/ 	.word	0x00004880


	//   ....[102]....
        /*0620*/ 	.word	0x000048b0


	//   ....[103]....
        /*0624*/ 	.word	0x000048e0


	//   ....[104]....
        /*0628*/ 	.word	0x00004910


	//   ....[105]....
        /*062c*/ 	.word	0x000049d0


	//   ....[106]....
        /*0630*/ 	.word	0x00004a20


	//   ....[107]....
        /*0634*/ 	.word	0x00004a30


	//   ....[108]....
        /*0638*/ 	.word	0x00004a80


	//   ....[109]....
        /*063c*/ 	.word	0x00004ab0


	//   ....[110]....
        /*0640*/ 	.word	0x00004ae0


	//   ....[111]....
        /*0644*/ 	.word	0x00004b10


	//   ....[112]....
        /*0648*/ 	.word	0x00004b40


	//   ....[113]....
        /*064c*/ 	.word	0x00004b70


	//   ....[114]....
        /*0650*/ 	.word	0x00004c60


	//   ....[115]....
        /*0654*/ 	.word	0x00004c80


	//   ....[116]....
        /*0658*/ 	.word	0x00004c90


	//   ....[117]....
        /*065c*/ 	.word	0x00004ce0


	//   ....[118]....
        /*0660*/ 	.word	0x00004d10


	//   ....[119]....
        /*0664*/ 	.word	0x00004d40


	//   ....[120]....
        /*0668*/ 	.word	0x00004d70


	//   ....[121]....
        /*066c*/ 	.word	0x00004da0


	//   ....[122]....
        /*0670*/ 	.word	0x00004dd0


	//   ....[123]....
        /*0674*/ 	.word	0x00004ec0


	//   ....[124]....
        /*0678*/ 	.word	0x00004f00


	//   ....[125]....
        /*067c*/ 	.word	0x00004f10


	//   ....[126]....
        /*0680*/ 	.word	0x00004f60


	//   ....[127]....
        /*0684*/ 	.word	0x00004f90


	//   ....[128]....
        /*0688*/ 	.word	0x00004fc0


	//   ....[129]....
        /*068c*/ 	.word	0x00004ff0


	//   ....[130]....
        /*0690*/ 	.word	0x00005020


	//   ....[131]....
        /*0694*/ 	.word	0x00005050


	//   ....[132]....
        /*0698*/ 	.word	0x00005140


	//   ....[133]....
        /*069c*/ 	.word	0x00005170


	//   ....[134]....
        /*06a0*/ 	.word	0x00005180


	//   ....[135]....
        /*06a4*/ 	.word	0x000051d0


	//   ....[136]....
        /*06a8*/ 	.word	0x00005200


	//   ....[137]....
        /*06ac*/ 	.word	0x00005230


	//   ....[138]....
        /*06b0*/ 	.word	0x00005260


	//   ....[139]....
        /*06b4*/ 	.word	0x00005290


	//   ....[140]....
        /*06b8*/ 	.word	0x000052c0


	//   ....[141]....
        /*06bc*/ 	.word	0x000053e0


	//   ....[142]....
        /*06c0*/ 	.word	0x000053f0


	//   ....[143]....
        /*06c4*/ 	.word	0x00005440


	//   ....[144]....
        /*06c8*/ 	.word	0x00005470


	//   ....[145]....
        /*06cc*/ 	.word	0x000054a0


	//   ....[146]....
        /*06d0*/ 	.word	0x000054d0


	//   ....[147]....
        /*06d4*/ 	.word	0x00005500


	//   ....[148]....
        /*06d8*/ 	.word	0x00005530


	//   ....[149]....
        /*06dc*/ 	.word	0x00005560


	//   ....[150]....
        /*06e0*/ 	.word	0x00005600


	//   ....[151]....
        /*06e4*/ 	.word	0x00005620


	//   ....[152]....
        /*06e8*/ 	.word	0x00005630


	//   ....[153]....
        /*06ec*/ 	.word	0x00005680


	//   ....[154]....
        /*06f0*/ 	.word	0x000056b0


	//   ....[155]....
        /*06f4*/ 	.word	0x000056e0


	//   ....[156]....
        /*06f8*/ 	.word	0x00005710


	//   ....[157]....
        /*06fc*/ 	.word	0x00005740


	//   ....[158]....
        /*0700*/ 	.word	0x00005770


	//   ....[159]....
        /*0704*/ 	.word	0x000058a0


	//   ....[160]....
        /*0708*/ 	.word	0x00005d40


	//   ....[161]....
        /*070c*/ 	.word	0x00006070


	//   ....[162]....
        /*0710*/ 	.word	0x00006130


	//   ....[163]....
        /*0714*/ 	.word	0x000061f0


	//   ....[164]....
        /*0718*/ 	.word	0x000062b0


	//   ....[165]....
        /*071c*/ 	.word	0x00006370


	//   ....[166]....
        /*0720*/ 	.word	0x00006430


	//   ....[167]....
        /*0724*/ 	.word	0x000064f0


	//   ....[168]....
        /*0728*/ 	.word	0x000065b0


	//   ....[169]....
        /*072c*/ 	.word	0x00006670


	//   ....[170]....
        /*0730*/ 	.word	0x00006730


	//   ....[171]....
        /*0734*/ 	.word	0x000067f0


	//   ....[172]....
        /*0738*/ 	.word	0x000068b0


	//   ....[173]....
        /*073c*/ 	.word	0x00006970


	//   ....[174]....
        /*0740*/ 	.word	0x00006a30


	//   ....[175]....
        /*0744*/ 	.word	0x00006af0


	//   ....[176]....
        /*0748*/ 	.word	0x00006bb0


	//   ....[177]....
        /*074c*/ 	.word	0x00006c70


	//   ....[178]....
        /*0750*/ 	.word	0x00006e60


	//   ....[179]....
        /*0754*/ 	.word	0x00006f90


	//   ....[180]....
        /*0758*/ 	.word	0x000070c0


	//   ....[181]....
        /*075c*/ 	.word	0x000071f0


	//   ....[182]....
        /*0760*/ 	.word	0x00007320


	//   ....[183]....
        /*0764*/ 	.word	0x00007450


	//   ....[184]....
        /*0768*/ 	.word	0x00007580


	//   ....[185]....
        /*076c*/ 	.word	0x000076b0


	//   ....[186]....
        /*0770*/ 	.word	0x000077e0


	//   ....[187]....
        /*0774*/ 	.word	0x00007910


	//   ....[188]....
        /*0778*/ 	.word	0x00007a40


	//   ....[189]....
        /*077c*/ 	.word	0x00007b60


	//   ....[190]....
        /*0780*/ 	.word	0x00007c70


	//   ....[191]....
        /*0784*/ 	.word	0x00007d80


	//   ....[192]....
        /*0788*/ 	.word	0x00007e90


	//   ....[193]....
        /*078c*/ 	.word	0x00007fa0


	//   ....[194]....
        /*0790*/ 	.word	0x000080b0


	//   ....[195]....
        /*0794*/ 	.word	0x00008eb0


	//   ....[196]....
        /*0798*/ 	.word	0x00008f40


	//   ....[197]....
        /*079c*/ 	.word	0x00008fc0


	//   ....[198]....
        /*07a0*/ 	.word	0x00009050


	//   ....[199]....
        /*07a4*/ 	.word	0x000090d0


	//   ....[200]....
        /*07a8*/ 	.word	0x00009160


	//   ....[201]....
        /*07ac*/ 	.word	0x000091e0


	//   ....[202]....
        /*07b0*/ 	.word	0x00009270


	//   ....[203]....
        /*07b4*/ 	.word	0x000092f0


	//   ....[204]....
        /*07b8*/ 	.word	0x00009380


	//   ....[205]....
        /*07bc*/ 	.word	0x00009400


	//   ....[206]....
        /*07c0*/ 	.word	0x00009490


	//   ....[207]....
        /*07c4*/ 	.word	0x00009510


	//   ....[208]....
        /*07c8*/ 	.word	0x000095a0


	//   ....[209]....
        /*07cc*/ 	.word	0x00009620


	//   ....[210]....
        /*07d0*/ 	.word	0x000096b0


	//   ....[211]....
        /*07d4*/ 	.word	0x00009730


	//   ....[212]....
        /*07d8*/ 	.word	0x00009890


	//   ....[213]....
        /*07dc*/ 	.word	0x00009960


	//   ....[214]....
        /*07e0*/ 	.word	0x00009a10


	//   ....[215]....
        /*07e4*/ 	.word	0x00009ad0


	//   ....[216]....
        /*07e8*/ 	.word	0x00009b80


	//   ....[217]....
        /*07ec*/ 	.word	0x00009c40


	//   ....[218]....
        /*07f0*/ 	.word	0x00009cf0


	//   ....[219]....
        /*07f4*/ 	.word	0x00009db0


	//   ....[220]....
        /*07f8*/ 	.word	0x00009e60


	//   ....[221]....
        /*07fc*/ 	.word	0x00009f20


	//   ....[222]....
        /*0800*/ 	.word	0x00009fd0


	//   ....[223]....
        /*0804*/ 	.word	0x0000a090


	//   ....[224]....
        /*0808*/ 	.word	0x0000a140


	//   ....[225]....
        /*080c*/ 	.word	0x0000a200


	//   ....[226]....
        /*0810*/ 	.word	0x0000a2a0


	//   ....[227]....
        /*0814*/ 	.word	0x0000a360


	//   ....[228]....
        /*0818*/ 	.word	0x0000a400


	//   ....[229]....
        /*081c*/ 	.word	0x0000a470


	//   ....[230]....
        /*0820*/ 	.word	0x0000a4e0


	//   ....[231]....
        /*0824*/ 	.word	0x0000a550


	//   ....[232]....
        /*0828*/ 	.word	0x0000a5c0


	//   ....[233]....
        /*082c*/ 	.word	0x0000a630


	//----- nvinfo : EIATTR_VRC_CTA_INIT_COUNT
	.align		4
.L_250:
        /*0830*/ 	.byte	0x02, 0x4a
	.zero		1
	.zero		1


	//----- nvinfo : EIATTR_EXIT_INSTR_OFFSETS
	.align		4
        /*0834*/ 	.byte	0x04, 0x1c
        /*0836*/ 	.short	(.L_252 - .L_251)


	//   ....[0]....
.L_251:
        /*0838*/ 	.word	0x00002570


	//   ....[1]....
        /*083c*/ 	.word	0x000028d0


	//   ....[2]....
        /*0840*/ 	.word	0x000028f0


	//   ....[3]....
        /*0844*/ 	.word	0x00009740


	//   ....[4]....
        /*0848*/ 	.word	0x0000a410


	//----- nvinfo : EIATTR_MAX_THREADS
	.align		4
.L_252:
        /*084c*/ 	.byte	0x04, 0x05
        /*084e*/ 	.short	(.L_254 - .L_253)
.L_253:
        /*0850*/ 	.word	0x00000180
        /*0854*/ 	.word	0x00000001
        /*0858*/ 	.word	0x00000001


	//----- nvinfo : EIATTR_CRS_STACK_SIZE
	.align		4
.L_254:
        /*085c*/ 	.byte	0x04, 0x1e
        /*085e*/ 	.short	(.L_256 - .L_255)
.L_255:
        /*0860*/ 	.word	0x00000000


	//----- nvinfo : EIATTR_CBANK_PARAM_SIZE
	.align		4
.L_256:
        /*0864*/ 	.byte	0x03, 0x19
        /*0866*/ 	.short	0x004d


	//----- nvinfo : EIATTR_PARAM_CBANK
	.align		4
        /*0868*/ 	.byte	0x04, 0x0a
        /*086a*/ 	.short	(.L_258 - .L_257)
	.align		4
.L_257:
        /*086c*/ 	.word	index@(.nv.constant0._ZN3cub18CUB_300001_SM_10006detail10radix_sort29DeviceRadixSortOnesweepKernelINS1_5radix10policy_hubIiiyE10Policy1000ELNS0_9SortOrderE0EiiyiiNS1_21identity_decomposer_tEEEvPT5_SB_PT3_PKSC_PT1_PKSG_PT2_PKSK_T4_iiT6_)
        /*0870*/ 	.short	0x0380
        /*0872*/ 	.short	0x004d


	//----- nvinfo : EIATTR_SW_WAR
	.align		4
.L_258:
        /*0874*/ 	.byte	0x04, 0x36
        /*0876*/ 	.short	(.L_260 - .L_259)
.L_259:
        /*0878*/ 	.word	0x00000008
.L_260:


//--------------------- .nv.info._ZN3cub18CUB_300001_SM_10006detail10radix_sort33DeviceRadixSortExclusiveSumKernelINS1_5radix10policy_hubIiiyE10Policy1000EyEEvPT0_ --------------------------
	.section	.nv.info._ZN3cub18CUB_300001_SM_10006detail10radix_sort33DeviceRadixSortExclusiveSumKernelINS1_5radix10policy_hubIiiyE10Policy1000EyEEvPT0_,"",@"SHT_CUDA_INFO"
	.sectionflags	@""
	.align	4


	//----- nvinfo : EIATTR_CUDA_API_VERSION
	.align		4
        /*0000*/ 	.byte	0x04, 0x37
        /*0002*/ 	.short	(.L_262 - .L_261)
.L_261:
        /*0004*/ 	.word	0x00000082


	//----- nvinfo : EIATTR_KPARAM_INFO
	.align		4
.L_262:
        /*0008*/ 	.byte	0x04, 0x17
        /*000a*/ 	.short	(.L_264 - .L_263)
.L_263:
        /*000c*/ 	.word	0x00000000
        /*0010*/ 	.short	0x0000
        /*0012*/ 	.short	0x0000
        /*0014*/ 	.byte	0x00, 0xf5, 0x21, 0x00


	//----- nvinfo : EIATTR_SPARSE_MMA_MASK
	.align		4
.L_264:
        /*0018*/ 	.byte	0x03, 0x50
        /*001a*/ 	.short	0x0000


	//----- nvinfo : EIATTR_MAXREG_COUNT
	.align		4
        /*001c*/ 	.byte	0x03, 0x1b
        /*001e*/ 	.short	0x00ff


	//----- nvinfo : EIATTR_NUM_BARRIERS
	.align		4
        /*0020*/ 	.byte	0x02, 0x4c
        /*0022*/ 	.byte	0x01
	.zero		1


	//----- nvinfo : EIATTR_MERCURY_ISA_VERSION
	.align		4
        /*0024*/ 	.byte	0x03, 0x5f
        /*0026*/ 	.short	0x0101


	//----- nvinfo : EIATTR_COOP_GROUP_MASK_REGIDS
	.align		4
        /*0028*/ 	.byte	0x04, 0x29
        /*002a*/ 	.short	(.L_266 - .L_265)


	//   ....[0]....
.L_265:
        /*002c*/ 	.word	0xffffffff


	//   ....[1]....
        /*0030*/ 	.word	0xffffffff


	//   ....[2]....
        /*0034*/ 	.word	0xffffffff


	//   ....[3]....
        /*0038*/ 	.word	0xffffffff


	//   ....[4]....
        /*003c*/ 	.word	0xffffffff


	//   ....[5]....
        /*0040*/ 	.word	0xffffffff


	//   ....[6]....
        /*0044*/ 	.word	0xffffffff


	//   ....[7]....
        /*0048*/ 	.word	0xffffffff


	//   ....[8]....
        /*004c*/ 	.word	0xffffffff


	//   ....[9]....
        /*0050*/ 	.word	0xffffffff


	//   ....[10]....
        /*0054*/ 	.word	0x05000015


	//   ....[11]....
        /*0058*/ 	.word	0x05000015


	//   ....[12]....
        /*005c*/ 	.word	0x05000015


	//   ....[13]....
        /*0060*/ 	.word	0x05000015


	//   ....[14]....
        /*0064*/ 	.word	0x05000015


	//   ....[15]....
        /*0068*/ 	.word	0x05000015


	//   ....[16]....
        /*006c*/ 	.word	0x05000015


	//   ....[17]....
        /*0070*/ 	.word	0x05000015


	//   ....[18]....
        /*0074*/ 	.word	0x05000015


	//   ....[19]....
        /*0078*/ 	.word	0x05000015


	//----- nvinfo : EIATTR_COOP_GROUP_INSTR_OFFSETS
	.align		4
.L_266:
        /*007c*/ 	.byte	0x04, 0x28
        /*007e*/ 	.short	(.L_268 - .L_267)


	//   ....[0]....
.L_267:
        /*0080*/ 	.word	0x00000250


	//   ....[1]....
        /*0084*/ 	.word	0x00000260


	//   ....[2]....
        /*0088*/ 	.word	0x000002a0


	//   ....[3]....
        /*008c*/ 	.word	0x000002c0


	//   ....[4]....
        /*0090*/ 	.word	0x00000310


	//   ....[5]....
        /*0094*/ 	.word	0x00000320


	//   ....[6]....
        /*0098*/ 	.word	0x00000360


	//   ....[7]....
        /*009c*/ 	.word	0x00000380


	//   ....[8]....
        /*00a0*/ 	.word	0x000003d0


	//   ....[9]....
        /*00a4*/ 	.word	0x000003e0


	//   ....[10]....
        /*00a8*/ 	.word	0x00000660


	//   ....[11]....
        /*00ac*/ 	.word	0x000006b0


	//   ....[12]....
        /*00b0*/ 	.word	0x00000740


	//   ....[13]....
        /*00b4*/ 	.word	0x00000790


	//   ....[14]....
        /*00b8*/ 	.word	0x00000820


	//   ....[15]....
        /*00bc*/ 	.word	0x00000870


	//   ....[16]....
        /*00c0*/ 	.word	0x00000900


	//   ....[17]....
        /*00c4*/ 	.word	0x00000950


	//   ....[18]....
        /*00c8*/ 	.word	0x000009e0


	//   ....[19]....
        /*00cc*/ 	.word	0x00000a30


	//----- nvinfo : EIATTR_VRC_CTA_INIT_COUNT
	.align		4
.L_268:
        /*00d0*/ 	.byte	0x02, 0x4a
	.zero		1
	.zero		1


	//----- nvinfo : EIATTR_EXIT_INSTR_OFFSETS
	.align		4
        /*00d4*/ 	.byte	0x04, 0x1c
        /*00d6*/ 	.short	(.L_270 - .L_269)


	//   ....[0]....
.L_269:
        /*00d8*/ 	.word	0x000005d0


	//   ....[1]....
        /*00dc*/ 	.word	0x00000600


	//----- nvinfo : EIATTR_CRS_STACK_SIZE
	.align		4
.L_270:
        /*00e0*/ 	.byte	0x04, 0x1e
        /*00e2*/ 	.short	(.L_272 - .L_271)
.L_271:
        /*00e4*/ 	.word	0x00000000


	//----- nvinfo : EIATTR_CBANK_PARAM_SIZE
	.align		4
.L_272:
        /*00e8*/ 	.byte	0x03, 0x19
        /*00ea*/ 	.short	0x0008


	//----- nvinfo : EIATTR_PARAM_CBANK
	.align		4
        /*00ec*/ 	.byte	0x04, 0x0a
        /*00ee*/ 	.short	(.L_274 - .L_273)
	.align		4
.L_273:
        /*00f0*/ 	.word	index@(.nv.constant0._ZN3cub18CUB_300001_SM_10006detail10radix_sort33DeviceRadixSortExclusiveSumKernelINS1_5radix10policy_hubIiiyE10Policy1000EyEEvPT0_)
        /*00f4*/ 	.short	0x0380
        /*00f6*/ 	.short	0x0008


	//----- nvinfo : EIATTR_SW_WAR
	.align		4
.L_274:
        /*00f8*/ 	.byte	0x04, 0x36
        /*00fa*/ 	.short	(.L_276 - .L_275)
.L_275:
        /*00fc*/ 	.word	0x00000008
.L_276:


//--------------------- .nv.info._ZN3cub18CUB_300001_SM_10006detail10radix_sort30DeviceRadixSortHistogramKernelINS1_5radix10policy_hubIiiyE10Policy1000ELNS0_9SortOrderE0EiyNS1_21identity_decomposer_tEEEvPT2_PKT1_SA_iiT3_ --------------------------
	.section	.nv.info._ZN3cub18CUB_300001_SM_10006detail10radix_sort30DeviceRadixSortHistogramKernelINS1_5radix10policy_hubIiiyE10Policy1000ELNS0_9SortOrderE0EiyNS1_21identity_decomposer_tEEEvPT2_PKT1_SA_iiT3_,"",@"SHT_CUDA_INFO"
	.sectionflags	@""
	.align	4


	//----- nvinfo : EIATTR_CUDA_API_VERSION
	.align		4
        /*0000*/ 	.byte	0x04, 0x37
        /*0002*/ 	.short	(.L_278 - .L_277)
.L_277:
        /*0004*/ 	.word	0x00000082


	//----- nvinfo : EIATTR_KPARAM_INFO
	.align		4
.L_278:
        /*0008*/ 	.byte	0x04, 0x17
        /*000a*/ 	.short	(.L_280 - .L_279)
.L_279:
        /*000c*/ 	.word	0x00000000
        /*0010*/ 	.short	0x0005
        /*0012*/ 	.short	0x0020
        /*0014*/ 	.byte	0x00, 0xf0, 0x05, 0x00


	//----- nvinfo : EIATTR_KPARAM_INFO
	.align		4
.L_280:
        /*0018*/ 	.byte	0x04, 0x17
        /*001a*/ 	.short	(.L_282 - .L_281)
.L_281:
        /*001c*/ 	.word	0x00000000
        /*0020*/ 	.short	0x0004
        /*0022*/ 	.short	0x001c
        /*0024*/ 	.byte	0x00, 0xf0, 0x11, 0x00


	//----- nvinfo : EIATTR_KPARAM_INFO
	.align		4
.L_282:
        /*0028*/ 	.byte	0x04, 0x17
        /*002a*/ 	.short	(.L_284 - .L_283)
.L_283:
        /*002c*/ 	.word	0x00000000
        /*0030*/ 	.short	0x0003
        /*0032*/ 	.short	0x0018
        /*0034*/ 	.byte	0x00, 0xf0, 0x11, 0x00


	//----- nvinfo : EIATTR_KPARAM_INFO
	.align		4
.L_284:
        /*0038*/ 	.byte	0x04, 0x17
        /*003a*/ 	.short	(.L_286 - .L_285)
.L_285:
        /*003c*/ 	.word	0x00000000
        /*0040*/ 	.short	0x0002
        /*0042*/ 	.short	0x0010
        /*0044*/ 	.byte	0x00, 0xf0, 0x21, 0x00


	//----- nvinfo : EIATTR_KPARAM_INFO
	.align		4
.L_286:
        /*0048*/ 	.byte	0x04, 0x17
        /*004a*/ 	.short	(.L_288 - .L_287)
.L_287:
        /*004c*/ 	.word	0x00000000
        /*0050*/ 	.short	0x0001
        /*0052*/ 	.short	0x0008
        /*0054*/ 	.byte	0x00, 0xf5, 0x21, 0x00


	//----- nvinfo : EIATTR_KPARAM_INFO
	.align		4
.L_288:
        /*0058*/ 	.byte	0x04, 0x17
        /*005a*/ 	.short	(.L_290 - .L_289)
.L_289:
        /*005c*/ 	.word	0x00000000
        /*0060*/ 	.short	0x0000
        /*0062*/ 	.short	0x0000
        /*0064*/ 	.byte	0x00, 0xf5, 0x21, 0x00


	//----- nvinfo : EIATTR_SPARSE_MMA_MASK
	.align		4
.L_290:
        /*0068*/ 	.byte	0x03, 0x50
        /*006a*/ 	.short	0x0000


	//----- nvinfo : EIATTR_MAXREG_COUNT
	.align		4
        /*006c*/ 	.byte	0x03, 0x1b
        /*006e*/ 	.short	0x00ff


	//----- nvinfo : EIATTR_NUM_BARRIERS
	.align		4
        /*0070*/ 	.byte	0x02, 0x4c
        /*0072*/ 	.byte	0x01
	.zero		1


	//----- nvinfo : EIATTR_MERCURY_ISA_VERSION
	.align		4
        /*0074*/ 	.byte	0x03, 0x5f
        /*0076*/ 	.short	0x0101


	//----- nvinfo : EIATTR_VRC_CTA_INIT_COUNT
	.align		4
        /*0078*/ 	.byte	0x02, 0x4a
	.zero		1
	.zero		1


	//----- nvinfo : EIATTR_EXIT_INSTR_OFFSETS
	.align		4
        /*007c*/ 	.byte	0x04, 0x1c
        /*007e*/ 	.short	(.L_292 - .L_291)


	//   ....[0]....
.L_291:
        /*0080*/ 	.word	0x00000040


	//   ....[1]....
        /*0084*/ 	.word	0x00002ee0


	//----- nvinfo : EIATTR_MAX_THREADS
	.align		4
.L_292:
        /*0088*/ 	.byte	0x04, 0x05
        /*008a*/ 	.short	(.L_294 - .L_293)
.L_293:
        /*008c*/ 	.word	0x00000080
        /*0090*/ 	.word	0x00000001
        /*0094*/ 	.word	0x00000001


	//----- nvinfo : EIATTR_CRS_STACK_SIZE
	.align		4
.L_294:
        /*0098*/ 	.byte	0x04, 0x1e
        /*009a*/ 	.short	(.L_296 - .L_295)
.L_295:
        /*009c*/ 	.word	0x00000000


	//----- nvinfo : EIATTR_CBANK_PARAM_SIZE
	.align		4
.L_296:
        /*00a0*/ 	.byte	0x03, 0x19
        /*00a2*/ 	.short	0x0021


	//----- nvinfo : EIATTR_PARAM_CBANK
	.align		4
        /*00a4*/ 	.byte	0x04, 0x0a
        /*00a6*/ 	.short	(.L_298 - .L_297)
	.align		4
.L_297:
        /*00a8*/ 	.word	index@(.nv.constant0._ZN3cub18CUB_300001_SM_10006detail10radix_sort30DeviceRadixSortHistogramKernelINS1_5radix10policy_hubIiiyE10Policy1000ELNS0_9SortOrderE0EiyNS1_21identity_decomposer_tEEEvPT2_PKT1_SA_iiT3_)
        /*00ac*/ 	.short	0x0380
        /*00ae*/ 	.short	0x0021


	//----- nvinfo : EIATTR_SW_WAR
	.align		4
.L_298:
        /*00b0*/ 	.byte	0x04, 0x36
        /*00b2*/ 	.short	(.L_300 - .L_299)
.L_299:
        /*00b4*/ 	.word	0x00000008
.L_300:


//--------------------- .nv.info._ZN3cub18CUB_300001_SM_10006detail10radix_sort31DeviceRadixSortSingleTileKernelINS1_5radix10policy_hubIiiyE10Policy1000ELNS0_9SortOrderE0EiiyNS1_21identity_decomposer_tEEEvPKT1_PSA_PKT2_PSE_T3_iiT4_ --------------------------
	.section	.nv.info._ZN3cub18CUB_300001_SM_10006detail10radix_sort31DeviceRadixSortSingleTileKernelINS1_5radix10policy_hubIiiyE10Policy1000ELNS0_9SortOrderE0EiiyNS1_21identity_decomposer_tEEEvPKT1_PSA_PKT2_PSE_T3_iiT4_,"",@"SHT_CUDA_INFO"
	.sectionflags	@""
	.align	4


	//----- nvinfo : EIATTR_CUDA_API_VERSION
	.align		4
        /*0000*/ 	.byte	0x04, 0x37
        /*0002*/ 	.short	(.L_302 - .L_301)
.L_301:
        /*0004*/ 	.word	0x00000082


	//----- nvinfo : EIATTR_KPARAM_INFO
	.align		4
.L_302:
        /*0008*/ 	.byte	0x04, 0x17
        /*000a*/ 	.short	(.L_304 - .L_303)
.L_303:
        /*000c*/ 	.word	0x00000000
        /*0010*/ 	.short	0x0007
        /*0012*/ 	.short	0x0030
        /*0014*/ 	.byte	0x00, 0xf0, 0x05, 0x00


	//----- nvinfo : EIATTR_KPARAM_INFO
	.align		4
.L_304:
        /*0018*/ 	.byte	0x04, 0x17
        /*001a*/ 	.short	(.L_306 - .L_305)
.L_305:
        /*001c*/ 	.word	0x00000000
        /*0020*/ 	.short	0x0006
        /*0022*/ 	.short	0x002c
        /*0024*/ 	.byte	0x00, 0xf0, 0x11, 0x00


	//----- nvinfo : EIATTR_KPARAM_INFO
	.align		4
.L_306:
        /*0028*/ 	.byte	0x04, 0x17
        /*002a*/ 	.short	(.L_308 - .L_307)
.L_307:
        /*002c*/ 	.word	0x00000000
        /*0030*/ 	.short	0x0005
        /*0032*/ 	.short	0x0028
        /*0034*/ 	.byte	0x00, 0xf0, 0x11, 0x00


	//----- nvinfo : EIATTR_KPARAM_INFO
	.align		4
.L_308:
        /*0038*/ 	.byte	0x04, 0x17
        /*003a*/ 	.short	(.L_310 - .L_309)
.L_309:
        /*003c*/ 	.word	0x00000000
        /*0040*/ 	.short	0x0004
        /*0042*/ 	.short	0x0020
        /*0044*/ 	.byte	0x00, 0xf0, 0x21, 0x00


	//----- nvinfo : EIATTR_KPARAM_INFO
	.align		4
.L_310:
        /*0048*/ 	.byte	0x04, 0x17
        /*004a*/ 	.short	(.L_312 - .L_311)
.L_311:
        /*004c*/ 	.word	0x00000000
        /*0050*/ 	.short	0x0003
        /*0052*/ 	.short	0x0018
        /*0054*/ 	.byte	0x00, 0xf5, 0x21, 0x00


	//----- nvinfo : EIATTR_KPARAM_INFO
	.align		4
.L_312:
        /*0058*/ 	.byte	0x04, 0x17
        /*005a*/ 	.short	(.L_314 - .L_313)
.L_313:
        /*005c*/ 	.word	0x00000000
        /*0060*/ 	.short	0x0002
        /*0062*/ 	.short	0x0010
        /*0064*/ 	.byte	0x00, 0xf5, 0x21, 0x00


	//----- nvinfo : EIATTR_KPARAM_INFO
	.align		4
.L_314:
        /*0068*/ 	.byte	0x04, 0x17
        /*006a*/ 	.short	(.L_316 - .L_315)
.L_315:
        /*006c*/ 	.word	0x00000000
        /*0070*/ 	.short	0x0001
        /*0072*/ 	.short	0x0008
        /*0074*/ 	.byte	0x00, 0xf5, 0x21, 0x00


	//----- nvinfo : EIATTR_KPARAM_INFO
	.align		4
.L_316:
        /*0078*/ 	.byte	0x04, 0x17
        /*007a*/ 	.short	(.L_318 - .L_317)
.L_317:
        /*007c*/ 	.word	0x00000000
        /*0080*/ 	.short	0x0000
        /*0082*/ 	.short	0x0000
        /*0084*/ 	.byte	0x00, 0xf5, 0x21, 0x00


	//----- nvinfo : EIATTR_SPARSE_MMA_MASK
	.align		4
.L_318:
        /*0088*/ 	.byte	0x03, 0x50
        /*008a*/ 	.short	0x0000


	//----- nvinfo : EIATTR_MAXREG_COUNT
	.align		4
        /*008c*/ 	.byte	0x03, 0x1b
        /*008e*/ 	.short	0x00ff


	//----- nvinfo : EIATTR_NUM_BARRIERS
	.align		4
        /*0090*/ 	.byte	0x02, 0x4c
        /*0092*/ 	.byte	0x01
	.zero		1


	//----- nvinfo : EIATTR_MERCURY_ISA_VERSION
	.align		4
        /*0094*/ 	.byte	0x03, 0x5f
        /*0096*/ 	.short	0x0101


	//----- nvinfo : EIATTR_COOP_GROUP_MASK_REGIDS
	.align		4
        /*0098*/ 	.byte	0x04, 0x29
        /*009a*/ 	.short	(.L_320 - .L_319)


	//   ....[0]....
.L_319:
        /*009c*/ 	.word	0xffffffff


	//   ....[1]....
        /*00a0*/ 	.word	0xffffffff


	//   ....[2]....
        /*00a4*/ 	.word	0xffffffff


	//   ....[3]....
        /*00a8*/ 	.word	0xffffffff


	//   ....[4]....
        /*00ac*/ 	.word	0xffffffff


	//----- nvinfo : EIATTR_COOP_GROUP_INSTR_OFFSETS
	.align		4
.L_320:
        /*00b0*/ 	.byte	0x04, 0x28
        /*00b2*/ 	.short	(.L_322 - .L_321)


	//   ....[0]....
.L_321:
        /*00b4*/ 	.word	0x00001e20


	//   ....[1]....
        /*00b8*/ 	.word	0x00001e40


	//   ....[2]....
        /*00bc*/ 	.word	0x00001e60


	//   ....[3]....
        /*00c0*/ 	.word	0x00001e80


	//   ....[4]....
        /*00c4*/ 	.word	0x00001ea0


	//----- nvinfo : EIATTR_VRC_CTA_INIT_COUNT
	.align		4
.L_322:
        /*00c8*/ 	.byte	0x02, 0x4a
	.zero		1
	.zero		1


	//----- nvinfo : EIATTR_EXIT_INSTR_OFFSETS
	.align		4
        /*00cc*/ 	.byte	0x04, 0x1c
        /*00ce*/ 	.short	(.L_324 - .L_323)


	//   ....[0]....
.L_323:
        /*00d0*/ 	.word	0x00003bf0


	//   ....[1]....
        /*00d4*/ 	.word	0x00003c40


	//----- nvinfo : EIATTR_MAX_THREADS
	.align		4
.L_324:
        /*00d8*/ 	.byte	0x04, 0x05
        /*00da*/ 	.short	(.L_326 - .L_325)
.L_325:
        /*00dc*/ 	.word	0x00000100
        /*00e0*/ 	.word	0x00000001
        /*00e4*/ 	.word	0x00000001


	//----- nvinfo : EIATTR_CBANK_PARAM_SIZE
	.align		4
.L_326:
        /*00e8*/ 	.byte	0x03, 0x19
        /*00ea*/ 	.short	0x0031


	//----- nvinfo : EIATTR_PARAM_CBANK
	.align		4
        /*00ec*/ 	.byte	0x04, 0x0a
        /*00ee*/ 	.short	(.L_328 - .L_327)
	.align		4
.L_327:
        /*00f0*/ 	.word	index@(.nv.constant0._ZN3cub18CUB_300001_SM_10006detail10radix_sort31DeviceRadixSortSingleTileKernelINS1_5radix10policy_hubIiiyE10Policy1000ELNS0_9SortOrderE0EiiyNS1_21identity_decomposer_tEEEvPKT1_PSA_PKT2_PSE_T3_iiT4_)
        /*00f4*/ 	.short	0x0380
        /*00f6*/ 	.short	0x0031


	//----- nvinfo : EIATTR_SW_WAR
	.align		4
.L_328:
        /*00f8*/ 	.byte	0x04, 0x36
        /*00fa*/ 	.short	(.L_330 - .L_329)
.L_329:
        /*00fc*/ 	.word	0x00000008
.L_330:


//--------------------- .nv.info._ZN3cub18CUB_300001_SM_10006detail10radix_sort29DeviceRadixSortOnesweepKernelINS1_5radix10policy_hubIifyE10Policy1000ELNS0_9SortOrderE0EifyiiNS1_21identity_decomposer_tEEEvPT5_SB_PT3_PKSC_PT1_PKSG_PT2_PKSK_T4_iiT6_ --------------------------
	.section	.nv.info._ZN3cub18CUB_300001_SM_10006detail10radix_sort29DeviceRadixSortOnesweepKernelINS1_5radix10policy_hubIifyE10Policy1000ELNS0_9SortOrderE0EifyiiNS1_21identity_decomposer_tEEEvPT5_SB_PT3_PKSC_PT1_PKSG_PT2_PKSK_T4_iiT6_,"",@"SHT_CUDA_INFO"
	.sectionflags	@""
	.align	4


	//----- nvinfo : EIATTR_CUDA_API_VERSION
	.align		4
        /*0000*/ 	.byte	0x04, 0x37
        /*0002*/ 	.short	(.L_332 - .L_331)
.L_331:
        /*0004*/ 	.word	0x00000082


	//----- nvinfo : EIATTR_KPARAM_INFO
	.align		4
.L_332:
        /*0008*/ 	.byte	0x04, 0x17
        /*000a*/ 	.short	(.L_334 - .L_333)
.L_333:
        /*000c*/ 	.word	0x00000000
        /*0010*/ 	.short	0x000b
        /*0012*/ 	.short	0x004c
        /*0014*/ 	.byte	0x00, 0xf0, 0x05, 0x00


	//----- nvinfo : EIATTR_KPARAM_INFO
	.align		4
.L_334:
        /*0018*/ 	.byte	0x04, 0x17
        /*001a*/ 	.short	(.L_336 - .L_335)
.L_335:
        /*001c*/ 	.word	0x00000000
        /*0020*/ 	.short	0x000a
        /*0022*/ 	.short	0x0048
        /*0024*/ 	.byte	0x00, 0xf0, 0x11, 0x00


	//----- nvinfo : EIATTR_KPARAM_INFO
	.align		4
.L_336:
        /*0028*/ 	.byte	0x04, 0x17
        /*002a*/ 	.short	(.L_338 - .L_337)
.L_337:
        /*002c*/ 	.word	0x00000000
        /*0030*/ 	.short	0x0009
        /*0032*/ 	.short	0x0044
        /*0034*/ 	.byte	0x00, 0xf0, 0x11, 0x00


	//----- nvinfo : EIATTR_KPARAM_INFO
	.align		4
.L_338:
        /*0038*/ 	.byte	0x04, 0x17
        /*003a*/ 	.short	(.L_340 - .L_339)
.L_339:
        /*003c*/ 	.word	0x00000000
        /*0040*/ 	.short	0x0008
        /*0042*/ 	.short	0x0040
        /*0044*/ 	.byte	0x00, 0xf0, 0x11, 0x00


	//----- nvinfo : EIATTR_KPARAM_INFO
	.align		4
.L_340:
        /*0048*/ 	.byte	0x04, 0x17
        /*004a*/ 	.short	(.L_342 - .L_341)
.L_341:
        /*004c*/ 	.word	0x00000000
        /*0050*/ 	.short	0x0007
        /*0052*/ 	.short	0x0038
        /*0054*/ 	.byte	0x00, 0xf5, 0x21, 0x00


	//----- nvinfo : EIATTR_KPARAM_INFO
	.align		4
.L_342:
        /*0058*/ 	.byte	0x04, 0x17
        /*005a*/ 	.short	(.L_344 - .L_343)
.L_343:
        /*005c*/ 	.word	0x00000000
        /*0060*/ 	.short	0x0006
        /*0062*/ 	.short	0x0030
        /*0064*/ 	.byte	0x00, 0xf5, 0x21, 0x00


	//----- nvinfo : EIATTR_KPARAM_INFO
	.align		4
.L_344:
        /*0068*/ 	.byte	0x04, 0x17
        /*006a*/ 	.short	(.L_346 - .L_345)
.L_345:
        /*006c*/ 	.word	0x00000000
        /*0070*/ 	.short	0x0005
        /*0072*/ 	.short	0x0028
        /*0074*/ 	.byte	0x00, 0xf5, 0x21, 0x00


	//----- nvinfo : EIATTR_KPARAM_INFO
	.align		4
.L_346:
        /*0078*/ 	.byte	0x04, 0x17
        /*007a*/ 	.short	(.L_348 - .L_347)
.L_347:
        /*007c*/ 	.word	0x00000000
        /*0080*/ 	.short	0x0004
        /*0082*/ 	.short	0x0020
        /*0084*/ 	.byte	0x00, 0xf5, 0x21, 0x00


	//----- nvinfo : EIATTR_KPARAM_INFO
	.align		4
.L_348:
        /*0088*/ 	.byte	0x04, 0x17
        /*008a*/ 	.short	(.L_350 - .L_349)
.L_349:
        /*008c*/ 	.word	0x00000000
        /*0090*/ 	.short	0x0003
        /*0092*/ 	.short	0x0018
        /*0094*/ 	.byte	0x00, 0xf5, 0x21, 0x00


	//----- nvinfo : EIATTR_KPARAM_INFO
	.align		4
.L_350:
        /*0098*/ 	.byte	0x04, 0x17
        /*009a*/ 	.short	(.L_352 - .L_351)
.L_351:
        /*009c*/ 	.word	0x00000000
        /*00a0*/ 	.short	0x0002
        /*00a2*/ 	.short	0x0010
        /*00a4*/ 	.byte	0x00, 0xf5, 0x21, 0x00


	//----- nvinfo : EIATTR_KPARAM_INFO
	.align		4
.L_352:
        /*00a8*/ 	.byte	0x04, 0x17
        /*00aa*/ 	.short	(.L_354 - .L_353)
.L_353:
        /*00ac*/ 	.word	0x00000000
        /*00b0*/ 	.short	0x0001
        /*00b2*/ 	.short	0x0008
        /*00b4*/ 	.byte	0x00, 0xf5, 0x21, 0x00


	//----- nvinfo : EIATTR_KPARAM_INFO
	.align		4
.L_354:
        /*00b8*/ 	.byte	0x04, 0x17
        /*00ba*/ 	.short	(.L_356 - .L_355)
.L_355:
        /*00bc*/ 	.word	0x00000000
        /*00c0*/ 	.short	0x0000
        /*00c2*/ 	.short	0x0000
        /*00c4*/ 	.byte	0x00, 0xf5, 0x21, 0x00


	//----- nvinfo : EIATTR_SPARSE_MMA_MASK
	.align		4
.L_356:
        /*00c8*/ 	.byte	0x03, 0x50
        /*00ca*/ 	.short	0x0000


	//----- nvinfo : EIATTR_MAXREG_COUNT
	.align		4
        /*00cc*/ 	.byte	0x03, 0x1b
        /*00ce*/ 	.short	0x00a8


	//----- nvinfo : EIATTR_NUM_BARRIERS
	.align		4
        /*00d0*/ 	.byte	0x02, 0x4c
        /*00d2*/ 	.byte	0x01
	.zero		1


	//----- nvinfo : EIATTR_MERCURY_ISA_VERSION
	.align		4
        /*00d4*/ 	.byte	0x03, 0x5f
        /*00d6*/ 	.short	0x0101


	//----- nvinfo : EIATTR_COOP_GROUP_MASK_REGIDS
	.align		4
        /*00d8*/ 	.byte	0x04, 0x29
        /*00da*/ 	.short	(.L_358 - .L_357)


	//   ....[0]....
.L_357:
        /*00dc*/ 	.word	0xffffffff


	//   ....[1]....
        /*00e0*/ 	.word	0x05000006


	//   ....[2]....
        /*00e4*/ 	.word	0xffffffff


	//   ....[3]....
        /*00e8*/ 	.word	0xffffffff


	//   ....[4]....
        /*00ec*/ 	.word	0xffffffff


	//   ....[5]....
        /*00f0*/ 	.word	0xffffffff


	//   ....[6]....
        /*00f4*/ 	.word	0xffffffff


	//   ....[7]....
        /*00f8*/ 	.word	0xffffffff


	//   ....[8]....
        /*00fc*/ 	.word	0xffffffff


	//   ....[9]....
        /*0100*/ 	.word	0xffffffff


	//   ....[10]....
        /*0104*/ 	.word	0xffffffff


	//   ....[11]....
        /*0108*/ 	.word	0xffffffff


	//   ....[12]....
        /*010c*/ 	.word	0xffffffff


	//   ....[13]....
        /*0110*/ 	.word	0xffffffff


	//   ....[14]....
        /*0114*/ 	.word	0xffffffff


	//   ....[15]....
        /*0118*/ 	.word	0xffffffff


	//   ....[16]....
        /*011c*/ 	.word	0xffffffff


	//   ....[17]....
        /*0120*/ 	.word	0xffffffff


	//   ....[18]....
        /*0124*/ 	.word	0xffffffff


	//   ....[19]....
        /*0128*/ 	.word	0xffffffff


	//   ....[20]....
        /*012c*/ 	.word	0xffffffff


	//   ....[21]....
        /*0130*/ 	.word	0xffffffff


	//   ....[22]....
        /*0134*/ 	.word	0xffffffff


	//   ....[23]....
        /*0138*/ 	.word	0xffffffff


	//   ....[24]....
        /*013c*/ 	.word	0xffffffff


	//   ....[25]....
        /*0140*/ 	.word	0xffffffff


	//   ....[26]....
        /*0144*/ 	.word	0xffffffff


	//   ....[27]....
        /*0148*/ 	.word	0xffffffff


	//   ....[28]....
        /*014c*/ 	.word	0xffffffff


	//   ....[29]....
        /*0150*/ 	.word	0xffffffff


	//   ....[30]....
        /*0154*/ 	.word	0xffffffff


	//   ....[31]....
        /*0158*/ 	.word	0xffffffff


	//   ....[32]....
        /*015c*/ 	.word	0xffffffff


	//   ....[33]....
        /*0160*/ 	.word	0xffffffff


	//   ....[34]....
        /*0164*/ 	.word	0xffffffff


	//   ....[35]....
        /*0168*/ 	.word	0xffffffff


	//   ....[36]....
        /*016c*/ 	.word	0xffffffff


	//   ....[37]....
        /*0170*/ 	.word	0xffffffff


	//   ....[38]....
        /*0174*/ 	.word	0xffffffff


	//   ....[39]....
        /*0178*/ 	.word	0xffffffff


	//   ....[40]....
        /*017c*/ 	.word	0xffffffff


	//   ....[41]....
        /*0180*/ 	.word	0xffffffff


	//   ....[42]....
        /*0184*/ 	.word	0xffffffff


	//   ....[43]....
        /*0188*/ 	.word	0xffffffff


	//   ....[44]....
        /*018c*/ 	.word	0xffffffff


	//   ....[45]....
        /*0190*/ 	.word	0xffffffff


	//   ....[46]....
        /*0194*/ 	.word	0xffffffff


	//   ....[47]....
        /*0198*/ 	.word	0xffffffff


	//   ....[48]....
        /*019c*/ 	.word	0xffffffff


	//   ....[49]....
        /*01a0*/ 	.word	0xffffffff


	//   ....[50]....
        /*01a4*/ 	.word	0xffffffff


	//   ....[51]....
        /*01a8*/ 	.word	0xffffffff


	//   ....[52]....
        /*01ac*/ 	.word	0xffffffff


	//   ....[53]....
        /*01b0*/ 	.word	0xffffffff


	//   ....[54]....
        /*01b4*/ 	.word	0xffffffff


	//   ....[55]....
        /*01b8*/ 	.word	0xffffffff


	//   ....[56]....
        /*01bc*/ 	.word	0xffffffff


	//   ....[57]....
        /*01c0*/ 	.word	0xffffffff


	//   ....[58]....
        /*01c4*/ 	.word	0xffffffff


	//   ....[59]....
        /*01c8*/ 	.word	0xffffffff


	//   ....[60]....
        /*01cc*/ 	.word	0xffffffff


	//   ....[61]....
        /*01d0*/ 	.word	0xffffffff


	//   ....[62]....
        /*01d4*/ 	.word	0xffffffff


	//   ....[63]....
        /*01d8*/ 	.word	0xffffffff


	//   ....[64]....
        /*01dc*/ 	.word	0xffffffff


	//   ....[65]....
        /*01e0*/ 	.word	0xffffffff


	//   ....[66]....
        /*01e4*/ 	.word	0xffffffff


	//   ....[67]....
        /*01e8*/ 	.word	0xffffffff


	//   ....[68]....
        /*01ec*/ 	.word	0xffffffff


	//   ....[69]....
        /*01f0*/ 	.word	0xffffffff


	//   ....[70]....
        /*01f4*/ 	.word	0xffffffff


	//   ....[71]....
        /*01f8*/ 	.word	0xffffffff


	//   ....[72]....
        /*01fc*/ 	.word	0xffffffff


	//   ....[73]....
        /*0200*/ 	.word	0xffffffff


	//   ....[74]....
        /*0204*/ 	.word	0xffffffff


	//   ....[75]....
        /*0208*/ 	.word	0xffffffff


	//   ....[76]....
        /*020c*/ 	.word	0xffffffff


	//   ....[77]....
        /*0210*/ 	.word	0xffffffff


	//   ....[78]....
        /*0214*/ 	.word	0xffffffff


	//   ....[79]....
        /*0218*/ 	.word	0xffffffff


	//   ....[80]....
        /*021c*/ 	.word	0xffffffff


	//   ....[81]....
        /*0220*/ 	.word	0xffffffff


	//   ....[82]....
        /*0224*/ 	.word	0xffffffff


	//   ....[83]....
        /*0228*/ 	.word	0xffffffff


	//   ....[84]....
        /*022c*/ 	.word	0xffffffff


	//   ....[85]....
        /*0230*/ 	.word	0xffffffff


	//   ....[86]....
        /*0234*/ 	.word	0xffffffff


	//   ....[87]....
        /*0238*/ 	.word	0xffffffff


	//   ....[88]....
        /*023c*/ 	.word	0xffffffff


	//   ....[89]....
        /*0240*/ 	.word	0xffffffff


	//   ....[90]....
        /*0244*/ 	.word	0xffffffff


	//   ....[91]....
        /*0248*/ 	.word	0xffffffff


	//   ....[92]....
        /*024c*/ 	.word	0xffffffff


	//   ....[93]....
        /*0250*/ 	.word	0xffffffff


	//   ....[94]....
        /*0254*/ 	.word	0xffffffff


	//   ....[95]....
        /*0258*/ 	.word	0xffffffff


	//   ....[96]....
        /*025c*/ 	.word	0xffffffff


	//   ....[97]....
        /*0260*/ 	.word	0xffffffff


	//   ....[98]....
        /*0264*/ 	.word	0xffffffff


	//   ....[99]....
        /*0268*/ 	.word	0xffffffff


	//   ....[100]....
        /*026c*/ 	.word	0xffffffff


	//   ....[101]....
        /*0270*/ 	.word	0xffffffff


	//   ....[102]....
        /*0274*/ 	.word	0xffffffff


	//   ....[103]....
        /*0278*/ 	.word	0xffffffff


	//   ....[104]....
        /*027c*/ 	.word	0xffffffff


	//   ....[105]....
        /*0280*/ 	.word	0xffffffff


	//   ....[106]....
        /*0284*/ 	.word	0xffffffff


	//   ....[107]....
        /*0288*/ 	.word	0xffffffff


	//   ....[108]....
        /*028c*/ 	.word	0xffffffff


	//   ....[109]....
        /*0290*/ 	.word	0xffffffff


	//   ....[110]....
        /*0294*/ 	.word	0xffffffff


	//   ....[111]....
        /*0298*/ 	.word	0xffffffff


	//   ....[112]....
        /*029c*/ 	.word	0xffffffff


	//   ....[113]....
        /*02a0*/ 	.word	0xffffffff


	//   ....[114]....
        /*02a4*/ 	.word	0xffffffff


	//   ....[115]....
        /*02a8*/ 	.word	0xffffffff


	//   ....[116]....
        /*02ac*/ 	.word	0xffffffff


	//   ....[117]....
        /*02b0*/ 	.word	0xffffffff


	//   ....[118]....
        /*02b4*/ 	.word	0xffffffff


	//   ....[119]....
        /*02b8*/ 	.word	0xffffffff


	//   ....[120]....
        /*02bc*/ 	.word	0xffffffff


	//   ....[121]....
        /*02c0*/ 	.word	0xffffffff


	//   ....[122]....
        /*02c4*/ 	.word	0xffffffff


	//   ....[123]....
        /*02c8*/ 	.word	0xffffffff


	//   ....[124]....
        /*02cc*/ 	.word	0xffffffff


	//   ....[125]....
        /*02d0*/ 	.word	0xffffffff


	//   ....[126]....
        /*02d4*/ 	.word	0xffffffff


	//   ....[127]....
        /*02d8*/ 	.word	0xffffffff


	//   ....[128]....
        /*02dc*/ 	.word	0xffffffff


	//   ....[129]....
        /*02e0*/ 	.word	0xffffffff


	//   ....[130]....
        /*02e4*/ 	.word	0xffffffff


	//   ....[131]....
        /*02e8*/ 	.word	0xffffffff


	//   ....[132]....
        /*02ec*/ 	.word	0xffffffff


	//   ....[133]....
        /*02f0*/ 	.word	0xffffffff


	//   ....[134]....
        /*02f4*/ 	.word	0xffffffff


	//   ....[135]....
        /*02f8*/ 	.word	0xffffffff


	//   ....[136]....
        /*02fc*/ 	.word	0xffffffff


	//   ....[137]....
        /*0300*/ 	.word	0xffffffff


	//   ....[138]....
        /*0304*/ 	.word	0xffffffff


	//   ....[139]....
        /*0308*/ 	.word	0xffffffff


	//   ....[140]....
        /*030c*/ 	.word	0xffffffff


	//   ....[141]....
        /*0310*/ 	.word	0xffffffff


	//   ....[142]....
        /*0314*/ 	.word	0xffffffff


	//   ....[143]....
        /*0318*/ 	.word	0xffffffff


	//   ....[144]....
        /*031c*/ 	.word	0xffffffff


	//   ....[145]....
        /*0320*/ 	.word	0xffffffff


	//   ....[146]....
        /*0324*/ 	.word	0xffffffff


	//   ....[147]....
        /*0328*/ 	.word	0xffffffff


	//   ....[148]....
        /*032c*/ 	.word	0xffffffff


	//   ....[149]....
        /*0330*/ 	.word	0xffffffff


	//   ....[150]....
        /*0334*/ 	.word	0xffffffff


	//   ....[151]....
        /*0338*/ 	.word	0xffffffff


	//   ....[152]....
        /*033c*/ 	.word	0xffffffff


	//   ....[153]....
        /*0340*/ 	.word	0xffffffff


	//   ....[154]....
        /*0344*/ 	.word	0xffffffff


	//   ....[155]....
        /*0348*/ 	.word	0xffffffff


	//   ....[156]....
        /*034c*/ 	.word	0xffffffff


	//   ....[157]....
        /*0350*/ 	.word	0xffffffff


	//   ....[158]....
        /*0354*/ 	.word	0xffffffff


	//   ....[159]....
        /*0358*/ 	.word	0xffffffff


	//   ....[160]....
        /*035c*/ 	.word	0x05000006


	//   ....[161]....
        /*0360*/ 	.word	0xffffffff


	//   ....[162]....
        /*0364*/ 	.word	0xffffffff


	//   ....[163]....
        /*0368*/ 	.word	0xffffffff


	//   ....[164]....
        /*036c*/ 	.word	0xffffffff


	//   ....[165]....
        /*0370*/ 	.word	0xffffffff


	//   ....[166]....
        /*0374*/ 	.word	0xffffffff


	//   ....[167]....
        /*0378*/ 	.word	0xffffffff


	//   ....[168]....
        /*037c*/ 	.word	0xffffffff


	//   ....[169]....
        /*0380*/ 	.word	0xffffffff


	//   ....[170]....
        /*0384*/ 	.word	0xffffffff


	//   ....[171]....
        /*0388*/ 	.word	0xffffffff


	//   ....[172]....
        /*038c*/ 	.word	0xffffffff


	//   ....[173]....
        /*0390*/ 	.word	0xffffffff


	//   ....[174]....
        /*0394*/ 	.word	0xffffffff


	//   ....[175]....
        /*0398*/ 	.word	0xffffffff


	//   ....[176]....
        /*039c*/ 	.word	0xffffffff


	//   ....[177]....
        /*03a0*/ 	.word	0xffffffff


	//   ....[178]....
        /*03a4*/ 	.word	0xffffffff


	//   ....[179]....
        /*03a8*/ 	.word	0xffffffff


	//   ....[180]....
        /*03ac*/ 	.word	0xffffffff


	//   ....[181]....
        /*03b0*/ 	.word	0xffffffff


	//   ....[182]....
        /*03b4*/ 	.word	0xffffffff


	//   ....[183]....
        /*03b8*/ 	.word	0xffffffff


	//   ....[184]....
        /*03bc*/ 	.word	0xffffffff


	//   ....[185]....
        /*03c0*/ 	.word	0xffffffff


	//   ....[186]....
        /*03c4*/ 	.word	0xffffffff


	//   ....[187]....
        /*03c8*/ 	.word	0xffffffff


	//   ....[188]....
        /*03cc*/ 	.word	0xffffffff


	//   ....[189]....
        /*03d0*/ 	.word	0xffffffff


	//   ....[190]....
        /*03d4*/ 	.word	0xffffffff


	//   ....[191]....
        /*03d8*/ 	.word	0xffffffff


	//   ....[192]....
        /*03dc*/ 	.word	0xffffffff


	//   ....[193]....
        /*03e0*/ 	.word	0xffffffff


	//   ....[194]....
        /*03e4*/ 	.word	0xffffffff


	//   ....[195]....
        /*03e8*/ 	.word	0xffffffff


	//   ....[196]....
        /*03ec*/ 	.word	0xffffffff


	//   ....[197]....
        /*03f0*/ 	.word	0xffffffff


	//   ....[198]....
        /*03f4*/ 	.word	0xffffffff


	//   ....[199]....
        /*03f8*/ 	.word	0xffffffff


	//   ....[200]....
        /*03fc*/ 	.word	0xffffffff


	//   ....[201]....
        /*0400*/ 	.word	0xffffffff


	//   ....[202]....
        /*0404*/ 	.word	0xffffffff


	//   ....[203]....
        /*0408*/ 	.word	0xffffffff


	//   ....[204]....
        /*040c*/ 	.word	0xffffffff


	//   ....[205]....
        /*0410*/ 	.word	0xffffffff


	//   ....[206]....
        /*0414*/ 	.word	0xffffffff


	//   ....[207]....
        /*0418*/ 	.word	0xffffffff


	//   ....[208]....
        /*041c*/ 	.word	0xffffffff


	//   ....[209]....
        /*0420*/ 	.word	0xffffffff


	//   ....[210]....
        /*0424*/ 	.word	0xffffffff


	//   ....[211]....
        /*0428*/ 	.word	0xffffffff


	//   ....[212]....
        /*042c*/ 	.word	0xffffffff


	//   ....[213]....
        /*0430*/ 	.word	0xffffffff


	//   ....[214]....
        /*0434*/ 	.word	0xffffffff


	//   ....[215]....
        /*0438*/ 	.word	0xffffffff


	//   ....[216]....
        /*043c*/ 	.word	0xffffffff


	//   ....[217]....
        /*0440*/ 	.word	0xffffffff


	//   ....[218]....
        /*0444*/ 	.word	0xffffffff


	//   ....[219]....
        /*0448*/ 	.word	0xffffffff


	//   ....[220]....
        /*044c*/ 	.word	0xffffffff


	//   ....[221]....
        /*0450*/ 	.word	0xffffffff


	//   ....[222]....
        /*0454*/ 	.word	0xffffffff


	//   ....[223]....
        /*0458*/ 	.word	0xffffffff


	//   ....[224]....
        /*045c*/ 	.word	0xffffffff


	//   ....[225]....
        /*0460*/ 	.word	0xffffffff


	//   ....[226]....
        /*0464*/ 	.word	0xffffffff


	//   ....[227]....
        /*0468*/ 	.word	0xffffffff


	//   ....[228]....
        /*046c*/ 	.word	0xffffffff


	//   ....[229]....
        /*0470*/ 	.word	0x0500002f


	//   ....[230]....
        /*0474*/ 	.word	0x0500002f


	//   ....[231]....
        /*0478*/ 	.word	0x0500002f


	//   ....[232]....
        /*047c*/ 	.word	0x0500002f


	//   ....[233]....
        /*0480*/ 	.word	0x0500002f


	//----- nvinfo : EIATTR_COOP_GROUP_INSTR_OFFSETS
	.align		4
.L_358:
        /*0484*/ 	.byte	0x04, 0x28
        /*0486*/ 	.short	(.L_360 - .L_359)


	//   ....[0]....
.L_359:
        /*0488*/ 	.word	0x00000e40


	//   ....[1]....
        /*048c*/ 	.word	0x00001890


	//   ....[2]....
        /*0490*/ 	.word	0x00002ad0


	//   ....[3]....
        /*0494*/ 	.word	0x00002af0


	//   ....[4]....
        /*0498*/ 	.word	0x00002b10


	//   ....[5]....
        /*049c*/ 	.word	0x00002b30


	//   ....[6]....
        /*04a0*/ 	.word	0x00002b50


	//   ....[7]....
        /*04a4*/ 	.word	0x00003000


	//   ....[8]....
        /*04a8*/ 	.word	0x00003010


	//   ....[9]....
        /*04ac*/ 	.word	0x00003030


	//   ....[10]....
        /*04b0*/ 	.word	0x00003050


	//   ....[11]....
        /*04b4*/ 	.word	0x000030a0


	//   ....[12]....
        /*04b8*/ 	.word	0x000030d0


	//   ....[13]....
        /*04bc*/ 	.word	0x00003120


	//   ....[14]....
        /*04c0*/ 	.word	0x00003160


	//   ....[15]....
        /*04c4*/ 	.word	0x00003250


	//   ....[16]....
        /*04c8*/ 	.word	0x00003280


	//   ....[17]....
        /*04cc*/ 	.word	0x00003290


	//   ....[18]....
        /*04d0*/ 	.word	0x000032b0


	//   ....[19]....
        /*04d4*/ 	.word	0x000032f0


	//   ....[20]....
        /*04d8*/ 	.word	0x00003320


	//   ....[21]....
        /*04dc*/ 	.word	0x00003360


	//   ....[22]....
        /*04e0*/ 	.word	0x00003380


	//   ....[23]....
        /*04e4*/ 	.word	0x000033a0


	//   ....[24]....
        /*04e8*/ 	.word	0x00003490


	//   ....[25]....
        /*04ec*/ 	.word	0x000034c0


	//   ....[26]....
        /*04f0*/ 	.word	0x000034d0


	//   ....[27]....
        /*04f4*/ 	.word	0x000034f0


	//   ....[28]....
        /*04f8*/ 	.word	0x00003530


	//   ....[29]....
        /*04fc*/ 	.word	0x00003560


	//   ....[30]....
        /*0500*/ 	.word	0x000035a0


	//   ....[31]....
        /*0504*/ 	.word	0x000035c0


	//   ....[32]....
        /*0508*/ 	.word	0x000035e0


	//   ....[33]....
        /*050c*/ 	.word	0x000036d0


	//   ....[34]....
        /*0510*/ 	.word	0x00003700


	//   ....[35]....
        /*0514*/ 	.word	0x00003710


	//   ....[36]....
        /*0518*/ 	.word	0x00003730


	//   ....[37]....
        /*051c*/ 	.word	0x00003770


	//   ....[38]....
        /*0520*/ 	.word	0x000037a0


	//   ....[39]....
        /*0524*/ 	.word	0x000037e0


	//   ....[40]....
        /*0528*/ 	.word	0x00003800


	//   ....[41]....
        /*052c*/ 	.word	0x00003820


	//   ....[42]....
        /*0530*/ 	.word	0x00003930


	//   ....[43]....
        /*0534*/ 	.word	0x00003960


	//   ....[44]....
        /*0538*/ 	.word	0x00003970


	//   ....[45]....
        /*053c*/ 	.word	0x00003990


	//   ....[46]....
        /*0540*/ 	.word	0x000039d0


	//   ....[47]....
        /*0544*/ 	.word	0x00003a00


	//   ....[48]....
        /*0548*/ 	.word	0x00003a40


	//   ....[49]....
        /*054c*/ 	.word	0x00003a60


	//   ....[50]....
        /*0550*/ 	.word	0x00003a80


	//   ....[51]....
        /*0554*/ 	.word	0x00003b90


	//   ....[52]....
        /*0558*/ 	.word	0x00003bc0


	//   ....[53]....
        /*055c*/ 	.word	0x00003bd0


	//   ....[54]....
        /*0560*/ 	.word	0x00003bf0


	//   ....[55]....
        /*0564*/ 	.word	0x00003c30


	//   ....[56]....
        /*0568*/ 	.word	0x00003c60


	//   ....[57]....
        /*056c*/ 	.word	0x00003ca0


	//   ....[58]....
        /*0570*/ 	.word	0x00003cc0


	//   ....[59]....
        /*0574*/ 	.word	0x00003ce0


	//   ....[60]....
        /*0578*/ 	.word	0x00003df0


	//   ....[61]....
        /*057c*/ 	.word	0x00003e20


	//   ....[62]....
        /*0580*/ 	.word	0x00003e30


	//   ....[63]....
        /*0584*/ 	.word	0x00003e50


	//   ....[64]....
        /*0588*/ 	.word	0x00003e90


	//   ....[65]....
        /*058c*/ 	.word	0x00003ec0


	//   ....[66]....
        /*0590*/ 	.word	0x00003f00


	//   ....[67]....
        /*0594*/ 	.word	0x00003f20


	//   ....[68]....
        /*0598*/ 	.word	0x00003f40


	//   ....[69]....
        /*059c*/ 	.word	0x00004050


	//   ....[70]....
        /*05a0*/ 	.word	0x00004080


	//   ....[71]....
        /*05a4*/ 	.word	0x00004090


	//   ....[72]....
        /*05a8*/ 	.word	0x000040b0


	//   ....[73]....
        /*05ac*/ 	.word	0x000040f0


	//   ....[74]....
        /*05b0*/ 	.word	0x00004120


	//   ....[75]....
        /*05b4*/ 	.word	0x00004160


	//   ....[76]....
        /*05b8*/ 	.word	0x00004180


	//   ....[77]....
        /*05bc*/ 	.word	0x000041a0


	//   ....[78]....
        /*05c0*/ 	.word	0x000042b0


	//   ....[79]....
        /*05c4*/ 	.word	0x00004300


	//   ....[80]....
        /*05c8*/ 	.word	0x00004310


	//   ....[81]....
        /*05cc*/ 	.word	0x00004330


	//   ....[82]....
        /*05d0*/ 	.word	0x00004370


	//   ....[83]....
        /*05d4*/ 	.word	0x000043a0


	//   ....[84]....
        /*05d8*/ 	.word	0x000043e0


	//   ....[85]....
        /*05dc*/ 	.word	0x00004400


	//   ....[86]....
        /*05e0*/ 	.word	0x00004420


	//   ....[87]....
        /*05e4*/ 	.word	0x00004510


	//   ....[88]....
        /*05e8*/ 	.word	0x00004560


	//   ....[89]....
        /*05ec*/ 	.word	0x00004570


	//   ....[90]....
        /*05f0*/ 	.word	0x000045a0


	//   ....[91]....
        /*05f4*/ 	.word	0x000045c0


	//   ....[92]....
        /*05f8*/ 	.word	0x00004610


	//   ....[93]....
        /*05fc*/ 	.word	0x00004630


	//   ....[94]....
        /*0600*/ 	.word	0x00004670


	//   ....[95]....
        /*0604*/ 	.word	0x00004690


	//   ....[96]....
        /*0608*/ 	.word	0x00004770


	//   ....[97]....
        /*060c*/ 	.word	0x000047c0


	//   ....[98]....
        /*0610*/ 	.word	0x000047d0


	//   ....[99]....
        /*0614*/ 	.word	0x00004820


	//   ....[100]....
        /*0618*/ 	.word	0x00004850


	//   ....[101]....
        /*061c*/ 	.word	0x00004880


	//   ....[102]....
        /*0620*/ 	.word	0x000048b0


	//   ....[103]....
        /*0624*/ 	.word	0x000048e0


	//   ....[104]....
        /*0628*/ 	.word	0x00004910


	//   ....[105]....
        /*062c*/ 	.word	0x000049d0


	//   ....[106]....
        /*0630*/ 	.word	0x00004a20


	//   ....[107]....
        /*0634*/ 	.word	0x00004a30


	//   ....[108]....
        /*0638*/ 	.word	0x00004a80


	//   ....[109]....
        /*063c*/ 	.word	0x00004ab0


	//   ....[110]....
        /*0640*/ 	.word	0x00004ae0


	//   ....[111]....
        /*0644*/ 	.word	0x00004b10


	//   ....[112]....
        /*0648*/ 	.word	0x00004b40


	//   ....[113]....
        /*064c*/ 	.word	0x00004b70


	//   ....[114]....
        /*0650*/ 	.word	0x00004c60


	//   ....[115]....
        /*0654*/ 	.word	0x00004c80


	//   ....[116]....
        /*0658*/ 	.word	0x00004c90


	//   ....[117]....
        /*065c*/ 	.word	0x00004ce0


	//   ....[118]....
        /*0660*/ 	.word	0x00004d10


	//   ....[119]....
        /*0664*/ 	.word	0x00004d40


	//   ....[120]....
        /*0668*/ 	.word	0x00004d70


	//   ....[121]....
        /*066c*/ 	.word	0x00004da0


	//   ....[122]....
        /*0670*/ 	.word	0x00004dd0


	//   ....[123]....
        /*0674*/ 	.word	0x00004ec0


	//   ....[124]....
        /*0678*/ 	.word	0x00004f00


	//   ....[125]....
        /*067c*/ 	.word	0x00004f10


	//   ....[126]....
        /*0680*/ 	.word	0x00004f60


	//   ....[127]....
        /*0684*/ 	.word	0x00004f90


	//   ....[128]....
        /*0688*/ 	.word	0x00004fc0


	//   ....[129]....
        /*068c*/ 	.word	0x00004ff0


	//   ....[130]....
        /*0690*/ 	.word	0x00005020


	//   ....[131]....
        /*0694*/ 	.word	0x00005050


	//   ....[132]....
        /*0698*/ 	.word	0x00005140


	//   ....[133]....
        /*069c*/ 	.word	0x00005170


	//   ....[134]....
        /*06a0*/ 	.word	0x00005180


	//   ....[135]....
        /*06a4*/ 	.word	0x000051d0


	//   ....[136]....
        /*06a8*/ 	.word	0x00005200


	//   ....[137]....
        /*06ac*/ 	.word	0x00005230


	//   ....[138]....
        /*06b0*/ 	.word	0x00005260


	//   ....[139]....
        /*06b4*/ 	.word	0x00005290


	//   ....[140]....
        /*06b8*/ 	.word	0x000052c0


	//   ....[141]....
        /*06bc*/ 	.word	0x000053e0


	//   ....[142]....
        /*06c0*/ 	.word	0x000053f0


	//   ....[143]....
        /*06c4*/ 	.word	0x00005440


	//   ....[144]....
        /*06c8*/ 	.word	0x00005470


	//   ....[145]....
        /*06cc*/ 	.word	0x000054a0


	//   ....[146]....
        /*06d0*/ 	.word	0x000054d0


	//   ....[147]....
        /*06d4*/ 	.word	0x00005500


	//   ....[148]....
        /*06d8*/ 	.word	0x00005530


	//   ....[149]....
        /*06dc*/ 	.word	0x00005560


	//   ....[150]....
        /*06e0*/ 	.word	0x00005600


	//   ....[151]....
        /*06e4*/ 	.word	0x00005620


	//   ....[152]....
        /*06e8*/ 	.word	0x00005630


	//   ....[153]....
        /*06ec*/ 	.word	0x00005680


	//   ....[154]....
        /*06f0*/ 	.word	0x000056b0


	//   ....[155]....
        /*06f4*/ 	.word	0x000056e0


	//   ....[156]....
        /*06f8*/ 	.word	0x00005710


	//   ....[157]....
        /*06fc*/ 	.word	0x00005740


	//   ....[158]....
        /*0700*/ 	.word	0x00005770


	//   ....[159]....
        /*0704*/ 	.word	0x000058a0


	//   ....[160]....
        /*0708*/ 	.word	0x00005d40


	//   ....[161]....
        /*070c*/ 	.word	0x00006070


	//   ....[162]....
        /*0710*/ 	.word	0x00006130


	//   ....[163]....
        /*0714*/ 	.word	0x000061f0


	//   ....[164]....
        /*0718*/ 	.word	0x000062b0


	//   ....[165]....
        /*071c*/ 	.word	0x00006370


	//   ....[166]....
        /*0720*/ 	.word	0x00006430


	//   ....[167]....
        /*0724*/ 	.word	0x000064f0


	//   ....[168]....
        /*0728*/ 	.word	0x000065b0


	//   ....[169]....
        /*072c*/ 	.word	0x00006670


	//   ....[170]....
        /*0730*/ 	.word	0x00006730


	//   ....[171]....
        /*0734*/ 	.word	0x000067f0


	//   ....[172]....
        /*0738*/ 	.word	0x000068b0


	//   ....[173]....
        /*073c*/ 	.word	0x00006970


	//   ....[174]....
        /*0740*/ 	.word	0x00006a30


	//   ....[175]....
        /*0744*/ 	.word	0x00006af0


	//   ....[176]....
        /*0748*/ 	.word	0x00006bb0


	//   ....[177]....
        /*074c*/ 	.word	0x00006c70


	//   ....[178]....
        /*0750*/ 	.word	0x00006e60


	//   ....[179]....
        /*0754*/ 	.word	0x00006f90


	//   ....[180]....
        /*0758*/ 	.word	0x000070c0


	//   ....[181]....
        /*075c*/ 	.word	0x000071f0


	//   ....[182]....
        /*0760*/ 	.word	0x00007320


	//   ....[183]....
        /*0764*/ 	.word	0x00007450


	//   ....[184]....
        /*0768*/ 	.word	0x00007580


	//   ....[185]....
        /*076c*/ 	.word	0x000076b0


	//   ....[186]....
        /*0770*/ 	.word	0x000077e0


	//   ....[187]....
        /*0774*/ 	.word	0x00007910


	//   ....[188]....
        /*0778*/ 	.word	0x00007a40


	//   ....[189]....
        /*077c*/ 	.word	0x00007b60


	//   ....[190]....
        /*0780*/ 	.word	0x00007c70


	//   ....[191]....
        /*0784*/ 	.word	0x00007d80


	//   ....[192]....
        /*0788*/ 	.word	0x00007e90


	//   ....[193]....
        /*078c*/ 	.word	0x00007fa0


	//   ....[194]....
        /*0790*/ 	.word	0x000080b0


	//   ....[195]....
        /*0794*/ 	.word	0x00008eb0


	//   ....[196]....
        /*0798*/ 	.word	0x00008f40


	//   ....[197]....
        /*079c*/ 	.word	0x00008fc0


	//   ....[198]....
        /*07a0*/ 	.word	0x00009050


	//   ....[199]....
        /*07a4*/ 	.word	0x000090d0


	//   ....[200]....
        /*07a8*/ 	.word	0x00009160


	//   ....[201]....
        /*07ac*/ 	.word	0x000091e0


	//   ....[202]....
        /*07b0*/ 	.word	0x00009270


	//   ....[203]....
        /*07b4*/ 	.word	0x000092f0


	//   ....[204]....
        /*07b8*/ 	.word	0x00009380


	//   ....[205]....
        /*07bc*/ 	.word	0x00009400


	//   ....[206]....
        /*07c0*/ 	.word	0x00009490


	//   ....[207]....
        /*07c4*/ 	.word	0x00009510


	//   ....[208]....
        /*07c8*/ 	.word	0x000095a0


	//   ....[209]....
        /*07cc*/ 	.word	0x00009620


	//   ....[210]....
        /*07d0*/ 	.word	0x000096b0


	//   ....[211]....
        /*07d4*/ 	.word	0x00009730


	//   ....[212]....
        /*07d8*/ 	.word	0x00009890


	//   ....[213]....
        /*07dc*/ 	.word	0x00009960


	//   ....[214]....
        /*07e0*/ 	.word	0x00009a10


	//   ....[215]....
        /*07e4*/ 	.word	0x00009ad0


	//   ....[216]....
        /*07e8*/ 	.word	0x00009b80


	//   ....[217]....
        /*07ec*/ 	.word	0x00009c40


	//   ....[218]....
        /*07f0*/ 	.word	0x00009cf0


	//   ....[219]....
        /*07f4*/ 	.word	0x00009db0


	//   ....[220]....
        /*07f8*/ 	.word	0x00009e60


	//   ....[221]....
        /*07fc*/ 	.word	0x00009f20


	//   ....[222]....
        /*0800*/ 	.word	0x00009fd0


	//   ....[223]....
        /*0804*/ 	.word	0x0000a090


	//   ....[224]....
        /*0808*/ 	.word	0x0000a140


	//   ....[225]....
        /*080c*/ 	.word	0x0000a200


	//   ....[226]....
        /*0810*/ 	.word	0x0000a2a0


	//   ....[227]....
        /*0814*/ 	.word	0x0000a360


	//   ....[228]....
        /*0818*/ 	.word	0x0000a400


	//   ....[229]....
        /*081c*/ 	.word	0x0000a470


	//   ....[230]....
        /*0820*/ 	.word	0x0000a4e0


	//   ....[231]....
        /*0824*/ 	.word	0x0000a550


	//   ....[232]....
        /*0828*/ 	.word	0x0000a5c0


	//   ....[233]....
        /*082c*/ 	.word	0x0000a630


	//----- nvinfo : EIATTR_VRC_CTA_INIT_COUNT
	.align		4
.L_360:
        /*0830*/ 	.byte	0x02, 0x4a
	.zero		1
	.zero		1


	//----- nvinfo : EIATTR_EXIT_INSTR_OFFSETS
	.align		4
        /*0834*/ 	.byte	0x04, 0x1c
        /*0836*/ 	.short	(.L_362 - .L_361)


	//   ....[0]....
.L_361:
        /*0838*/ 	.word	0x00002570


	//   ....[1]....
        /*083c*/ 	.word	0x000028d0


	//   ....[2]....
        /*0840*/ 	.word	0x000028f0


	//   ....[3]....
        /*0844*/ 	.word	0x00009740


	//   ....[4]....
        /*0848*/ 	.word	0x0000a410


	//----- nvinfo : EIATTR_MAX_THREADS
	.align		4
.L_362:
        /*084c*/ 	.byte	0x04, 0x05
        /*084e*/ 	.short	(.L_364 - .L_363)
.L_363:
        /*0850*/ 	.word	0x00000180
        /*0854*/ 	.word	0x00000001
        /*0858*/ 	.word	0x00000001


	//----- nvinfo : EIATTR_CRS_STACK_SIZE
	.align		4
.L_364:
        /*085c*/ 	.byte	0x04, 0x1e
        /*085e*/ 	.short	(.L_366 - .L_365)
.L_365:
        /*0860*/ 	.word	0x00000000


	//----- nvinfo : EIATTR_CBANK_PARAM_SIZE
	.align		4
.L_366:
        /*0864*/ 	.byte	0x03, 0x19
        /*0866*/ 	.short	0x004d


	//----- nvinfo : EIATTR_PARAM_CBANK
	.align		4
        /*0868*/ 	.byte	0x04, 0x0a
        /*086a*/ 	.short	(.L_368 - .L_367)
	.align		4
.L_367:
        /*086c*/ 	.word	index@(.nv.constant0._ZN3cub18CUB_300001_SM_10006detail10radix_sort29DeviceRadixSortOnesweepKernelINS1_5radix10policy_hubIifyE10Policy1000ELNS0_9SortOrderE0EifyiiNS1_21identity_decomposer_tEEEvPT5_SB_PT3_PKSC_PT1_PKSG_PT2_PKSK_T4_iiT6_)
        /*0870*/ 	.short	0x0380
        /*0872*/ 	.short	0x004d


	//----- nvinfo : EIATTR_SW_WAR
	.align		4
.L_368:
        /*0874*/ 	.byte	0x04, 0x36
        /*0876*/ 	.short	(.L_370 - .L_369)
.L_369:
        /*0878*/ 	.word	0x00000008
.L_370:


//--------------------- .nv.info._ZN3cub18CUB_300001_SM_10006detail10radix_sort33DeviceRadixSortExclusiveSumKernelINS1_5radix10policy_hubIifyE10Policy1000EyEEvPT0_ --------------------------
	.section	.nv.info._ZN3cub18CUB_300001_SM_10006detail10radix_sort33DeviceRadixSortExclusiveSumKernelINS1_5radix10policy_hubIifyE10Policy1000EyEEvPT0_,"",@"SHT_CUDA_INFO"
	.sectionflags	@""
	.align	4


	//----- nvinfo : EIATTR_CUDA_API_VERSION
	.align		4
        /*0000*/ 	.byte	0x04, 0x37
        /*0002*/ 	.short	(.L_372 - .L_371)
.L_371:
        /*0004*/ 	.word	0x00000082


	//----- nvinfo : EIATTR_KPARAM_INFO
	.align		4
.L_372:
        /*0008*/ 	.byte	0x04, 0x17
        /*000a*/ 	.short	(.L_374 - .L_373)
.L_373:
        /*000c*/ 	.word	0x00000000
        /*0010*/ 	.short	0x0000
        /*0012*/ 	.short	0x0000
        /*0014*/ 	.byte	0x00, 0xf5, 0x21, 0x00


	//----- nvinfo : EIATTR_SPARSE_MMA_MASK
	.align		4
.L_374:
        /*0018*/ 	.byte	0x03, 0x50
        /*001a*/ 	.short	0x0000


	//----- nvinfo : EIATTR_MAXREG_COUNT
	.align		4
        /*001c*/ 	.byte	0x03, 0x1b
        /*001e*/ 	.short	0x00ff


	//----- nvinfo : EIATTR_NUM_BARRIERS
	.align		4
        /*0020*/ 	.byte	0x02, 0x4c
        /*0022*/ 	.byte	0x01
	.zero		1


	//----- nvinfo : EIATTR_MERCURY_ISA_VERSION
	.align		4
        /*0024*/ 	.byte	0x03, 0x5f
        /*0026*/ 	.short	0x0101


	//----- nvinfo : EIATTR_COOP_GROUP_MASK_REGIDS
	.align		4
        /*0028*/ 	.byte	0x04, 0x29
        /*002a*/ 	.short	(.L_376 - .L_375)


	//   ....[0]....
.L_375:
        /*002c*/ 	.word	0xffffffff


	//   ....[1]....
        /*0030*/ 	.word	0xffffffff


	//   ....[2]....
        /*0034*/ 	.word	0xffffffff


	//   ....[3]....
        /*0038*/ 	.word	0xffffffff


	//   ....[4]....
        /*003c*/ 	.word	0xffffffff


	//   ....[5]....
        /*0040*/ 	.word	0xffffffff


	//   ....[6]....
        /*0044*/ 	.word	0xffffffff


	//   ....[7]....
        /*0048*/ 	.word	0xffffffff


	//   ....[8]....
        /*004c*/ 	.word	0xffffffff


	//   ....[9]....
        /*0050*/ 	.word	0xffffffff


	//   ....[10]....
        /*0054*/ 	.word	0x05000015


	//   ....[11]....
        /*0058*/ 	.word	0x05000015


	//   ....[12]....
        /*005c*/ 	.word	0x05000015


	//   ....[13]....
        /*0060*/ 	.word	0x05000015


	//   ....[14]....
        /*0064*/ 	.word	0x05000015


	//   ....[15]....
        /*0068*/ 	.word	0x05000015


	//   ....[16]....
        /*006c*/ 	.word	0x05000015


	//   ....[17]....
        /*0070*/ 	.word	0x05000015


	//   ....[18]....
        /*0074*/ 	.word	0x05000015


	//   ....[19]....
        /*0078*/ 	.word	0x05000015


	//----- nvinfo : EIATTR_COOP_GROUP_INSTR_OFFSETS
	.align		4
.L_376:
        /*007c*/ 	.byte	0x04, 0x28
        /*007e*/ 	.short	(.L_378 - .L_377)


	//   ....[0]....
.L_377:
        /*0080*/ 	.word	0x00000250


	//   ....[1]....
        /*0084*/ 	.word	0x00000260


	//   ....[2]....
        /*0088*/ 	.word	0x000002a0


	//   ....[3]....
        /*008c*/ 	.word	0x000002c0


	//   ....[4]....
        /*0090*/ 	.word	0x00000310


	//   ....[5]....
        /*0094*/ 	.word	0x00000320


	//   ....[6]....
        /*0098*/ 	.word	0x00000360


	//   ....[7]....
        /*009c*/ 	.word	0x00000380


	//   ....[8]....
        /*00a0*/ 	.word	0x000003d0


	//   ....[9]....
        /*00a4*/ 	.word	0x000003e0


	//   ....[10]....
        /*00a8*/ 	.word	0x00000660


	//   ....[11]....
        /*00ac*/ 	.word	0x000006b0


	//   ....[12]....
        /*00b0*/ 	.word	0x00000740


	//   ....[13]....
        /*00b4*/ 	.word	0x00000790


	//   ....[14]....
        /*00b8*/ 	.word	0x00000820


	//   ....[15]....
        /*00bc*/ 	.word	0x00000870


	//   ....[16]....
        /*00c0*/ 	.word	0x00000900


	//   ....[17]....
        /*00c4*/ 	.word	0x00000950


	//   ....[18]....
        /*00c8*/ 	.word	0x000009e0


	//   ....[19]....
        /*00cc*/ 	.word	0x00000a30


	//----- nvinfo : EIATTR_VRC_CTA_INIT_COUNT
	.align		4
.L_378:
        /*00d0*/ 	.byte	0x02, 0x4a
	.zero		1
	.zero		1


	//----- nvinfo : EIATTR_EXIT_INSTR_OFFSETS
	.align		4
        /*00d4*/ 	.byte	0x04, 0x1c
        /*00d6*/ 	.short	(.L_380 - .L_379)


	//   ....[0]....
.L_379:
        /*00d8*/ 	.word	0x000005d0


	//   ....[1]....
        /*00dc*/ 	.word	0x00000600


	//----- nvinfo : EIATTR_CRS_STACK_SIZE
	.align		4
.L_380:
        /*00e0*/ 	.byte	0x04, 0x1e
        /*00e2*/ 	.short	(.L_382 - .L_381)
.L_381:
        /*00e4*/ 	.word	0x00000000


	//----- nvinfo : EIATTR_CBANK_PARAM_SIZE
	.align		4
.L_382:
        /*00e8*/ 	.byte	0x03, 0x19
        /*00ea*/ 	.short	0x0008


	//----- nvinfo : EIATTR_PARAM_CBANK
	.align		4
        /*00ec*/ 	.byte	0x04, 0x0a
        /*00ee*/ 	.short	(.L_384 - .L_383)
	.align		4
.L_383:
        /*00f0*/ 	.word	index@(.nv.constant0._ZN3cub18CUB_300001_SM_10006detail10radix_sort33DeviceRadixSortExclusiveSumKernelINS1_5radix10policy_hubIifyE10Policy1000EyEEvPT0_)
        /*00f4*/ 	.short	0x0380
        /*00f6*/ 	.short	0x0008


	//----- nvinfo : EIATTR_SW_WAR
	.align		4
.L_384:
        /*00f8*/ 	.byte	0x04, 0x36
        /*00fa*/ 	.short	(.L_386 - .L_385)
.L_385:
        /*00fc*/ 	.word	0x00000008
.L_386:


//--------------------- .nv.info._ZN3cub18CUB_300001_SM_10006detail10radix_sort30DeviceRadixSortHistogramKernelINS1_5radix10policy_hubIifyE10Policy1000ELNS0_9SortOrderE0EiyNS1_21identity_decomposer_tEEEvPT2_PKT1_SA_iiT3_ --------------------------
	.section	.nv.info._ZN3cub18CUB_300001_SM_10006detail10radix_sort30DeviceRadixSortHistogramKernelINS1_5radix10policy_hubIifyE10Policy1000ELNS0_9SortOrderE0EiyNS1_21identity_decomposer_tEEEvPT2_PKT1_SA_iiT3_,"",@"SHT_CUDA_INFO"
	.sectionflags	@""
	.align	4


	//----- nvinfo : EIATTR_CUDA_API_VERSION
	.align		4
        /*0000*/ 	.byte	0x04, 0x37
        /*0002*/ 	.short	(.L_388 - .L_387)
.L_387:
        /*0004*/ 	.word	0x00000082


	//----- nvinfo : EIATTR_KPARAM_INFO
	.align		4
.L_388:
        /*0008*/ 	.byte	0x04, 0x17
        /*000a*/ 	.short	(.L_390 - .L_389)
.L_389:
        /*000c*/ 	.word	0x00000000
        /*0010*/ 	.short	0x0005
        /*0012*/ 	.short	0x0020
        /*0014*/ 	.byte	0x00, 0xf0, 0x05, 0x00


	//----- nvinfo : EIATTR_KPARAM_INFO
	.align		4
.L_390:
        /*0018*/ 	.byte	0x04, 0x17
        /*001a*/ 	.short	(.L_392 - .L_391)
.L_391:
        /*001c*/ 	.word	0x00000000
        /*0020*/ 	.short	0x0004
        /*0022*/ 	.short	0x001c
        /*0024*/ 	.byte	0x00, 0xf0, 0x11, 0x00


	//----- nvinfo : EIATTR_KPARAM_INFO
	.align		4
.L_392:
        /*0028*/ 	.byte	0x04, 0x17
        /*002a*/ 	.short	(.L_394 - .L_393)
.L_393:
        /*002c*/ 	.word	0x00000000
        /*0030*/ 	.short	0x0003
        /*0032*/ 	.short	0x0018
        /*0034*/ 	.byte	0x00, 0xf0, 0x11, 0x00


	//----- nvinfo : EIATTR_KPARAM_INFO
	.align		4
.L_394:
        /*0038*/ 	.byte	0x04, 0x17
        /*003a*/ 	.short	(.L_396 - .L_395)
.L_395:
        /*003c*/ 	.word	0x00000000
        /*0040*/ 	.short	0x0002
        /*0042*/ 	.short	0x0010
        /*0044*/ 	.byte	0x00, 0xf0, 0x21, 0x00


	//----- nvinfo : EIATTR_KPARAM_INFO
	.align		4
.L_396:
        /*0048*/ 	.byte	0x04, 0x17
        /*004a*/ 	.short	(.L_398 - .L_397)
.L_397:
        /*004c*/ 	.word	0x00000000
        /*0050*/ 	.short	0x0001
        /*0052*/ 	.short	0x0008
        /*0054*/ 	.byte	0x00, 0xf5, 0x21, 0x00


	//----- nvinfo : EIATTR_KPARAM_INFO
	.align		4
.L_398:
        /*0058*/ 	.byte	0x04, 0x17
        /*005a*/ 	.short	(.L_400 - .L_399)
.L_399:
        /*005c*/ 	.word	0x00000000
        /*0060*/ 	.short	0x0000
        /*0062*/ 	.short	0x0000
        /*0064*/ 	.byte	0x00, 0xf5, 0x21, 0x00


	//----- nvinfo : EIATTR_SPARSE_MMA_MASK
	.align		4
.L_400:
        /*0068*/ 	.byte	0x03, 0x50
        /*006a*/ 	.short	0x0000


	//----- nvinfo : EIATTR_MAXREG_COUNT
	.align		4
        /*006c*/ 	.byte	0x03, 0x1b
        /*006e*/ 	.short	0x00ff


	//----- nvinfo : EIATTR_NUM_BARRIERS
	.align		4
        /*0070*/ 	.byte	0x02, 0x4c
        /*0072*/ 	.byte	0x01
	.zero		1


	//----- nvinfo : EIATTR_MERCURY_ISA_VERSION
	.align		4
        /*0074*/ 	.byte	0x03, 0x5f
        /*0076*/ 	.short	0x0101


	//----- nvinfo : EIATTR_VRC_CTA_INIT_COUNT
	.align		4
        /*0078*/ 	.byte	0x02, 0x4a
	.zero		1
	.zero		1


	//----- nvinfo : EIATTR_EXIT_INSTR_OFFSETS
	.align		4
        /*007c*/ 	.byte	0x04, 0x1c
        /*007e*/ 	.short	(.L_402 - .L_401)


	//   ....[0]....
.L_401:
        /*0080*/ 	.word	0x00000040


	//   ....[1]....
        /*0084*/ 	.word	0x00002ee0


	//----- nvinfo : EIATTR_MAX_THREADS
	.align		4
.L_402:
        /*0088*/ 	.byte	0x04, 0x05
        /*008a*/ 	.short	(.L_404 - .L_403)
.L_403:
        /*008c*/ 	.word	0x00000080
        /*0090*/ 	.word	0x00000001
        /*0094*/ 	.word	0x00000001


	//----- nvinfo : EIATTR_CRS_STACK_SIZE
	.align		4
.L_404:
        /*0098*/ 	.byte	0x04, 0x1e
        /*009a*/ 	.short	(.L_406 - .L_405)
.L_405:
        /*009c*/ 	.word	0x00000000


	//----- nvinfo : EIATTR_CBANK_PARAM_SIZE
	.align		4
.L_406:
        /*00a0*/ 	.byte	0x03, 0x19
        /*00a2*/ 	.short	0x0021


	//----- nvinfo : EIATTR_PARAM_CBANK
	.align		4
        /*00a4*/ 	.byte	0x04, 0x0a
        /*00a6*/ 	.short	(.L_408 - .L_407)
	.align		4
.L_407:
        /*00a8*/ 	.word	index@(.nv.constant0._ZN3cub18CUB_300001_SM_10006detail10radix_sort30DeviceRadixSortHistogramKernelINS1_5radix10policy_hubIifyE10Policy1000ELNS0_9SortOrderE0EiyNS1_21identity_decomposer_tEEEvPT2_PKT1_SA_iiT3_)
        /*00ac*/ 	.short	0x0380
        /*00ae*/ 	.short	0x0021


	//----- nvinfo : EIATTR_SW_WAR
	.align		4
.L_408:
        /*00b0*/ 	.byte	0x04, 0x36
        /*00b2*/ 	.short	(.L_410 - .L_409)
.L_409:
        /*00b4*/ 	.word	0x00000008
.L_410:


//--------------------- .nv.info._ZN3cub18CUB_300001_SM_10006detail10radix_sort31DeviceRadixSortSingleTileKernelINS1_5radix10policy_hubIifyE10Policy1000ELNS0_9SortOrderE0EifyNS1_21identity_decomposer_tEEEvPKT1_PSA_PKT2_PSE_T3_iiT4_ --------------------------
	.section	.nv.info._ZN3cub18CUB_300001_SM_10006detail10radix_sort31DeviceRadixSortSingleTileKernelINS1_5radix10policy_hubIifyE10Policy1000ELNS0_9SortOrderE0EifyNS1_21identity_decomposer_tEEEvPKT1_PSA_PKT2_PSE_T3_iiT4_,"",@"SHT_CUDA_INFO"
	.sectionflags	@""
	.align	4


	//----- nvinfo : EIATTR_CUDA_API_VERSION
	.align		4
        /*0000*/ 	.byte	0x04, 0x37
        /*0002*/ 	.short	(.L_412 - .L_411)
.L_411:
        /*0004*/ 	.word	0x00000082


	//----- nvinfo : EIATTR_KPARAM_INFO
	.align		4
.L_412:
        /*0008*/ 	.byte	0x04, 0x17
        /*000a*/ 	.short	(.L_414 - .L_413)
.L_413:
        /*000c*/ 	.word	0x00000000
        /*0010*/ 	.short	0x0007
        /*0012*/ 	.short	0x0030
        /*0014*/ 	.byte	0x00, 0xf0, 0x05, 0x00


	//----- nvinfo : EIATTR_KPARAM_INFO
	.align		4
.L_414:
        /*0018*/ 	.byte	0x04, 0x17
        /*001a*/ 	.short	(.L_416 - .L_415)
.L_415:
        /*001c*/ 	.word	0x00000000
        /*0020*/ 	.short	0x0006
        /*0022*/ 	.short	0x002c
        /*0024*/ 	.byte	0x00, 0xf0, 0x11, 0x00


	//----- nvinfo : EIATTR_KPARAM_INFO
	.align		4
.L_416:
        /*0028*/ 	.byte	0x04, 0x17
        /*002a*/ 	.short	(.L_418 - .L_417)
.L_417:
        /*002c*/ 	.word	0x00000000
        /*0030*/ 	.short	0x0005
        /*0032*/ 	.short	0x0028
        /*0034*/ 	.byte	0x00, 0xf0, 0x11, 0x00


	//----- nvinfo : EIATTR_KPARAM_INFO
	.align		4
.L_418:
        /*0038*/ 	.byte	0x04, 0x17
        /*003a*/ 	.short	(.L_420 - .L_419)
.L_419:
        /*003c*/ 	.word	0x00000000
        /*0040*/ 	.short	0x0004
        /*0042*/ 	.short	0x0020
        /*0044*/ 	.byte	0x00, 0xf0, 0x21, 0x00


	//----- nvinfo : EIATTR_KPARAM_INFO
	.align		4
.L_420:
        /*0048*/ 	.byte	0x04, 0x17
        /*004a*/ 	.short	(.L_422 - .L_421)
.L_421:
        /*004c*/ 	.word	0x00000000
        /*0050*/ 	.short	0x0003
        /*0052*/ 	.short	0x0018
        /*0054*/ 	.byte	0x00, 0xf5, 0x21, 0x00


	//----- nvinfo : EIATTR_KPARAM_INFO
	.align		4
.L_422:
        /*0058*/ 	.byte	0x04, 0x17
        /*005a*/ 	.short	(.L_424 - .L_423)
.L_423:
        /*005c*/ 	.word	0x00000000
        /*0060*/ 	.short	0x0002
        /*0062*/ 	.short	0x0010
        /*0064*/ 	.byte	0x00, 0xf5, 0x21, 0x00


	//----- nvinfo : EIATTR_KPARAM_INFO
	.align		4
.L_424:
        /*0068*/ 	.byte	0x04, 0x17
        /*006a*/ 	.short	(.L_426 - .L_425)
.L_425:
        /*006c*/ 	.word	0x00000000
        /*0070*/ 	.short	0x0001
        /*0072*/ 	.short	0x0008
        /*0074*/ 	.byte	0x00, 0xf5, 0x21, 0x00


	//----- nvinfo : EIATTR_KPARAM_INFO
	.align		4
.L_426:
        /*0078*/ 	.byte	0x04, 0x17
        /*007a*/ 	.short	(.L_428 - .L_427)
.L_427:
        /*007c*/ 	.word	0x00000000
        /*0080*/ 	.short	0x0000
        /*0082*/ 	.short	0x0000
        /*0084*/ 	.byte	0x00, 0xf5, 0x21, 0x00


	//----- nvinfo : EIATTR_SPARSE_MMA_MASK
	.align		4
.L_428:
        /*0088*/ 	.byte	0x03, 0x50
        /*008a*/ 	.short	0x0000


	//----- nvinfo : EIATTR_MAXREG_COUNT
	.align		4
        /*008c*/ 	.byte	0x03, 0x1b
        /*008e*/ 	.short	0x00ff


	//----- nvinfo : EIATTR_NUM_BARRIERS
	.align		4
        /*0090*/ 	.byte	0x02, 0x4c
        /*0092*/ 	.byte	0x01
	.zero		1


	//----- nvinfo : EIATTR_MERCURY_ISA_VERSION
	.align		4
        /*0094*/ 	.byte	0x03, 0x5f
        /*0096*/ 	.short	0x0101


	//----- nvinfo : EIATTR_COOP_GROUP_MASK_REGIDS
	.align		4
        /*0098*/ 	.byte	0x04, 0x29
        /*009a*/ 	.short	(.L_430 - .L_429)


	//   ....[0]....
.L_429:
        /*009c*/ 	.word	0xffffffff


	//   ....[1]....
        /*00a0*/ 	.word	0xffffffff


	//   ....[2]....
        /*00a4*/ 	.word	0xffffffff


	//   ....[3]....
        /*00a8*/ 	.word	0xffffffff


	//   ....[4]....
        /*00ac*/ 	.word	0xffffffff


	//----- nvinfo : EIATTR_COOP_GROUP_INSTR_OFFSETS
	.align		4
.L_430:
        /*00b0*/ 	.byte	0x04, 0x28
        /*00b2*/ 	.short	(.L_432 - .L_431)


	//   ....[0]....
.L_431:
        /*00b4*/ 	.word	0x00001e20


	//   ....[1]....
        /*00b8*/ 	.word	0x00001e40


	//   ....[2]....
        /*00bc*/ 	.word	0x00001e60


	//   ....[3]....
        /*00c0*/ 	.word	0x00001e80


	//   ....[4]....
        /*00c4*/ 	.word	0x00001ea0


	//----- nvinfo : EIATTR_VRC_CTA_INIT_COUNT
	.align		4
.L_432:
        /*00c8*/ 	.byte	0x02, 0x4a
	.zero		1
	.zero		1


	//----- nvinfo : EIATTR_EXIT_INSTR_OFFSETS
	.align		4
        /*00cc*/ 	.byte	0x04, 0x1c
        /*00ce*/ 	.short	(.L_434 - .L_433)


	//   ....[0]....
.L_433:
        /*00d0*/ 	.word	0x00003bf0


	//   ....[1]....
        /*00d4*/ 	.word	0x00003c40


	//----- nvinfo : EIATTR_MAX_THREADS
	.align		4
.L_434:
        /*00d8*/ 	.byte	0x04, 0x05
        /*00da*/ 	.short	(.L_436 - .L_435)
.L_435:
        /*00dc*/ 	.word	0x00000100
        /*00e0*/ 	.word	0x00000001
        /*00e4*/ 	.word	0x00000001


	//----- nvinfo : EIATTR_CBANK_PARAM_SIZE
	.align		4
.L_436:
        /*00e8*/ 	.byte	0x03, 0x19
        /*00ea*/ 	.short	0x0031


	//----- nvinfo : EIATTR_PARAM_CBANK
	.align		4
        /*00ec*/ 	.byte	0x04, 0x0a
        /*00ee*/ 	.short	(.L_438 - .L_437)
	.align		4
.L_437:
        /*00f0*/ 	.word	index@(.nv.constant0._ZN3cub18CUB_300001_SM_10006detail10radix_sort31DeviceRadixSortSingleTileKernelINS1_5radix10policy_hubIifyE10Policy1000ELNS0_9SortOrderE0EifyNS1_21identity_decomposer_tEEEvPKT1_PSA_PKT2_PSE_T3_iiT4_)
        /*00f4*/ 	.short	0x0380
        /*00f6*/ 	.short	0x0031


	//----- nvinfo : EIATTR_SW_WAR
	.align		4
.L_438:
        /*00f8*/ 	.byte	0x04, 0x36
        /*00fa*/ 	.short	(.L_440 - .L_439)
.L_439:
        /*00fc*/ 	.word	0x00000008
.L_440:


//--------------------- .nv.info._ZN3cub18CUB_300001_SM_10006detail10merge_sort26DeviceMergeSortMergeKernelINS2_10policy_hubIN6thrust24THRUST_300001_SM_1000_NS12zip_iteratorIN4cuda3std3__45tupleIJNS6_6detail15normal_iteratorINS6_10device_ptrIfEEEESG_NSD_INSE_IiEEEEEEEEEE9Policy600ESK_PNS0_8NullTypeESK_SO_m13xyl_predicateNSB_IJffiEEESN_EEvbT2_T3_T4_PT6_PT7_T5_PST_ST_NS1_7vsmem_tE --------------------------
	.section	.nv.info._ZN3cub18CUB_300001_SM_10006detail10merge_sort26DeviceMergeSortMergeKernelINS2_10policy_hubIN6thrust24THRUST_300001_SM_1000_NS12zip_iteratorIN4cuda3std3__45tupleIJNS6_6detail15normal_iteratorINS6_10device_ptrIfEEEESG_NSD_INSE_IiEEEEEEEEEE9Policy600ESK_PNS0_8NullTypeESK_SO_m13xyl_predicateNSB_IJffiEEESN_EEvbT2_T3_T4_PT6_PT7_T5_PST_ST_NS1_7vsmem_tE,"",@"SHT_CUDA_INFO"
	.sectionflags	@""
	.align	4


	//----- nvinfo : EIATTR_CUDA_API_VERSION
	.align		4
        /*0000*/ 	.byte	0x04, 0x37
        /*0002*/ 	.short	(.L_442 - .L_441)
.L_441:
        /*0004*/ 	.word	0x00000082


	//----- nvinfo : EIATTR_KPARAM_INFO
	.align		4
.L_442:
        /*0008*/ 	.byte	0x04, 0x17
        /*000a*/ 	.short	(.L_444 - .L_443)
.L_443:
        /*000c*/ 	.word	0x00000000
        /*0010*/ 	.short	0x0009
        /*0012*/ 	.short	0x0058
        /*0014*/ 	.byte	0x00, 0xf0, 0x21, 0x00


	//----- nvinfo : EIATTR_KPARAM_INFO
	.align		4
.L_444:
        /*0018*/ 	.byte	0x04, 0x17
        /*001a*/ 	.short	(.L_446 - .L_445)
.L_445:
        /*001c*/ 	.word	0x00000000
        /*0020*/ 	.short	0x0008
        /*0022*/ 	.short	0x0050
        /*0024*/ 	.byte	0x00, 0xf0, 0x21, 0x00


	//----- nvinfo : EIATTR_KPARAM_INFO
	.align		4
.L_446:
        /*0028*/ 	.byte	0x04, 0x17
        /*002a*/ 	.short	(.L_448 - .L_447)
.L_447:
        /*002c*/ 	.word	0x00000000
        /*0030*/ 	.short	0x0007
        /*0032*/ 	.short	0x0048
        /*0034*/ 	.byte	0x00, 0xf5, 0x21, 0x00


	//----- nvinfo : EIATTR_KPARAM_INFO
	.align		4
.L_448:
        /*0038*/ 	.byte	0x04, 0x17
        /*003a*/ 	.short	(.L_450 - .L_449)
.L_449:
        /*003c*/ 	.word	0x00000000
        /*0040*/ 	.short	0x0006
        /*0042*/ 	.short	0x0040
        /*0044*/ 	.byte	0x00, 0xf0, 0x05, 0x00


	//----- nvinfo : EIATTR_KPARAM_INFO
	.align		4
.L_450:
        /*0048*/ 	.byte	0x04, 0x17
        /*004a*/ 	.short	(.L_452 - .L_451)
.L_451:
        /*004c*/ 	.word	0x00000000
        /*0050*/ 	.short	0x0005
        /*0052*/ 	.short	0x0038
        /*0054*/ 	.byte	0x00, 0xf5, 0x21, 0x00


	//----- nvinfo : EIATTR_KPARAM_INFO
	.align		4
.L_452:
        /*0058*/ 	.byte	0x04, 0x17
        /*005a*/ 	.short	(.L_454 - .L_453)
.L_453:
        /*005c*/ 	.word	0x00000000
        /*0060*/ 	.short	0x0004
        /*0062*/ 	.short	0x0030
        /*0064*/ 	.byte	0x00, 0xf5, 0x21, 0x00


	//----- nvinfo : EIATTR_KPARAM_INFO
	.align		4
.L_454:
        /*0068*/ 	.byte	0x04, 0x17
        /*006a*/ 	.short	(.L_456 - .L_455)
.L_455:
        /*006c*/ 	.word	0x00000000
        /*0070*/ 	.short	0x0003
        /*0072*/ 	.short	0x0028
        /*0074*/ 	.byte	0x00, 0xf0, 0x21, 0x00


	//----- nvinfo : EIATTR_KPARAM_INFO
	.align		4
.L_456:
        /*0078*/ 	.byte	0x04, 0x17
        /*007a*/ 	.short	(.L_458 - .L_457)
.L_457:
        /*007c*/ 	.word	0x00000000
        /*0080*/ 	.short	0x0002
        /*0082*/ 	.short	0x0020
        /*0084*/ 	.byte	0x00, 0xf5, 0x21, 0x00


	//----- nvinfo : EIATTR_KPARAM_INFO
	.align		4
.L_458:
        /*0088*/ 	.byte	0x04, 0x17
        /*008a*/ 	.short	(.L_460 - .L_459)
.L_459:
        /*008c*/ 	.word	0x00000000
        /*0090*/ 	.short	0x0001
        /*0092*/ 	.short	0x0008
        /*0094*/ 	.byte	0x00, 0xf0, 0x61, 0x00


	//----- nvinfo : EIATTR_KPARAM_INFO
	.align		4
.L_460:
        /*0098*/ 	.byte	0x04, 0x17
        /*009a*/ 	.short	(.L_462 - .L_461)
.L_461:
        /*009c*/ 	.word	0x00000000
        /*00a0*/ 	.short	0x0000
        /*00a2*/ 	.short	0x0000
        /*00a4*/ 	.byte	0x00, 0xf0, 0x05, 0x00


	//----- nvinfo : EIATTR_SPARSE_MMA_MASK
	.align		4
.L_462:
        /*00a8*/ 	.byte	0x03, 0x50
        /*00aa*/ 	.short	0x0000


	//----- nvinfo : EIATTR_MAXREG_COUNT
	.align		4
        /*00ac*/ 	.byte	0x03, 0x1b
        /*00ae*/ 	.short	0x00ff


	//----- nvinfo : EIATTR_NUM_BARRIERS
	.align		4
        /*00b0*/ 	.byte	0x02, 0x4c
        /*00b2*/ 	.byte	0x01
	.zero		1


	//----- nvinfo : EIATTR_MERCURY_ISA_VERSION
	.align		4
        /*00b4*/ 	.byte	0x03, 0x5f
        /*00b6*/ 	.short	0x0101


	//----- nvinfo : EIATTR_COOP_GROUP_MASK_REGIDS
	.align		4
        /*00b8*/ 	.byte	0x04, 0x29
        /*00ba*/ 	.short	(.L_464 - .L_463)


	//   ....[0]....
.L_463:
        /*00bc*/ 	.word	0xffffffff


	//   ....[1]....
        /*00c0*/ 	.word	0xffffffff


	//   ....[2]....
        /*00c4*/ 	.word	0xffffffff


	//   ....[3]....
        /*00c8*/ 	.word	0xffffffff


	//----- nvinfo : EIATTR_COOP_GROUP_INSTR_OFFSETS
	.align		4
.L_464:
        /*00cc*/ 	.byte	0x04, 0x28
        /*00ce*/ 	.short	(.L_466 - .L_465)


	//   ....[0]....
.L_465:
        /*00d0*/ 	.word	0x00001c00


	//   ....[1]....
        /*00d4*/ 	.word	0x00002080


	//   ....[2]....
        /*00d8*/ 	.word	0x000040c0


	//   ....[3]....
        /*00dc*/ 	.word	0x000045b0


	//----- nvinfo : EIATTR_VRC_CTA_INIT_COUNT
	.align		4
.L_466:
        /*00e0*/ 	.byte	0x02, 0x4a
	.zero		1
	.zero		1


	//----- nvinfo : EIATTR_EXIT_INSTR_OFFSETS
	.align		4
        /*00e4*/ 	.byte	0x04, 0x1c
        /*00e6*/ 	.short	(.L_468 - .L_467)


	//   ....[0]....
.L_467:
        /*00e8*/ 	.word	0x00001e00


	//   ....[1]....
        /*00ec*/ 	.word	0x00002270


	//   ....[2]....
        /*00f0*/ 	.word	0x000043c0


	//   ....[3]....
        /*00f4*/ 	.word	0x00004400


	//   ....[4]....
        /*00f8*/ 	.word	0x00004920


	//   ....[5]....
        /*00fc*/ 	.word	0x00004960


	//----- nvinfo : EIATTR_MAX_THREADS
	.align		4
.L_468:
        /*0100*/ 	.byte	0x04, 0x05
        /*0102*/ 	.short	(.L_470 - .L_469)
.L_469:
        /*0104*/ 	.word	0x00000100
        /*0108*/ 	.word	0x00000001
        /*010c*/ 	.word	0x00000001


	//----- nvinfo : EIATTR_CRS_STACK_SIZE
	.align		4
.L_470:
        /*0110*/ 	.byte	0x04, 0x1e
        /*0112*/ 	.short	(.L_472 - .L_471)
.L_471:
        /*0114*/ 	.word	0x00000000


	//----- nvinfo : EIATTR_CBANK_PARAM_SIZE
	.align		4
.L_472:
        /*0118*/ 	.byte	0x03, 0x19
        /*011a*/ 	.short	0x0060


	//----- nvinfo : EIATTR_PARAM_CBANK
	.align		4
        /*011c*/ 	.byte	0x04, 0x0a
        /*011e*/ 	.short	(.L_474 - .L_473)
	.align		4
.L_473:
        /*0120*/ 	.word	index@(.nv.constant0._ZN3cub18CUB_300001_SM_10006detail10merge_sort26DeviceMergeSortMergeKernelINS2_10policy_hubIN6thrust24THRUST_300001_SM_1000_NS12zip_iteratorIN4cuda3std3__45tupleIJNS6_6detail15normal_iteratorINS6_10device_ptrIfEEEESG_NSD_INSE_IiEEEEEEEEEE9Policy600ESK_PNS0_8NullTypeESK_SO_m13xyl_predicateNSB_IJffiEEESN_EEvbT2_T3_T4_PT6_PT7_T5_PST_ST_NS1_7vsmem_tE)
        /*0124*/ 	.short	0x0380
        /*0126*/ 	.short	0x0060


	//----- nvinfo : EIATTR_SW_WAR
	.align		4
.L_474:
        /*0128*/ 	.byte	0x04, 0x36
        /*012a*/ 	.short	(.L_476 - .L_475)
.L_475:
        /*012c*/ 	.word	0x00000008
.L_476:


//--------------------- .nv.info._ZN3cub18CUB_300001_SM_10006detail10merge_sort30DeviceMergeSortPartitionKernelIN6thrust24THRUST_300001_SM_1000_NS12zip_iteratorIN4cuda3std3__45tupleIJNS5_6detail15normal_iteratorINS5_10device_ptrIfEEEESF_NSC_INSD_IiEEEEEEEEEm13xyl_predicateNSA_IJffiEEEEEvbT_PT2_T0_SP_PSP_T1_SP_i --------------------------
	.section	.nv.info._ZN3cub18CUB_300001_SM_10006detail10merge_sort30DeviceMergeSortPartitionKernelIN6thrust24THRUST_300001_SM_1000_NS12zip_iteratorIN4cuda3std3__45tupleIJNS5_6detail15normal_iteratorINS5_10device_ptrIfEEEESF_NSC_INSD_IiEEEEEEEEEm13xyl_predicateNSA_IJffiEEEEEvbT_PT2_T0_SP_PSP_T1_SP_i,"",@"SHT_CUDA_INFO"
	.sectionflags	@""
	.align	4


	//----- nvinfo : EIATTR_CUDA_API_VERSION
	.align		4
        /*0000*/ 	.byte	0x04, 0x37
        /*0002*/ 	.short	(.L_478 - .L_477)
.L_477:
        /*0004*/ 	.word	0x00000082


	//----- nvinfo : EIATTR_KPARAM_INFO
	.align		4
.L_478:
        /*0008*/ 	.byte	0x04, 0x17
        /*000a*/ 	.short	(.L_480 - .L_479)
.L_479:
        /*000c*/ 	.word	0x00000000
        /*0010*/ 	.short	0x0008
        /*0012*/ 	.short	0x0050
        /*0014*/ 	.byte	0x00, 0xf0, 0x11, 0x00


	//----- nvinfo : EIATTR_KPARAM_INFO
	.align		4
.L_480:
        /*0018*/ 	.byte	0x04, 0x17
        /*001a*/ 	.short	(.L_482 - .L_481)
.L_481:
        /*001c*/ 	.word	0x00000000
        /*0020*/ 	.short	0x0007
        /*0022*/ 	.short	0x0048
        /*0024*/ 	.byte	0x00, 0xf0, 0x21, 0x00


	//----- nvinfo : EIATTR_KPARAM_INFO
	.align		4
.L_482:
        /*0028*/ 	.byte	0x04, 0x17
        /*002a*/ 	.short	(.L_484 - .L_483)
.L_483:
        /*002c*/ 	.word	0x00000000
        /*0030*/ 	.short	0x0006
        /*0032*/ 	.short	0x0040
        /*0034*/ 	.byte	0x00, 0xf0, 0x05, 0x00


	//----- nvinfo : EIATTR_KPARAM_INFO
	.align		4
.L_484:
        /*0038*/ 	.byte	0x04, 0x17
        /*003a*/ 	.short	(.L_486 - .L_485)
.L_485:
        /*003c*/ 	.word	0x00000000
        /*0040*/ 	.short	0x0005
        /*0042*/ 	.short	0x0038
        /*0044*/ 	.byte	0x00, 0xf5, 0x21, 0x00


	//----- nvinfo : EIATTR_KPARAM_INFO
	.align		4
.L_486:
        /*0048*/ 	.byte	0x04, 0x17
        /*004a*/ 	.short	(.L_488 - .L_487)
.L_487:
        /*004c*/ 	.word	0x00000000
        /*0050*/ 	.short	0x0004
        /*0052*/ 	.short	0x0030
        /*0054*/ 	.byte	0x00, 0xf0, 0x21, 0x00


	//----- nvinfo : EIATTR_KPARAM_INFO
	.align		4
.L_488:
        /*0058*/ 	.byte	0x04, 0x17
        /*005a*/ 	.short	(.L_490 - .L_489)
.L_489:
        /*005c*/ 	.word	0x00000000
        /*0060*/ 	.short	0x0003
        /*0062*/ 	.short	0x0028
        /*0064*/ 	.byte	0x00, 0xf0, 0x21, 0x00


	//----- nvinfo : EIATTR_KPARAM_INFO
	.align		4
.L_490:
        /*0068*/ 	.byte	0x04, 0x17
        /*006a*/ 	.short	(.L_492 - .L_491)
.L_491:
        /*006c*/ 	.word	0x00000000
        /*0070*/ 	.short	0x0002
        /*0072*/ 	.short	0x0020
        /*0074*/ 	.byte	0x00, 0xf5, 0x21, 0x00


	//----- nvinfo : EIATTR_KPARAM_INFO
	.align		4
.L_492:
        /*0078*/ 	.byte	0x04, 0x17
        /*007a*/ 	.short	(.L_494 - .L_493)
.L_493:
        /*007c*/ 	.word	0x00000000
        /*0080*/ 	.short	0x0001
        /*0082*/ 	.short	0x0008
        /*0084*/ 	.byte	0x00, 0xf0, 0x61, 0x00


	//----- nvinfo : EIATTR_KPARAM_INFO
	.align		4
.L_494:
        /*0088*/ 	.byte	0x04, 0x17
        /*008a*/ 	.short	(.L_496 - .L_495)
.L_495:
        /*008c*/ 	.word	0x00000000
        /*0090*/ 	.short	0x0000
        /*0092*/ 	.short	0x0000
        /*0094*/ 	.byte	0x00, 0xf0, 0x05, 0x00


	//----- nvinfo : EIATTR_SPARSE_MMA_MASK
	.align		4
.L_496:
        /*0098*/ 	.byte	0x03, 0x50
        /*009a*/ 	.short	0x0000


	//----- nvinfo : EIATTR_MAXREG_COUNT
	.align		4
        /*009c*/ 	.byte	0x03, 0x1b
        /*009e*/ 	.short	0x00ff


	//----- nvinfo : EIATTR_MERCURY_ISA_VERSION
	.align		4
        /*00a0*/ 	.byte	0x03, 0x5f
        /*00a2*/ 	.short	0x0101


	//----- nvinfo : EIATTR_VRC_CTA_INIT_COUNT
	.align		4
        /*00a4*/ 	.byte	0x02, 0x4a
	.zero		1
	.zero		1


	//----- nvinfo : EIATTR_EXIT_INSTR_OFFSETS
	.align		4
        /*00a8*/ 	.byte	0x04, 0x1c
        /*00aa*/ 	.short	(.L_498 - .L_497)


	//   ....[0]....
.L_497:
        /*00ac*/ 	.word	0x00000080


	//   ....[1]....
        /*00b0*/ 	.word	0x000003d0


	//   ....[2]....
        /*00b4*/ 	.word	0x00000e00


	//----- nvinfo : EIATTR_CRS_STACK_SIZE
	.align		4
.L_498:
        /*00b8*/ 	.byte	0x04, 0x1e
        /*00ba*/ 	.short	(.L_500 - .L_499)
.L_499:
        /*00bc*/ 	.word	0x00000000


	//----- nvinfo : EIATTR_CBANK_PARAM_SIZE
	.align		4
.L_500:
        /*00c0*/ 	.byte	0x03, 0x19
        /*00c2*/ 	.short	0x0054


	//----- nvinfo : EIATTR_PARAM_CBANK
	.align		4
        /*00c4*/ 	.byte	0x04, 0x0a
        /*00c6*/ 	.short	(.L_502 - .L_501)
	.align		4
.L_501:
        /*00c8*/ 	.word	index@(.nv.constant0._ZN3cub18CUB_300001_SM_10006detail10merge_sort30DeviceMergeSortPartitionKernelIN6thrust24THRUST_300001_SM_1000_NS12zip_iteratorIN4cuda3std3__45tupleIJNS5_6detail15normal_iteratorINS5_10device_ptrIfEEEESF_NSC_INSD_IiEEEEEEEEEm13xyl_predicateNSA_IJffiEEEEEvbT_PT2_T0_SP_PSP_T1_SP_i)
        /*00cc*/ 	.short	0x0380
        /*00ce*/ 	.short	0x0054


	//----- nvinfo : EIATTR_SW_WAR
	.align		4
.L_502:
        /*00d0*/ 	.byte	0x04, 0x36
        /*00d2*/ 	.short	(.L_504 - .L_503)
.L_503:
        /*00d4*/ 	.word	0x00000008
.L_504:


//--------------------- .nv.info._ZN3cub18CUB_300001_SM_10006detail10merge_sort30DeviceMergeSortBlockSortKernelINS2_10policy_hubIN6thrust24THRUST_300001_SM_1000_NS12zip_iteratorIN4cuda3std3__45tupleIJNS6_6detail15normal_iteratorINS6_10device_ptrIfEEEESG_NSD_INSE_IiEEEEEEEEEE9Policy600ESK_PNS0_8NullTypeESK_SO_m13xyl_predicateNSB_IJffiEEESN_EEvbT0_T1_T2_T3_T4_PT6_PT7_T5_NS1_7vsmem_tE --------------------------
	.section	.nv.info._ZN3cub18CUB_300001_SM_10006detail10merge_sort30DeviceMergeSortBlockSortKernelINS2_10policy_hubIN6thrust24THRUST_300001_SM_1000_NS12zip_iteratorIN4cuda3std3__45tupleIJNS6_6detail15normal_iteratorINS6_10device_ptrIfEEEESG_NSD_INSE_IiEEEEEEEEEE9Policy600ESK_PNS0_8NullTypeESK_SO_m13xyl_predicateNSB_IJffiEEESN_EEvbT0_T1_T2_T3_T4_PT6_PT7_T5_NS1_7vsmem_tE,"",@"SHT_CUDA_INFO"
	.sectionflags	@""
	.align	4


	//----- nvinfo : EIATTR_CUDA_API_VERSION
	.align		4
        /*0000*/ 	.byte	0x04, 0x37
        /*0002*/ 	.short	(.L_506 - .L_505)
.L_505:
        /*0004*/ 	.word	0x00000082


	//----- nvinfo : EIATTR_KPARAM_INFO
	.align		4
.L_506:
        /*0008*/ 	.byte	0x04, 0x17
        /*000a*/ 	.short	(.L_508 - .L_507)
.L_507:
        /*000c*/ 	.word	0x00000000
        /*0010*/ 	.short	0x0009
        /*0012*/ 	.short	0x0068
        /*0014*/ 	.byte	0x00, 0xf0, 0x21, 0x00


	//----- nvinfo : EIATTR_KPARAM_INFO
	.align		4
.L_508:
        /*0018*/ 	.byte	0x04, 0x17
        /*001a*/ 	.short	(.L_510 - .L_509)
.L_509:
        /*001c*/ 	.word	0x00000000
        /*0020*/ 	.short	0x0008
        /*0022*/ 	.short	0x0060
        /*0024*/ 	.byte	0x00, 0xf0, 0x05, 0x00


	//----- nvinfo : EIATTR_KPARAM_INFO
	.align		4
.L_510:
        /*0028*/ 	.byte	0x04, 0x17
        /*002a*/ 	.short	(.L_512 - .L_511)
.L_511:
        /*002c*/ 	.word	0x00000000
        /*0030*/ 	.short	0x0007
        /*0032*/ 	.short	0x0058
        /*0034*/ 	.byte	0x00, 0xf5, 0x21, 0x00


	//----- nvinfo : EIATTR_KPARAM_INFO
	.align		4
.L_512:
        /*0038*/ 	.byte	0x04, 0x17
        /*003a*/ 	.short	(.L_514 - .L_513)
.L_513:
        /*003c*/ 	.word	0x00000000
        /*0040*/ 	.short	0x0006
        /*0042*/ 	.short	0x0050
        /*0044*/ 	.byte	0x00, 0xf5, 0x21, 0x00


	//----- nvinfo : EIATTR_KPARAM_INFO
	.align		4
.L_514:
        /*0048*/ 	.byte	0x04, 0x17
        /*004a*/ 	.short	(.L_516 - .L_515)
.L_515:
        /*004c*/ 	.word	0x00000000
        /*0050*/ 	.short	0x0005
        /*0052*/ 	.short	0x0048
        /*0054*/ 	.byte	0x00, 0xf0, 0x21, 0x00


	//----- nvinfo : EIATTR_KPARAM_INFO
	.align		4
.L_516:
        /*0058*/ 	.byte	0x04, 0x17
        /*005a*/ 	.short	(.L_518 - .L_517)
.L_517:
        /*005c*/ 	.word	0x00000000
        /*0060*/ 	.short	0x0004
        /*0062*/ 	.short	0x0040
        /*0064*/ 	.byte	0x00, 0xf5, 0x21, 0x00


	//----- nvinfo : EIATTR_KPARAM_INFO
	.align		4
.L_518:
        /*0068*/ 	.byte	0x04, 0x17
        /*006a*/ 	.short	(.L_520 - .L_519)
.L_519:
        /*006c*/ 	.word	0x00000000
        /*0070*/ 	.short	0x0003
        /*0072*/ 	.short	0x0028
        /*0074*/ 	.byte	0x00, 0xf0, 0x61, 0x00


	//----- nvinfo : EIATTR_KPARAM_INFO
	.align		4
.L_520:
        /*0078*/ 	.byte	0x04, 0x17
        /*007a*/ 	.short	(.L_522 - .L_521)
.L_521:
        /*007c*/ 	.word	0x00000000
        /*0080*/ 	.short	0x0002
        /*0082*/ 	.short	0x0020
        /*0084*/ 	.byte	0x00, 0xf5, 0x21, 0x00


	//----- nvinfo : EIATTR_KPARAM_INFO
	.align		4
.L_522:
        /*0088*/ 	.byte	0x04, 0x17
        /*008a*/ 	.short	(.L_524 - .L_523)
.L_523:
        /*008c*/ 	.word	0x00000000
        /*0090*/ 	.short	0x0001
        /*0092*/ 	.short	0x0008
        /*0094*/ 	.byte	0x00, 0xf0, 0x61, 0x00


	//----- nvinfo : EIATTR_KPARAM_INFO
	.align		4
.L_524:
        /*0098*/ 	.byte	0x04, 0x17
        /*009a*/ 	.short	(.L_526 - .L_525)
.L_525:
        /*009c*/ 	.word	0x00000000
        /*00a0*/ 	.short	0x0000
        /*00a2*/ 	.short	0x0000
        /*00a4*/ 	.byte	0x00, 0xf0, 0x05, 0x00


	//----- nvinfo : EIATTR_SPARSE_MMA_MASK
	.align		4
.L_526:
        /*00a8*/ 	.byte	0x03, 0x50
        /*00aa*/ 	.short	0x0000


	//----- nvinfo : EIATTR_MAXREG_COUNT
	.align		4
        /*00ac*/ 	.byte	0x03, 0x1b
        /*00ae*/ 	.short	0x00ff


	//----- nvinfo : EIATTR_NUM_BARRIERS
	.align		4
        /*00b0*/ 	.byte	0x02, 0x4c
        /*00b2*/ 	.byte	0x01
	.zero		1


	//----- nvinfo : EIATTR_MERCURY_ISA_VERSION
	.align		4
        /*00b4*/ 	.byte	0x03, 0x5f
        /*00b6*/ 	.short	0x0101


	//----- nvinfo : EIATTR_COOP_GROUP_MASK_REGIDS
	.align		4
        /*00b8*/ 	.byte	0x04, 0x29
        /*00ba*/ 	.short	(.L_528 - .L_527)


	//   ....[0]....
.L_527:
        /*00bc*/ 	.word	0xffffffff


	//   ....[1]....
        /*00c0*/ 	.word	0xffffffff


	//   ....[2]....
        /*00c4*/ 	.word	0xffffffff


	//   ....[3]....
        /*00c8*/ 	.word	0xffffffff


	//   ....[4]....
        /*00cc*/ 	.word	0xffffffff


	//   ....[5]....
        /*00d0*/ 	.word	0xffffffff


	//----- nvinfo : EIATTR_COOP_GROUP_INSTR_OFFSETS
	.align		4
.L_528:
        /*00d4*/ 	.byte	0x04, 0x28
        /*00d6*/ 	.short	(.L_530 - .L_529)


	//   ....[0]....
.L_529:
        /*00d8*/ 	.word	0x00000420


	//   ....[1]....
        /*00dc*/ 	.word	0x00002970


	//   ....[2]....
        /*00e0*/ 	.word	0x00002cb0


	//   ....[3]....
        /*00e4*/ 	.word	0x000033b0


	//   ....[4]....
        /*00e8*/ 	.word	0x00005fa0


	//   ....[5]....
        /*00ec*/ 	.word	0x00006530


	//----- nvinfo : EIATTR_VRC_CTA_INIT_COUNT
	.align		4
.L_530:
        /*00f0*/ 	.byte	0x02, 0x4a
	.zero		1
	.zero		1


	//----- nvinfo : EIATTR_EXIT_INSTR_OFFSETS
	.align		4
        /*00f4*/ 	.byte	0x04, 0x1c
        /*00f6*/ 	.short	(.L_532 - .L_531)


	//   ....[0]....
.L_531:
        /*00f8*/ 	.word	0x00002b60


	//   ....[1]....
        /*00fc*/ 	.word	0x00002ea0


	//   ....[2]....
        /*0100*/ 	.word	0x00006300


	//   ....[3]....
        /*0104*/ 	.word	0x00006340


	//   ....[4]....
        /*0108*/ 	.word	0x000067f0


	//   ....[5]....
        /*010c*/ 	.word	0x00006830


	//----- nvinfo : EIATTR_MAX_THREADS
	.align		4
.L_532:
        /*0110*/ 	.byte	0x04, 0x05
        /*0112*/ 	.short	(.L_534 - .L_533)
.L_533:
        /*0114*/ 	.word	0x00000100
        /*0118*/ 	.word	0x00000001
        /*011c*/ 	.word	0x00000001


	//----- nvinfo : EIATTR_CRS_STACK_SIZE
	.align		4
.L_534:
        /*0120*/ 	.byte	0x04, 0x1e
        /*0122*/ 	.short	(.L_536 - .L_535)
.L_535:
        /*0124*/ 	.word	0x00000000


	//----- nvinfo : EIATTR_CBANK_PARAM_SIZE
	.align		4
.L_536:
        /*0128*/ 	.byte	0x03, 0x19
        /*012a*/ 	.short	0x0070


	//----- nvinfo : EIATTR_PARAM_CBANK
	.align		4
        /*012c*/ 	.byte	0x04, 0x0a
        /*012e*/ 	.short	(.L_538 - .L_537)
	.align		4
.L_537:
        /*0130*/ 	.word	index@(.nv.constant0._ZN3cub18CUB_300001_SM_10006detail10merge_sort30DeviceMergeSortBlockSortKernelINS2_10policy_hubIN6thrust24THRUST_300001_SM_1000_NS12zip_iteratorIN4cuda3std3__45tupleIJNS6_6detail15normal_iteratorINS6_10device_ptrIfEEEESG_NSD_INSE_IiEEEEEEEEEE9Policy600ESK_PNS0_8NullTypeESK_SO_m13xyl_predicateNSB_IJffiEEESN_EEvbT0_T1_T2_T3_T4_PT6_PT7_T5_NS1_7vsmem_tE)
        /*0134*/ 	.short	0x0380
        /*0136*/ 	.short	0x0070


	//----- nvinfo : EIATTR_SW_WAR
	.align		4
.L_538:
        /*0138*/ 	.byte	0x04, 0x36
        /*013a*/ 	.short	(.L_540 - .L_539)
.L_539:
        /*013c*/ 	.word	0x00000008
.L_540:


//--------------------- .nv.info._ZN3cub18CUB_300001_SM_10006detail10merge_sort26DeviceMergeSortMergeKernelINS2_10policy_hubIN6thrust24THRUST_300001_SM_1000_NS12zip_iteratorIN4cuda3std3__45tupleIJNS6_6detail15normal_iteratorINS6_10device_ptrIfEEEESG_NSD_INSE_IiEEEEEEEEEE9Policy600ESK_PNS0_8NullTypeESK_SO_j13xyl_predicateNSB_IJffiEEESN_EEvbT2_T3_T4_PT6_PT7_T5_PST_ST_NS1_7vsmem_tE --------------------------
	.section	.nv.info._ZN3cub18CUB_300001_SM_10006detail10merge_sort26DeviceMergeSortMergeKernelINS2_10policy_hubIN6thrust24THRUST_300001_SM_1000_NS12zip_iteratorIN4cuda3std3__45tupleIJNS6_6detail15normal_iteratorINS6_10device_ptrIfEEEESG_NSD_INSE_IiEEEEEEEEEE9Policy600ESK_PNS0_8NullTypeESK_SO_j13xyl_predicateNSB_IJffiEEESN_EEvbT2_T3_T4_PT6_PT7_T5_PST_ST_NS1_7vsmem_tE,"",@"SHT_CUDA_INFO"
	.sectionflags	@""
	.align	4


	//----- nvinfo : EIATTR_CUDA_API_VERSION
	.align		4
        /*0000*/ 	.byte	0x04, 0x37
        /*0002*/ 	.short	(.L_542 - .L_541)
.L_541:
        /*0004*/ 	.word	0x00000082


	//----- nvinfo : EIATTR_KPARAM_INFO
	.align		4
.L_542:
        /*0008*/ 	.byte	0x04, 0x17
        /*000a*/ 	.short	(.L_544 - .L_543)
.L_543:
        /*000c*/ 	.word	0x00000000
        /*0010*/ 	.short	0x0009
        /*0012*/ 	.short	0x0058
        /*0014*/ 	.byte	0x00, 0xf0, 0x21, 0x00


	//----- nvinfo : EIATTR_KPARAM_INFO
	.align		4
.L_544:
        /*0018*/ 	.byte	0x04, 0x17
        /*001a*/ 	.short	(.L_546 - .L_545)
.L_545:
        /*001c*/ 	.word	0x00000000
        /*0020*/ 	.short	0x0008
        /*0022*/ 	.short	0x0050
        /*0024*/ 	.byte	0x00, 0xf0, 0x11, 0x00


	//----- nvinfo : EIATTR_KPARAM_INFO
	.align		4
.L_546:
        /*0028*/ 	.byte	0x04, 0x17
        /*002a*/ 	.short	(.L_548 - .L_547)
.L_547:
        /*002c*/ 	.word	0x00000000
        /*0030*/ 	.short	0x0007
        /*0032*/ 	.short	0x0048
        /*0034*/ 	.byte	0x00, 0xf5, 0x21, 0x00


	//----- nvinfo : EIATTR_KPARAM_INFO
	.align		4
.L_548:
        /*0038*/ 	.byte	0x04, 0x17
        /*003a*/ 	.short	(.L_550 - .L_549)
.L_549:
        /*003c*/ 	.word	0x00000000
        /*0040*/ 	.short	0x0006
        /*0042*/ 	.short	0x0040
        /*0044*/ 	.byte	0x00, 0xf0, 0x05, 0x00


	//----- nvinfo : EIATTR_KPARAM_INFO
	.align		4
.L_550:
        /*0048*/ 	.byte	0x04, 0x17
        /*004a*/ 	.short	(.L_552 - .L_551)
.L_551:
        /*004c*/ 	.word	0x00000000
        /*0050*/ 	.short	0x0005
        /*0052*/ 	.short	0x0038
        /*0054*/ 	.byte	0x00, 0xf5, 0x21, 0x00


	//----- nvinfo : EIATTR_KPARAM_INFO
	.align		4
.L_552:
        /*0058*/ 	.byte	0x04, 0x17
        /*005a*/ 	.short	(.L_554 - .L_553)
.L_553:
        /*005c*/ 	.word	0x00000000
        /*0060*/ 	.short	0x0004
        /*0062*/ 	.short	0x0030
        /*0064*/ 	.byte	0x00, 0xf5, 0x21, 0x00


	//----- nvinfo : EIATTR_KPARAM_INFO
	.align		4
.L_554:
        /*0068*/ 	.byte	0x04, 0x17
        /*006a*/ 	.short	(.L_556 - .L_555)
.L_555:
        /*006c*/ 	.word	0x00000000
        /*0070*/ 	.short	0x0003
        /*0072*/ 	.short	0x0028
        /*0074*/ 	.byte	0x00, 0xf0, 0x11, 0x00


	//----- nvinfo : EIATTR_KPARAM_INFO
	.align		4
.L_556:
        /*0078*/ 	.byte	0x04, 0x17
        /*007a*/ 	.short	(.L_558 - .L_557)
.L_557:
        /*007c*/ 	.word	0x00000000
        /*0080*/ 	.short	0x0002
        /*0082*/ 	.short	0x0020
        /*0084*/ 	.byte	0x00, 0xf5, 0x21, 0x00


	//----- nvinfo : EIATTR_KPARAM_INFO
	.align		4
.L_558:
        /*0088*/ 	.byte	0x04, 0x17
        /*008a*/ 	.short	(.L_560 - .L_559)
.L_559:
        /*008c*/ 	.word	0x00000000
        /*0090*/ 	.short	0x0001
        /*0092*/ 	.short	0x0008
        /*0094*/ 	.byte	0x00, 0xf0, 0x61, 0x00


	//----- nvinfo : EIATTR_KPARAM_INFO
	.align		4
.L_560:
        /*0098*/ 	.byte	0x04, 0x17
        /*009a*/ 	.short	(.L_562 - .L_561)
.L_561:
        /*009c*/ 	.word	0x00000000
        /*00a0*/ 	.short	0x0000
        /*00a2*/ 	.short	0x0000
        /*00a4*/ 	.byte	0x00, 0xf0, 0x05, 0x00


	//----- nvinfo : EIATTR_SPARSE_MMA_MASK
	.align		4
.L_562:
        /*00a8*/ 	.byte	0x03, 0x50
        /*00aa*/ 	.short	0x0000


	//----- nvinfo : EIATTR_MAXREG_COUNT
	.align		4
        /*00ac*/ 	.byte	0x03, 0x1b
        /*00ae*/ 	.short	0x00ff


	//----- nvinfo : EIATTR_NUM_BARRIERS
	.align		4
        /*00b0*/ 	.byte	0x02, 0x4c
        /*00b2*/ 	.byte	0x01
	.zero		1


	//----- nvinfo : EIATTR_MERCURY_ISA_VERSION
	.align		4
        /*00b4*/ 	.byte	0x03, 0x5f
        /*00b6*/ 	.short	0x0101


	//----- nvinfo : EIATTR_COOP_GROUP_MASK_REGIDS
	.align		4
        /*00b8*/ 	.byte	0x04, 0x29
        /*00ba*/ 	.short	(.L_564 - .L_563)


	//   ....[0]....
.L_563:
        /*00bc*/ 	.word	0xffffffff


	//   ....[1]....
        /*00c0*/ 	.word	0xffffffff


	//   ....[2]....
        /*00c4*/ 	.word	0xffffffff


	//   ....[3]....
        /*00c8*/ 	.word	0xffffffff


	//----- nvinfo : EIATTR_COOP_GROUP_INSTR_OFFSETS
	.align		4
.L_564:
        /*00cc*/ 	.byte	0x04, 0x28
        /*00ce*/ 	.short	(.L_566 - .L_565)


	//   ....[0]....
.L_565:
        /*00d0*/ 	.word	0x00001a70


	//   ....[1]....
        /*00d4*/ 	.word	0x00001e90


	//   ....[2]....
        /*00d8*/ 	.word	0x00003d30


	//   ....[3]....
        /*00dc*/ 	.word	0x00004230


	//----- nvinfo : EIATTR_VRC_CTA_INIT_COUNT
	.align		4
.L_566:
        /*00e0*/ 	.byte	0x02, 0x4a
	.zero		1
	.zero		1


	//----- nvinfo : EIATTR_EXIT_INSTR_OFFSETS
	.align		4
        /*00e4*/ 	.byte	0x04, 0x1c
        /*00e6*/ 	.short	(.L_568 - .L_567)


	//   ....[0]....
.L_567:
        /*00e8*/ 	.word	0x00001c90


	//   ....[1]....
        /*00ec*/ 	.word	0x000020f0


	//   ....[2]....
        /*00f0*/ 	.word	0x00004030


	//   ....[3]....
        /*00f4*/ 	.word	0x00004070


	//   ....[4]....
        /*00f8*/ 	.word	0x00004580


	//   ....[5]....
        /*00fc*/ 	.word	0x000045c0


	//----- nvinfo : EIATTR_MAX_THREADS
	.align		4
.L_568:
        /*0100*/ 	.byte	0x04, 0x05
        /*0102*/ 	.short	(.L_570 - .L_569)
.L_569:
        /*0104*/ 	.word	0x00000100
        /*0108*/ 	.word	0x00000001
        /*010c*/ 	.word	0x00000001


	//----- nvinfo : EIATTR_CRS_STACK_SIZE
	.align		4
.L_570:
        /*0110*/ 	.byte	0x04, 0x1e
        /*0112*/ 	.short	(.L_572 - .L_571)
.L_571:
        /*0114*/ 	.word	0x00000000


	//----- nvinfo : EIATTR_CBANK_PARAM_SIZE
	.align		4
.L_572:
        /*0118*/ 	.byte	0x03, 0x19
        /*011a*/ 	.short	0x0060


	//----- nvinfo : EIATTR_PARAM_CBANK
	.align		4
        /*011c*/ 	.byte	0x04, 0x0a
        /*011e*/ 	.short	(.L_574 - .L_573)
	.align		4
.L_573:
        /*0120*/ 	.word	index@(.nv.constant0._ZN3cub18CUB_300001_SM_10006detail10merge_sort26DeviceMergeSortMergeKernelINS2_10policy_hubIN6thrust24THRUST_300001_SM_1000_NS12zip_iteratorIN4cuda3std3__45tupleIJNS6_6detail15normal_iteratorINS6_10device_ptrIfEEEESG_NSD_INSE_IiEEEEEEEEEE9Policy600ESK_PNS0_8NullTypeESK_SO_j13xyl_predicateNSB_IJffiEEESN_EEvbT2_T3_T4_PT6_PT7_T5_PST_ST_NS1_7vsmem_tE)
        /*0124*/ 	.short	0x0380
        /*0126*/ 	.short	0x0060


	//----- nvinfo : EIATTR_SW_WAR
	.align		4
.L_574:
        /*0128*/ 	.byte	0x04, 0x36
        /*012a*/ 	.short	(.L_576 - .L_575)
.L_575:
        /*012c*/ 	.word	0x00000008
.L_576:


//--------------------- .nv.info._ZN3cub18CUB_300001_SM_10006detail10merge_sort30DeviceMergeSortPartitionKernelIN6thrust24THRUST_300001_SM_1000_NS12zip_iteratorIN4cuda3std3__45tupleIJNS5_6detail15normal_iteratorINS5_10device_ptrIfEEEESF_NSC_INSD_IiEEEEEEEEEj13xyl_predicateNSA_IJffiEEEEEvbT_PT2_T0_SP_PSP_T1_SP_i --------------------------
	.section	.nv.info._ZN3cub18CUB_300001_SM_10006detail10merge_sort30DeviceMergeSortPartitionKernelIN6thrust24THRUST_300001_SM_1000_NS12zip_iteratorIN4cuda3std3__45tupleIJNS5_6detail15normal_iteratorINS5_10device_ptrIfEEEESF_NSC_INSD_IiEEEEEEEEEj13xyl_predicateNSA_IJffiEEEEEvbT_PT2_T0_SP_PSP_T1_SP_i,"",@"SHT_CUDA_INFO"
	.sectionflags	@""
	.align	4


	//----- nvinfo : EIATTR_CUDA_API_VERSION
	.align		4
        /*0000*/ 	.byte	0x04, 0x37
        /*0002*/ 	.short	(.L_578 - .L_577)
.L_577:
        /*0004*/ 	.word	0x00000082


	//----- nvinfo : EIATTR_KPARAM_INFO
	.align		4
.L_578:
        /*0008*/ 	.byte	0x04, 0x17
        /*000a*/ 	.short	(.L_580 - .L_579)
.L_579:
        /*000c*/ 	.word	0x00000000
        /*0010*/ 	.short	0x0008
        /*0012*/ 	.short	0x0040
        /*0014*/ 	.byte	0x00, 0xf0, 0x11, 0x00


	//----- nvinfo : EIATTR_KPARAM_INFO
	.align		4
.L_580:
        /*0018*/ 	.byte	0x04, 0x17
        /*001a*/ 	.short	(.L_582 - .L_581)
.L_581:
        /*001c*/ 	.word	0x00000000
        /*0020*/ 	.short	0x0007
        /*0022*/ 	.short	0x003c
        /*0024*/ 	.byte	0x00, 0xf0, 0x11, 0x00


	//----- nvinfo : EIATTR_KPARAM_INFO
	.align		4
.L_582:
        /*0028*/ 	.byte	0x04, 0x17
        /*002a*/ 	.short	(.L_584 - .L_583)
.L_583:
        /*002c*/ 	.word	0x00000000
        /*0030*/ 	.short	0x0006
        /*0032*/ 	.short	0x0038
        /*0034*/ 	.byte	0x00, 0xf0, 0x05, 0x00


	//----- nvinfo : EIATTR_KPARAM_INFO
	.align		4
.L_584:
        /*0038*/ 	.byte	0x04, 0x17
        /*003a*/ 	.short	(.L_586 - .L_585)
.L_585:
        /*003c*/ 	.word	0x00000000
        /*0040*/ 	.short	0x0005
        /*0042*/ 	.short	0x0030
        /*0044*/ 	.byte	0x00, 0xf5, 0x21, 0x00


	//----- nvinfo : EIATTR_KPARAM_INFO
	.align		4
.L_586:
        /*0048*/ 	.byte	0x04, 0x17
        /*004a*/ 	.short	(.L_588 - .L_587)
.L_587:
        /*004c*/ 	.word	0x00000000
        /*0050*/ 	.short	0x0004
        /*0052*/ 	.short	0x002c
        /*0054*/ 	.byte	0x00, 0xf0, 0x11, 0x00


	//----- nvinfo : EIATTR_KPARAM_INFO
	.align		4
.L_588:
        /*0058*/ 	.byte	0x04, 0x17
        /*005a*/ 	.short	(.L_590 - .L_589)
.L_589:
        /*005c*/ 	.word	0x00000000
        /*0060*/ 	.short	0x0003
        /*0062*/ 	.short	0x0028
        /*0064*/ 	.byte	0x00, 0xf0, 0x11, 0x00


	//----- nvinfo : EIATTR_KPARAM_INFO
	.align		4
.L_590:
        /*0068*/ 	.byte	0x04, 0x17
        /*006a*/ 	.short	(.L_592 - .L_591)
.L_591:
        /*006c*/ 	.word	0x00000000
        /*0070*/ 	.short	0x0002
        /*0072*/ 	.short	0x0020
        /*0074*/ 	.byte	0x00, 0xf5, 0x21, 0x00


	//----- nvinfo : EIATTR_KPARAM_INFO
	.align		4
.L_592:
        /*0078*/ 	.byte	0x04, 0x17
        /*007a*/ 	.short	(.L_594 - .L_593)
.L_593:
        /*007c*/ 	.word	0x00000000
        /*0080*/ 	.short	0x0001
        /*0082*/ 	.short	0x0008
        /*0084*/ 	.byte	0x00, 0xf0, 0x61, 0x00


	//----- nvinfo : EIATTR_KPARAM_INFO
	.align		4
.L_594:
        /*0088*/ 	.byte	0x04, 0x17
        /*008a*/ 	.short	(.L_596 - .L_595)
.L_595:
        /*008c*/ 	.word	0x00000000
        /*0090*/ 	.short	0x0000
        /*0092*/ 	.short	0x0000
        /*0094*/ 	.byte	0x00, 0xf0, 0x05, 0x00


	//----- nvinfo : EIATTR_SPARSE_MMA_MASK
	.align		4
.L_596:
        /*0098*/ 	.byte	0x03, 0x50
        /*009a*/ 	.short	0x0000


	//----- nvinfo : EIATTR_MAXREG_COUNT
	.align		4
        /*009c*/ 	.byte	0x03, 0x1b
        /*009e*/ 	.short	0x00ff


	//----- nvinfo : EIATTR_MERCURY_ISA_VERSION
	.align		4
        /*00a0*/ 	.byte	0x03, 0x5f
        /*00a2*/ 	.short	0x0101


	//----- nvinfo : EIATTR_VRC_CTA_INIT_COUNT
	.align		4
        /*00a4*/ 	.byte	0x02, 0x4a
	.zero		1
	.zero		1


	//----- nvinfo : EIATTR_EXIT_INSTR_OFFSETS
	.align		4
        /*00a8*/ 	.byte	0x04, 0x1c
        /*00aa*/ 	.short	(.L_598 - .L_597)


	//   ....[0]....
.L_597:
        /*00ac*/ 	.word	0x00000070


	//   ....[1]....
        /*00b0*/ 	.word	0x000001e0


	//   ....[2]....
        /*00b4*/ 	.word	0x000008f0


	//----- nvinfo : EIATTR_CRS_STACK_SIZE
	.align		4
.L_598:
        /*00b8*/ 	.byte	0x04, 0x1e
        /*00ba*/ 	.short	(.L_600 - .L_599)
.L_599:
        /*00bc*/ 	.word	0x00000000


	//----- nvinfo : EIATTR_CBANK_PARAM_SIZE
	.align		4
.L_600:
        /*00c0*/ 	.byte	0x03, 0x19
        /*00c2*/ 	.short	0x0044


	//----- nvinfo : EIATTR_PARAM_CBANK
	.align		4
        /*00c4*/ 	.byte	0x04, 0x0a
        /*00c6*/ 	.short	(.L_602 - .L_601)
	.align		4
.L_601:
        /*00c8*/ 	.word	index@(.nv.constant0._ZN3cub18CUB_300001_SM_10006detail10merge_sort30DeviceMergeSortPartitionKernelIN6thrust24THRUST_300001_SM_1000_NS12zip_iteratorIN4cuda3std3__45tupleIJNS5_6detail15normal_iteratorINS5_10device_ptrIfEEEESF_NSC_INSD_IiEEEEEEEEEj13xyl_predicateNSA_IJffiEEEEEvbT_PT2_T0_SP_PSP_T1_SP_i)
        /*00cc*/ 	.short	0x0380
        /*00ce*/ 	.short	0x0044


	//----- nvinfo : EIATTR_SW_WAR
	.align		4
.L_602:
        /*00d0*/ 	.byte	0x04, 0x36
        /*00d2*/ 	.short	(.L_604 - .L_603)
.L_603:
        /*00d4*/ 	.word	0x00000008
.L_604:


//--------------------- .nv.info._ZN3cub18CUB_300001_SM_10006detail10merge_sort30DeviceMergeSortBlockSortKernelINS2_10policy_hubIN6thrust24THRUST_300001_SM_1000_NS12zip_iteratorIN4cuda3std3__45tupleIJNS6_6detail15normal_iteratorINS6_10device_ptrIfEEEESG_NSD_INSE_IiEEEEEEEEEE9Policy600ESK_PNS0_8NullTypeESK_SO_j13xyl_predicateNSB_IJffiEEESN_EEvbT0_T1_T2_T3_T4_PT6_PT7_T5_NS1_7vsmem_tE --------------------------
	.section	.nv.info._ZN3cub18CUB_300001_SM_10006detail10merge_sort30DeviceMergeSortBlockSortKernelINS2_10policy_hubIN6thrust24THRUST_300001_SM_1000_NS12zip_iteratorIN4cuda3std3__45tupleIJNS6_6detail15normal_iteratorINS6_10device_ptrIfEEEESG_NSD_INSE_IiEEEEEEEEEE9Policy600ESK_PNS0_8NullTypeESK_SO_j13xyl_predicateNSB_IJffiEEESN_EEvbT0_T1_T2_T3_T4_PT6_PT7_T5_NS1_7vsmem_tE,"",@"SHT_CUDA_INFO"
	.sectionflags	@""
	.align	4


	//----- nvinfo : EIATTR_CUDA_API_VERSION
	.align		4
        /*0000*/ 	.byte	0x04, 0x37
        /*0002*/ 	.short	(.L_606 - .L_605)
.L_605:
        /*0004*/ 	.word	0x00000082


	//----- nvinfo : EIATTR_KPARAM_INFO
	.align		4
.L_606:
        /*0008*/ 	.byte	0x04, 0x17
        /*000a*/ 	.short	(.L_608 - .L_607)
.L_607:
        /*000c*/ 	.word	0x00000000
        /*0010*/ 	.short	0x0009
        /*0012*/ 	.short	0x0068
        /*0014*/ 	.byte	0x00, 0xf0, 0x21, 0x00


	//----- nvinfo : EIATTR_KPARAM_INFO
	.align		4
.L_608:
        /*0018*/ 	.byte	0x04, 0x17
        /*001a*/ 	.short	(.L_610 - .L_609)
.L_609:
        /*001c*/ 	.word	0x00000000
        /*0020*/ 	.short	0x0008
        /*0022*/ 	.short	0x0060
        /*0024*/ 	.byte	0x00, 0xf0, 0x05, 0x00


	//----- nvinfo : EIATTR_KPARAM_INFO
	.align		4
.L_610:
        /*0028*/ 	.byte	0x04, 0x17
        /*002a*/ 	.short	(.L_612 - .L_611)
.L_611:
        /*002c*/ 	.word	0x00000000
        /*0030*/ 	.short	0x0007
        /*0032*/ 	.short	0x0058
        /*0034*/ 	.byte	0x00, 0xf5, 0x21, 0x00


	//----- nvinfo : EIATTR_KPARAM_INFO
	.align		4
.L_612:
        /*0038*/ 	.byte	0x04, 0x17
        /*003a*/ 	.short	(.L_614 - .L_613)
.L_613:
        /*003c*/ 	.word	0x00000000
        /*0040*/ 	.short	0x0006
        /*0042*/ 	.short	0x0050
        /*0044*/ 	.byte	0x00, 0xf5, 0x21, 0x00


	//----- nvinfo : EIATTR_KPARAM_INFO
	.align		4
.L_614:
        /*0048*/ 	.byte	0x04, 0x17
        /*004a*/ 	.short	(.L_616 - .L_615)
.L_615:
        /*004c*/ 	.word	0x00000000
        /*0050*/ 	.short	0x0005
        /*0052*/ 	.short	0x0048
        /*0054*/ 	.byte	0x00, 0xf0, 0x11, 0x00


	//----- nvinfo : EIATTR_KPARAM_INFO
	.align		4
.L_616:
        /*0058*/ 	.byte	0x04, 0x17
        /*005a*/ 	.short	(.L_618 - .L_617)
.L_617:
        /*005c*/ 	.word	0x00000000
        /*0060*/ 	.short	0x0004
        /*0062*/ 	.short	0x0040
        /*0064*/ 	.byte	0x00, 0xf5, 0x21, 0x00


	//----- nvinfo : EIATTR_KPARAM_INFO
	.align		4
.L_618:
        /*0068*/ 	.byte	0x04, 0x17
        /*006a*/ 	.short	(.L_620 - .L_619)
.L_619:
        /*006c*/ 	.word	0x00000000
        /*0070*/ 	.short	0x0003
        /*0072*/ 	.short	0x0028
        /*0074*/ 	.byte	0x00, 0xf0, 0x61, 0x00


	//----- nvinfo : EIATTR_KPARAM_INFO
	.align		4
.L_620:
        /*0078*/ 	.byte	0x04, 0x17
        /*007a*/ 	.short	(.L_622 - .L_621)
.L_621:
        /*007c*/ 	.word	0x00000000
        /*0080*/ 	.short	0x0002
        /*0082*/ 	.short	0x0020
        /*0084*/ 	.byte	0x00, 0xf5, 0x21, 0x00


	//----- nvinfo : EIATTR_KPARAM_INFO
	.align		4
.L_622:
        /*0088*/ 	.byte	0x04, 0x17
        /*008a*/ 	.short	(.L_624 - .L_623)
.L_623:
        /*008c*/ 	.word	0x00000000
        /*0090*/ 	.short	0x0001
        /*0092*/ 	.short	0x0008
        /*0094*/ 	.byte	0x00, 0xf0, 0x61, 0x00


	//----- nvinfo : EIATTR_KPARAM_INFO
	.align		4
.L_624:
        /*0098*/ 	.byte	0x04, 0x17
        /*009a*/ 	.short	(.L_626 - .L_625)
.L_625:
        /*009c*/ 	.word	0x00000000
        /*00a0*/ 	.short	0x0000
        /*00a2*/ 	.short	0x0000
        /*00a4*/ 	.byte	0x00, 0xf0, 0x05, 0x00


	//----- nvinfo : EIATTR_SPARSE_MMA_MASK
	.align		4
.L_626:
        /*00a8*/ 	.byte	0x03, 0x50
        /*00aa*/ 	.short	0x0000


	//----- nvinfo : EIATTR_MAXREG_COUNT
	.align		4
        /*00ac*/ 	.byte	0x03, 0x1b
        /*00ae*/ 	.short	0x00ff


	//----- nvinfo : EIATTR_NUM_BARRIERS
	.align		4
        /*00b0*/ 	.byte	0x02, 0x4c
        /*00b2*/ 	.byte	0x01
	.zero		1


	//----- nvinfo : EIATTR_MERCURY_ISA_VERSION
	.align		4
        /*00b4*/ 	.byte	0x03, 0x5f
        /*00b6*/ 	.short	0x0101


	//----- nvinfo : EIATTR_COOP_GROUP_MASK_REGIDS
	.align		4
        /*00b8*/ 	.byte	0x04, 0x29
        /*00ba*/ 	.short	(.L_628 - .L_627)


	//   ....[0]....
.L_627:
        /*00bc*/ 	.word	0xffffffff


	//   ....[1]....
        /*00c0*/ 	.word	0xffffffff


	//   ....[2]....
        /*00c4*/ 	.word	0xffffffff


	//   ....[3]....
        /*00c8*/ 	.word	0xffffffff


	//   ....[4]....
        /*00cc*/ 	.word	0xffffffff


	//   ....[5]....
        /*00d0*/ 	.word	0xffffffff


	//----- nvinfo : EIATTR_COOP_GROUP_INSTR_OFFSETS
	.align		4
.L_628:
        /*00d4*/ 	.byte	0x04, 0x28
        /*00d6*/ 	.short	(.L_630 - .L_629)


	//   ....[0]....
.L_629:
        /*00d8*/ 	.word	0x000003f0


	//   ....[1]....
        /*00dc*/ 	.word	0x000028e0


	//   ....[2]....
        /*00e0*/ 	.word	0x00002c70


	//   ....[3]....
        /*00e4*/ 	.word	0x00003360


	//   ....[4]....
        /*00e8*/ 	.word	0x00005fa0


	//   ....[5]....
        /*00ec*/ 	.word	0x000064a0


	//----- nvinfo : EIATTR_VRC_CTA_INIT_COUNT
	.align		4
.L_630:
        /*00f0*/ 	.byte	0x02, 0x4a
	.zero		1
	.zero		1


	//----- nvinfo : EIATTR_EXIT_INSTR_OFFSETS
	.align		4
        /*00f4*/ 	.byte	0x04, 0x1c
        /*00f6*/ 	.short	(.L_632 - .L_631)


	//   ....[0]....
.L_631:
        /*00f8*/ 	.word	0x00002b20


	//   ....[1]....
        /*00fc*/ 	.word	0x00002e60


	//   ....[2]....
        /*0100*/ 	.word	0x000062c0


	//   ....[3]....
        /*0104*/ 	.word	0x00006300


	//   ....[4]....
        /*0108*/ 	.word	0x000067a0


	//   ....[5]....
        /*010c*/ 	.word	0x000067e0


	//----- nvinfo : EIATTR_MAX_THREADS
	.align		4
.L_632:
        /*0110*/ 	.byte	0x04, 0x05
        /*0112*/ 	.short	(.L_634 - .L_633)
.L_633:
        /*0114*/ 	.word	0x00000100
        /*0118*/ 	.word	0x00000001
        /*011c*/ 	.word	0x00000001


	//----- nvinfo : EIATTR_CRS_STACK_SIZE
	.align		4
.L_634:
        /*0120*/ 	.byte	0x04, 0x1e
        /*0122*/ 	.short	(.L_636 - .L_635)
.L_635:
        /*0124*/ 	.word	0x00000000


	//----- nvinfo : EIATTR_CBANK_PARAM_SIZE
	.align		4
.L_636:
        /*0128*/ 	.byte	0x03, 0x19
        /*012a*/ 	.short	0x0070


	//----- nvinfo : EIATTR_PARAM_CBANK
	.align		4
        /*012c*/ 	.byte	0x04, 0x0a
        /*012e*/ 	.short	(.L_638 - .L_637)
	.align		4
.L_637:
        /*0130*/ 	.word	index@(.nv.constant0._ZN3cub18CUB_300001_SM_10006detail10merge_sort30DeviceMergeSortBlockSortKernelINS2_10policy_hubIN6thrust24THRUST_300001_SM_1000_NS12zip_iteratorIN4cuda3std3__45tupleIJNS6_6detail15normal_iteratorINS6_10device_ptrIfEEEESG_NSD_INSE_IiEEEEEEEEEE9Policy600ESK_PNS0_8NullTypeESK_SO_j13xyl_predicateNSB_IJffiEEESN_EEvbT0_T1_T2_T3_T4_PT6_PT7_T5_NS1_7vsmem_tE)
        /*0134*/ 	.short	0x0380
        /*0136*/ 	.short	0x0070


	//----- nvinfo : EIATTR_SW_WAR
	.align		4
.L_638:
        /*0138*/ 	.byte	0x04, 0x36
        /*013a*/ 	.short	(.L_640 - .L_639)
.L_639:
        /*013c*/ 	.word	0x00000008
.L_640:


//--------------------- .nv.info._ZN3cub18CUB_300001_SM_10006detail4scan16DeviceScanKernelINS2_10policy_hubIiiimN4cuda3std3__44plusIvEEE10Policy1000EN6thrust24THRUST_300001_SM_1000_NS6detail15normal_iteratorINSD_10device_ptrIiEEEESI_NS0_13ScanTileStateIiLb1EEES9_NS0_8NullTypeEmiLb0ESL_EEvT0_T1_T2_iT3_T4_T5_ --------------------------
	.section	.nv.info._ZN3cub18CUB_300001_SM_10006detail4scan16DeviceScanKernelINS2_10policy_hubIiiimN4cuda3std3__44plusIvEEE10Policy1000EN6thrust24THRUST_300001_SM_1000_NS6detail15normal_iteratorINSD_10device_ptrIiEEEESI_NS0_13ScanTileStateIiLb1EEES9_NS0_8NullTypeEmiLb0ESL_EEvT0_T1_T2_iT3_T4_T5_,"",@"SHT_CUDA_INFO"
	.sectionflags	@""
	.align	4


	//----- nvinfo : EIATTR_CUDA_API_VERSION
	.align		4
        /*0000*/ 	.byte	0x04, 0x37
        /*0002*/ 	.short	(.L_642 - .L_641)
.L_641:
        /*0004*/ 	.word	0x00000082


	//----- nvinfo : EIATTR_KPARAM_INFO
	.align		4
.L_642:
        /*0008*/ 	.byte	0x04, 0x17
        /*000a*/ 	.short	(.L_644 - .L_643)
.L_643:
        /*000c*/ 	.word	0x00000000
        /*0010*/ 	.short	0x0006
        /*0012*/ 	.short	0x0020
        /*0014*/ 	.byte	0x00, 0xf0, 0x21, 0x00


	//----- nvinfo : EIATTR_KPARAM_INFO
	.align		4
.L_644:
        /*0018*/ 	.byte	0x04, 0x17
        /*001a*/ 	.short	(.L_646 - .L_645)
.L_645:
        /*001c*/ 	.word	0x00000000
        /*0020*/ 	.short	0x0005
        /*0022*/ 	.short	0x001d
        /*0024*/ 	.byte	0x00, 0xf0, 0x05, 0x00


	//----- nvinfo : EIATTR_KPARAM_INFO
	.align		4
.L_646:
        /*0028*/ 	.byte	0x04, 0x17
        /*002a*/ 	.short	(.L_648 - .L_647)
.L_647:
        /*002c*/ 	.word	0x00000000
        /*0030*/ 	.short	0x0004
        /*0032*/ 	.short	0x001c
        /*0034*/ 	.byte	0x00, 0xf0, 0x05, 0x00


	//----- nvinfo : EIATTR_KPARAM_INFO
	.align		4
.L_648:
        /*0038*/ 	.byte	0x04, 0x17
        /*003a*/ 	.short	(.L_650 - .L_649)
.L_649:
        /*003c*/ 	.word	0x00000000
        /*0040*/ 	.short	0x0003
        /*0042*/ 	.short	0x0018
        /*0044*/ 	.byte	0x00, 0xf0, 0x11, 0x00


	//----- nvinfo : EIATTR_KPARAM_INFO
	.align		4
.L_650:
        /*0048*/ 	.byte	0x04, 0x17
        /*004a*/ 	.short	(.L_652 - .L_651)
.L_651:
        /*004c*/ 	.word	0x00000000
        /*0050*/ 	.short	0x0002
        /*0052*/ 	.short	0x0010
        /*0054*/ 	.byte	0x00, 0xf0, 0x21, 0x00


	//----- nvinfo : EIATTR_KPARAM_INFO
	.align		4
.L_652:
        /*0058*/ 	.byte	0x04, 0x17
        /*005a*/ 	.short	(.L_654 - .L_653)
.L_653:
        /*005c*/ 	.word	0x00000000
        /*0060*/ 	.short	0x0001
        /*0062*/ 	.short	0x0008
        /*0064*/ 	.byte	0x00, 0xf0, 0x21, 0x00


	//----- nvinfo : EIATTR_KPARAM_INFO
	.align		4
.L_654:
        /*0068*/ 	.byte	0x04, 0x17
        /*006a*/ 	.short	(.L_656 - .L_655)
.L_655:
        /*006c*/ 	.word	0x00000000
        /*0070*/ 	.short	0x0000
        /*0072*/ 	.short	0x0000
        /*0074*/ 	.byte	0x00, 0xf0, 0x21, 0x00


	//----- nvinfo : EIATTR_SPARSE_MMA_MASK
	.align		4
.L_656:
        /*0078*/ 	.byte	0x03, 0x50
        /*007a*/ 	.short	0x0000


	//----- nvinfo : EIATTR_MAXREG_COUNT
	.align		4
        /*007c*/ 	.byte	0x03, 0x1b
        /*007e*/ 	.short	0x0080


	//----- nvinfo : EIATTR_NUM_BARRIERS
	.align		4
        /*0080*/ 	.byte	0x02, 0x4c
        /*0082*/ 	.byte	0x01
	.zero		1


	//----- nvinfo : EIATTR_MERCURY_ISA_VERSION
	.align		4
        /*0084*/ 	.byte	0x03, 0x5f
        /*0086*/ 	.short	0x0101


	//----- nvinfo : EIATTR_COOP_GROUP_MASK_REGIDS
	.align		4
        /*0088*/ 	.byte	0x04, 0x29
        /*008a*/ 	.short	(.L_658 - .L_657)


	//   ....[0]....
.L_657:
        /*008c*/ 	.word	0xffffffff


	//   ....[1]....
        /*0090*/ 	.word	0xffffffff


	//   ....[2]....
        /*0094*/ 	.word	0xffffffff


	//   ....[3]....
        /*0098*/ 	.word	0xffffffff


	//   ....[4]....
        /*009c*/ 	.word	0xffffffff


	//   ....[5]....
        /*00a0*/ 	.word	0xffffffff


	//   ....[6]....
        /*00a4*/ 	.word	0xffffffff


	//   ....[7]....
        /*00a8*/ 	.word	0xffffffff


	//   ....[8]....
        /*00ac*/ 	.word	0xffffffff


	//   ....[9]....
        /*00b0*/ 	.word	0xffffffff


	//   ....[10]....
        /*00b4*/ 	.word	0xffffffff


	//   ....[11]....
        /*00b8*/ 	.word	0xffffffff


	//   ....[12]....
        /*00bc*/ 	.word	0xffffffff


	//   ....[13]....
        /*00c0*/ 	.word	0xffffffff


	//   ....[14]....
        /*00c4*/ 	.word	0xffffffff


	//   ....[15]....
        /*00c8*/ 	.word	0xffffffff


	//   ....[16]....
        /*00cc*/ 	.word	0xffffffff


	//   ....[17]....
        /*00d0*/ 	.word	0xffffffff


	//   ....[18]....
        /*00d4*/ 	.word	0xffffffff


	//   ....[19]....
        /*00d8*/ 	.word	0xffffffff


	//   ....[20]....
        /*00dc*/ 	.word	0xffffffff


	//   ....[21]....
        /*00e0*/ 	.word	0xffffffff


	//   ....[22]....
        /*00e4*/ 	.word	0xffffffff


	//   ....[23]....
        /*00e8*/ 	.word	0xffffffff


	//   ....[24]....
        /*00ec*/ 	.word	0xffffffff


	//   ....[25]....
        /*00f0*/ 	.word	0xffffffff


	//   ....[26]....
        /*00f4*/ 	.word	0xffffffff


	//   ....[27]....
        /*00f8*/ 	.word	0xffffffff


	//   ....[28]....
        /*00fc*/ 	.word	0xffffffff


	//   ....[29]....
        /*0100*/ 	.word	0xffffffff


	//   ....[30]....
        /*0104*/ 	.word	0xffffffff


	//   ....[31]....
        /*0108*/ 	.word	0xffffffff


	//   ....[32]....
        /*010c*/ 	.word	0xffffffff


	//   ....[33]....
        /*0110*/ 	.word	0xffffffff


	//   ....[34]....
        /*0114*/ 	.word	0xffffffff


	//   ....[35]....
        /*0118*/ 	.word	0xffffffff


	//   ....[36]....
        /*011c*/ 	.word	0xffffffff


	//   ....[37]....
        /*0120*/ 	.word	0xffffffff


	//   ....[38]....
        /*0124*/ 	.word	0xffffffff


	//   ....[39]....
        /*0128*/ 	.word	0xffffffff


	//   ....[40]....
        /*012c*/ 	.word	0xffffffff


	//   ....[41]....
        /*0130*/ 	.word	0xffffffff


	//   ....[42]....
        /*0134*/ 	.word	0xffffffff


	//   ....[43]....
        /*0138*/ 	.word	0xffffffff


	//   ....[44]....
        /*013c*/ 	.word	0xffffffff


	//   ....[45]....
        /*0140*/ 	.word	0xffffffff


	//   ....[46]....
        /*0144*/ 	.word	0xffffffff


	//   ....[47]....
        /*0148*/ 	.word	0xffffffff


	//   ....[48]....
        /*014c*/ 	.word	0xffffffff


	//   ....[49]....
        /*0150*/ 	.word	0xffffffff


	//   ....[50]....
        /*0154*/ 	.word	0xffffffff


	//   ....[51]....
        /*0158*/ 	.word	0xffffffff


	//   ....[52]....
        /*015c*/ 	.word	0xffffffff


	//   ....[53]....
        /*0160*/ 	.word	0xffffffff


	//   ....[54]....
        /*0164*/ 	.word	0xffffffff


	//   ....[55]....
        /*0168*/ 	.word	0xffffffff


	//   ....[56]....
        /*016c*/ 	.word	0xffffffff


	//   ....[57]....
        /*0170*/ 	.word	0xffffffff


	//   ....[58]....
        /*0174*/ 	.word	0xffffffff


	//   ....[59]....
        /*0178*/ 	.word	0xffffffff


	//   ....[60]....
        /*017c*/ 	.word	0x05000008


	//   ....[61]....
        /*0180*/ 	.word	0x05000008


	//   ....[62]....
        /*0184*/ 	.word	0x05000008


	//   ....[63]....
        /*0188*/ 	.word	0x05000008


	//   ....[64]....
        /*018c*/ 	.word	0x05000008


	//   ....[65]....
        /*0190*/ 	.word	0x05000008


	//   ....[66]....
        /*0194*/ 	.word	0x05000008


	//   ....[67]....
        /*0198*/ 	.word	0x05000008


	//   ....[68]....
        /*019c*/ 	.word	0x05000008


	//   ....[69]....
        /*01a0*/ 	.word	0x05000008


	//   ....[70]....
        /*01a4*/ 	.word	0x05000008


	//   ....[71]....
        /*01a8*/ 	.word	0x05000008


	//   ....[72]....
        /*01ac*/ 	.word	0x05000008


	//   ....[73]....
        /*01b0*/ 	.word	0x05000008


	//   ....[74]....
        /*01b4*/ 	.word	0x05000008


	//   ....[75]....
        /*01b8*/ 	.word	0x05000008


	//   ....[76]....
        /*01bc*/ 	.word	0x05000008


	//   ....[77]....
        /*01c0*/ 	.word	0x05000008


	//   ....[78]....
        /*01c4*/ 	.word	0x05000008


	//   ....[79]....
        /*01c8*/ 	.word	0x05000008


	//   ....[80]....
        /*01cc*/ 	.word	0x05000008


	//   ....[81]....
        /*01d0*/ 	.word	0x05000008


	//   ....[82]....
        /*01d4*/ 	.word	0x05000008


	//   ....[83]....
        /*01d8*/ 	.word	0x05000008


	//   ....[84]....
        /*01dc*/ 	.word	0x05000008


	//   ....[85]....
        /*01e0*/ 	.word	0x05000008


	//   ....[86]....
        /*01e4*/ 	.word	0x05000008


	//   ....[87]....
        /*01e8*/ 	.word	0x05000008


	//   ....[88]....
        /*01ec*/ 	.word	0x05000008


	//   ....[89]....
        /*01f0*/ 	.word	0x05000008


	//   ....[90]....
        /*01f4*/ 	.word	0x05000008


	//   ....[91]....
        /*01f8*/ 	.word	0x05000008


	//   ....[92]....
        /*01fc*/ 	.word	0x05000008


	//   ....[93]....
        /*0200*/ 	.word	0x05000008


	//   ....[94]....
        /*0204*/ 	.word	0x05000008


	//   ....[95]....
        /*0208*/ 	.word	0x05000008


	//----- nvinfo : EIATTR_COOP_GROUP_INSTR_OFFSETS
	.align		4
.L_658:
        /*020c*/ 	.byte	0x04, 0x28
        /*020e*/ 	.short	(.L_660 - .L_659)


	//   ....[0]....
.L_659:
        /*0210*/ 	.word	0x00000470


	//   ....[1]....
        /*0214*/ 	.word	0x000006a0


	//   ....[2]....
        /*0218*/ 	.word	0x000006c0


	//   ....[3]....
        /*021c*/ 	.word	0x000006e0


	//   ....[4]....
        /*0220*/ 	.word	0x00000700


	//   ....[5]....
        /*0224*/ 	.word	0x00000720


	//   ....[6]....
        /*0228*/ 	.word	0x00000b20


	//   ....[7]....
        /*022c*/ 	.word	0x00000b40


	//   ....[8]....
        /*0230*/ 	.word	0x00000b60


	//   ....[9]....
        /*0234*/ 	.word	0x00000b80


	//   ....[10]....
        /*0238*/ 	.word	0x00000ba0


	//   ....[11]....
        /*023c*/ 	.word	0x00000fa0


	//   ....[12]....
        /*0240*/ 	.word	0x00001030


	//   ....[13]....
        /*0244*/ 	.word	0x00001090


	//   ....[14]....
        /*0248*/ 	.word	0x00001130


	//   ....[15]....
        /*024c*/ 	.word	0x00001190


	//   ....[16]....
        /*0250*/ 	.word	0x000011d0


	//   ....[17]....
        /*0254*/ 	.word	0x00001220


	//   ....[18]....
        /*0258*/ 	.word	0x00001270


	//   ....[19]....
        /*025c*/ 	.word	0x00001280


	//   ....[20]....
        /*0260*/ 	.word	0x00001360


	//   ....[21]....
        /*0264*/ 	.word	0x000013f0


	//   ....[22]....
        /*0268*/ 	.word	0x00001440


	//   ....[23]....
        /*026c*/ 	.word	0x000014a0


	//   ....[24]....
        /*0270*/ 	.word	0x00001500


	//   ....[25]....
        /*0274*/ 	.word	0x00001540


	//   ....[26]....
        /*0278*/ 	.word	0x00001580


	//   ....[27]....
        /*027c*/ 	.word	0x000015c0


	//   ....[28]....
        /*0280*/ 	.word	0x000015d0


	//   ....[29]....
        /*0284*/ 	.word	0x00001a50


	//   ....[30]....
        /*0288*/ 	.word	0x00002410


	//   ....[31]....
        /*028c*/ 	.word	0x00002640


	//   ....[32]....
        /*0290*/ 	.word	0x00002660


	//   ....[33]....
        /*0294*/ 	.word	0x00002680


	//   ....[34]....
        /*0298*/ 	.word	0x000026a0


	//   ....[35]....
        /*029c*/ 	.word	0x000026c0


	//   ....[36]....
        /*02a0*/ 	.word	0x00002a50


	//   ....[37]....
        /*02a4*/ 	.word	0x00002a70


	//   ....[38]....
        /*02a8*/ 	.word	0x00002a90


	//   ....[39]....
        /*02ac*/ 	.word	0x00002ab0


	//   ....[40]....
        /*02b0*/ 	.word	0x00002ad0


	//   ....[41]....
        /*02b4*/ 	.word	0x00002ed0


	//   ....[42]....
        /*02b8*/ 	.word	0x00002f60


	//   ....[43]....
        /*02bc*/ 	.word	0x00002fc0


	//   ....[44]....
        /*02c0*/ 	.word	0x00003030


	//   ....[45]....
        /*02c4*/ 	.word	0x00003090


	//   ....[46]....
        /*02c8*/ 	.word	0x000030f0


	//   ....[47]....
        /*02cc*/ 	.word	0x00003140


	//   ....[48]....
        /*02d0*/ 	.word	0x000031a0


	//   ....[49]....
        /*02d4*/ 	.word	0x000031b0


	//   ....[50]....
        /*02d8*/ 	.word	0x00003290


	//   ....[51]....
        /*02dc*/ 	.word	0x00003320


	//   ....[52]....
        /*02e0*/ 	.word	0x00003370


	//   ....[53]....
        /*02e4*/ 	.word	0x000033e0


	//   ....[54]....
        /*02e8*/ 	.word	0x00003440


	//   ....[55]....
        /*02ec*/ 	.word	0x00003490


	//   ....[56]....
        /*02f0*/ 	.word	0x000034f0


	//   ....[57]....
        /*02f4*/ 	.word	0x00003530


	//   ....[58]....
        /*02f8*/ 	.word	0x00003540


	//   ....[59]....
        /*02fc*/ 	.word	0x000039a0


	//   ....[60]....
        /*0300*/ 	.word	0x00003f50


	//   ....[61]....
        /*0304*/ 	.word	0x00003fd0


	//   ....[62]....
        /*0308*/ 	.word	0x00004070


	//   ....[63]....
        /*030c*/ 	.word	0x00004160


	//   ....[64]....
        /*0310*/ 	.word	0x000041e0


	//   ....[65]....
        /*0314*/ 	.word	0x00004260


	//   ....[66]....
        /*0318*/ 	.word	0x000042e0


	//   ....[67]....
        /*031c*/ 	.word	0x00004360


	//   ....[68]....
        /*0320*/ 	.word	0x00004400


	//   ....[69]....
        /*0324*/ 	.word	0x00004470


	//   ....[70]....
        /*0328*/ 	.word	0x000044f0


	//   ....[71]....
        /*032c*/ 	.word	0x00004570


	//   ....[72]....
        /*0330*/ 	.word	0x00004620


	//   ....[73]....
        /*0334*/ 	.word	0x000046a0


	//   ....[74]....
        /*0338*/ 	.word	0x00004710


	//   ....[75]....
        /*033c*/ 	.word	0x00004780


	//   ....[76]....
        /*0340*/ 	.word	0x000047f0


	//   ....[77]....
        /*0344*/ 	.word	0x00004850


	//   ....[78]....
        /*0348*/ 	.word	0x000048c0


	//   ....[79]....
        /*034c*/ 	.word	0x00004940


	//   ....[80]....
        /*0350*/ 	.word	0x000049e0


	//   ....[81]....
        /*0354*/ 	.word	0x00004ab0


	//   ....[82]....
        /*0358*/ 	.word	0x00004b30


	//   ....[83]....
        /*035c*/ 	.word	0x00004bd0


	//   ....[84]....
        /*0360*/ 	.word	0x00004c60


	//   ....[85]....
        /*0364*/ 	.word	0x00004cd0


	//   ....[86]....
        /*0368*/ 	.word	0x00004d70


	//   ....[87]....
        /*036c*/ 	.word	0x00004de0


	//   ....[88]....
        /*0370*/ 	.word	0x00004e60


	//   ....[89]....
        /*0374*/ 	.word	0x00004ee0


	//   ....[90]....
        /*0378*/ 	.word	0x00004f90


	//   ....[91]....
        /*037c*/ 	.word	0x00005030


	//   ....[92]....
        /*0380*/ 	.word	0x000050c0


	//   ....[93]....
        /*0384*/ 	.word	0x00005160


	//   ....[94]....
        /*0388*/ 	.word	0x000051e0


	//   ....[95]....
        /*038c*/ 	.word	0x00005240


	//----- nvinfo : EIATTR_VRC_CTA_INIT_COUNT
	.align		4
.L_660:
        /*0390*/ 	.byte	0x02, 0x4a
	.zero		1
	.zero		1


	//----- nvinfo : EIATTR_EXIT_INSTR_OFFSETS
	.align		4
        /*0394*/ 	.byte	0x04, 0x1c
        /*0396*/ 	.short	(.L_662 - .L_661)


	//   ....[0]....
.L_661:
        /*0398*/ 	.word	0x00001cc0


	//   ....[1]....
        /*039c*/ 	.word	0x00001cf0


	//   ....[2]....
        /*03a0*/ 	.word	0x00003ee0


	//   ....[3]....
        /*03a4*/ 	.word	0x00003f00


	//----- nvinfo : EIATTR_MAX_THREADS
	.align		4
.L_662:
        /*03a8*/ 	.byte	0x04, 0x05
        /*03aa*/ 	.short	(.L_664 - .L_663)
.L_663:
        /*03ac*/ 	.word	0x000001a0
        /*03b0*/ 	.word	0x00000001
        /*03b4*/ 	.word	0x00000001


	//----- nvinfo : EIATTR_CRS_STACK_SIZE
	.align		4
.L_664:
        /*03b8*/ 	.byte	0x04, 0x1e
        /*03ba*/ 	.short	(.L_666 - .L_665)
.L_665:
        /*03bc*/ 	.word	0x00000000


	//----- nvinfo : EIATTR_CBANK_PARAM_SIZE
	.align		4
.L_666:
        /*03c0*/ 	.byte	0x03, 0x19
        /*03c2*/ 	.short	0x0028


	//----- nvinfo : EIATTR_PARAM_CBANK
	.align		4
        /*03c4*/ 	.byte	0x04, 0x0a
        /*03c6*/ 	.short	(.L_668 - .L_667)
	.align		4
.L_667:
        /*03c8*/ 	.word	index@(.nv.constant0._ZN3cub18CUB_300001_SM_10006detail4scan16DeviceScanKernelINS2_10policy_hubIiiimN4cuda3std3__44plusIvEEE10Policy1000EN6thrust24THRUST_300001_SM_1000_NS6detail15normal_iteratorINSD_10device_ptrIiEEEESI_NS0_13ScanTileStateIiLb1EEES9_NS0_8NullTypeEmiLb0ESL_EEvT0_T1_T2_iT3_T4_T5_)
        /*03cc*/ 	.short	0x0380
        /*03ce*/ 	.short	0x0028


	//----- nvinfo : EIATTR_SW_WAR
	.align		4
.L_668:
        /*03d0*/ 	.byte	0x04, 0x36
        /*03d2*/ 	.short	(.L_670 - .L_669)
.L_669:
        /*03d4*/ 	.word	0x00000008
.L_670:


//--------------------- .nv.info._ZN3cub18CUB_300001_SM_10006detail4scan16DeviceScanKernelINS2_10policy_hubIiiijN4cuda3std3__44plusIvEEE10Policy1000EN6thrust24THRUST_300001_SM_1000_NS6detail15normal_iteratorINSD_10device_ptrIiEEEESI_NS0_13ScanTileStateIiLb1EEES9_NS0_8NullTypeEjiLb0ESL_EEvT0_T1_T2_iT3_T4_T5_ --------------------------
	.section	.nv.info._ZN3cub18CUB_300001_SM_10006detail4scan16DeviceScanKernelINS2_10policy_hubIiiijN4cuda3std3__44plusIvEEE10Policy1000EN6thrust24THRUST_300001_SM_1000_NS6detail15normal_iteratorINSD_10device_ptrIiEEEESI_NS0_13ScanTileStateIiLb1EEES9_NS0_8NullTypeEjiLb0ESL_EEvT0_T1_T2_iT3_T4_T5_,"",@"SHT_CUDA_INFO"
	.sectionflags	@""
	.align	4


	//----- nvinfo : EIATTR_CUDA_API_VERSION
	.align		4
        /*0000*/ 	.byte	0x04, 0x37
        /*0002*/ 	.short	(.L_672 - .L_671)
.L_671:
        /*0004*/ 	.word	0x00000082


	//----- nvinfo : EIATTR_KPARAM_INFO
	.align		4
.L_672:
        /*0008*/ 	.byte	0x04, 0x17
        /*000a*/ 	.short	(.L_674 - .L_673)
.L_673:
        /*000c*/ 	.word	0x00000000
        /*0010*/ 	.short	0x0006
        /*0012*/ 	.short	0x0020
        /*0014*/ 	.byte	0x00, 0xf0, 0x11, 0x00


	//----- nvinfo : EIATTR_KPARAM_INFO
	.align		4
.L_674:
        /*0018*/ 	.byte	0x04, 0x17
        /*001a*/ 	.short	(.L_676 - .L_675)
.L_675:
        /*001c*/ 	.word	0x00000000
        /*0020*/ 	.short	0x0005
        /*0022*/ 	.short	0x001d
        /*0024*/ 	.byte	0x00, 0xf0, 0x05, 0x00


	//----- nvinfo : EIATTR_KPARAM_INFO
	.align		4
.L_676:
        /*0028*/ 	.byte	0x04, 0x17
        /*002a*/ 	.short	(.L_678 - .L_677)
.L_677:
        /*002c*/ 	.word	0x00000000
        /*0030*/ 	.short	0x0004
        /*0032*/ 	.short	0x001c
        /*0034*/ 	.byte	0x00, 0xf0, 0x05, 0x00


	//----- nvinfo : EIATTR_KPARAM_INFO
	.align		4
.L_678:
        /*0038*/ 	.byte	0x04, 0x17
        /*003a*/ 	.short	(.L_680 - .L_679)
.L_679:
        /*003c*/ 	.word	0x00000000
        /*0040*/ 	.short	0x0003
        /*0042*/ 	.short	0x0018
        /*0044*/ 	.byte	0x00, 0xf0, 0x11, 0x00


	//----- nvinfo : EIATTR_KPARAM_INFO
	.align		4
.L_680:
        /*0048*/ 	.byte	0x04, 0x17
        /*004a*/ 	.short	(.L_682 - .L_681)
.L_681:
        /*004c*/ 	.word	0x00000000
        /*0050*/ 	.short	0x0002
        /*0052*/ 	.short	0x0010
        /*0054*/ 	.byte	0x00, 0xf0, 0x21, 0x00


	//----- nvinfo : EIATTR_KPARAM_INFO
	.align		4
.L_682:
        /*0058*/ 	.byte	0x04, 0x17
        /*005a*/ 	.short	(.L_684 - .L_683)
.L_683:
        /*005c*/ 	.word	0x00000000
        /*0060*/ 	.short	0x0001
        /*0062*/ 	.short	0x0008
        /*0064*/ 	.byte	0x00, 0xf0, 0x21, 0x00


	//----- nvinfo : EIATTR_KPARAM_INFO
	.align		4
.L_684:
        /*0068*/ 	.byte	0x04, 0x17
        /*006a*/ 	.short	(.L_686 - .L_685)
.L_685:
        /*006c*/ 	.word	0x00000000
        /*0070*/ 	.short	0x0000
        /*0072*/ 	.short	0x0000
        /*0074*/ 	.byte	0x00, 0xf0, 0x21, 0x00


	//----- nvinfo : EIATTR_SPARSE_MMA_MASK
	.align		4
.L_686:
        /*0078*/ 	.byte	0x03, 0x50
        /*007a*/ 	.short	0x0000


	//----- nvinfo : EIATTR_MAXREG_COUNT
	.align		4
        /*007c*/ 	.byte	0x03, 0x1b
        /*007e*/ 	.short	0x00a8


	//----- nvinfo : EIATTR_NUM_BARRIERS
	.align		4
        /*0080*/ 	.byte	0x02, 0x4c
        /*0082*/ 	.byte	0x01
	.zero		1


	//----- nvinfo : EIATTR_MERCURY_ISA_VERSION
	.align		4
        /*0084*/ 	.byte	0x03, 0x5f
        /*0086*/ 	.short	0x0101


	//----- nvinfo : EIATTR_UNUSED_LOAD_BYTE_OFFSET
	.align		4
        /*0088*/ 	.byte	0x04, 0x44
        /*008a*/ 	.short	(.L_688 - .L_687)


	//   ....[0]....
.L_687:
        /*008c*/ 	.word	0x00002a20
        /*0090*/ 	.word	0x00000fff


	//----- nvinfo : EIATTR_COOP_GROUP_MASK_REGIDS
	.align		4
.L_688:
        /*0094*/ 	.byte	0x04, 0x29
        /*0096*/ 	.short	(.L_690 - .L_689)


	//   ....[0]....
.L_689:
        /*0098*/ 	.word	0xffffffff


	//   ....[1]....
        /*009c*/ 	.word	0xffffffff


	//   ....[2]....
        /*00a0*/ 	.word	0xffffffff


	//   ....[3]....
        /*00a4*/ 	.word	0xffffffff


	//   ....[4]....
        /*00a8*/ 	.word	0xffffffff


	//   ....[5]....
        /*00ac*/ 	.word	0xffffffff


	//   ....[6]....
        /*00b0*/ 	.word	0xffffffff


	//   ....[7]....
        /*00b4*/ 	.word	0xffffffff


	//   ....[8]....
        /*00b8*/ 	.word	0xffffffff


	//   ....[9]....
        /*00bc*/ 	.word	0xffffffff


	//   ....[10]....
        /*00c0*/ 	.word	0xffffffff


	//   ....[11]....
        /*00c4*/ 	.word	0xffffffff


	//   ....[12]....
        /*00c8*/ 	.word	0xffffffff


	//   ....[13]....
        /*00cc*/ 	.word	0xffffffff


	//   ....[14]....
        /*00d0*/ 	.word	0xffffffff


	//   ....[15]....
        /*00d4*/ 	.word	0xffffffff


	//   ....[16]....
        /*00d8*/ 	.word	0xffffffff


	//   ....[17]....
        /*00dc*/ 	.word	0xffffffff


	//   ....[18]....
        /*00e0*/ 	.word	0xffffffff


	//   ....[19]....
        /*00e4*/ 	.word	0xffffffff


	//   ....[20]....
        /*00e8*/ 	.word	0xffffffff


	//   ....[21]....
        /*00ec*/ 	.word	0xffffffff


	//   ....[22]....
        /*00f0*/ 	.word	0xffffffff


	//   ....[23]....
        /*00f4*/ 	.word	0xffffffff


	//   ....[24]....
        /*00f8*/ 	.word	0xffffffff


	//   ....[25]....
        /*00fc*/ 	.word	0xffffffff


	//   ....[26]....
        /*0100*/ 	.word	0xffffffff


	//   ....[27]....
        /*0104*/ 	.word	0xffffffff


	//   ....[28]....
        /*0108*/ 	.word	0xffffffff


	//   ....[29]....
        /*010c*/ 	.word	0xffffffff


	//   ....[30]....
        /*0110*/ 	.word	0xffffffff


	//   ....[31]....
        /*0114*/ 	.word	0xffffffff


	//   ....[32]....
        /*0118*/ 	.word	0xffffffff


	//   ....[33]....
        /*011c*/ 	.word	0xffffffff


	//   ....[34]....
        /*0120*/ 	.word	0xffffffff


	//   ....[35]....
        /*0124*/ 	.word	0xffffffff


	//   ....[36]....
        /*0128*/ 	.word	0xffffffff


	//   ....[37]....
        /*012c*/ 	.word	0xffffffff


	//   ....[38]....
        /*0130*/ 	.word	0xffffffff


	//   ....[39]....
        /*0134*/ 	.word	0xffffffff


	//   ....[40]....
        /*0138*/ 	.word	0xffffffff


	//   ....[41]....
        /*013c*/ 	.word	0xffffffff


	//   ....[42]....
        /*0140*/ 	.word	0xffffffff


	//   ....[43]....
        /*0144*/ 	.word	0xffffffff


	//   ....[44]....
        /*0148*/ 	.word	0xffffffff


	//   ....[45]....
        /*014c*/ 	.word	0xffffffff


	//   ....[46]....
        /*0150*/ 	.word	0xffffffff


	//   ....[47]....
        /*0154*/ 	.word	0xffffffff


	//   ....[48]....
        /*0158*/ 	.word	0xffffffff


	//   ....[49]....
        /*015c*/ 	.word	0xffffffff


	//   ....[50]....
        /*0160*/ 	.word	0xffffffff


	//   ....[51]....
        /*0164*/ 	.word	0xffffffff


	//   ....[52]....
        /*0168*/ 	.word	0xffffffff


	//   ....[53]....
        /*016c*/ 	.word	0xffffffff


	//   ....[54]....
        /*0170*/ 	.word	0xffffffff


	//   ....[55]....
        /*0174*/ 	.word	0xffffffff


	//   ....[56]....
        /*0178*/ 	.word	0xffffffff


	//   ....[57]....
        /*017c*/ 	.word	0xffffffff


	//   ....[58]....
        /*0180*/ 	.word	0xffffffff


	//   ....[59]....
        /*0184*/ 	.word	0xffffffff


	//   ....[60]....
        /*0188*/ 	.word	0x05000015


	//   ....[61]....
        /*018c*/ 	.word	0x05000015


	//   ....[62]....
        /*0190*/ 	.word	0x05000015


	//   ....[63]....
        /*0194*/ 	.word	0x05000015


	//   ....[64]....
        /*0198*/ 	.word	0x05000015


	//   ....[65]....
        /*019c*/ 	.word	0x05000015


	//   ....[66]....
        /*01a0*/ 	.word	0x05000015


	//   ....[67]....
        /*01a4*/ 	.word	0x05000015


	//   ....[68]....
        /*01a8*/ 	.word	0x05000015


	//   ....[69]....
        /*01ac*/ 	.word	0x05000015


	//   ....[70]....
        /*01b0*/ 	.word	0x05000015


	//   ....[71]....
        /*01b4*/ 	.word	0x05000015


	//   ....[72]....
        /*01b8*/ 	.word	0x05000015


	//   ....[73]....
        /*01bc*/ 	.word	0x05000015


	//   ....[74]....
        /*01c0*/ 	.word	0x05000015


	//   ....[75]....
        /*01c4*/ 	.word	0x05000015


	//   ....[76]....
        /*01c8*/ 	.word	0x05000015


	//   ....[77]....
        /*01cc*/ 	.word	0x05000015


	//   ....[78]....
        /*01d0*/ 	.word	0x05000015


	//   ....[79]....
        /*01d4*/ 	.word	0x05000015


	//   ....[80]....
        /*01d8*/ 	.word	0x05000015


	//   ....[81]....
        /*01dc*/ 	.word	0x05000015


	//   ....[82]....
        /*01e0*/ 	.word	0x05000015


	//   ....[83]....
        /*01e4*/ 	.word	0x05000015


	//   ....[84]....
        /*01e8*/ 	.word	0x05000015


	//   ....[85]....
        /*01ec*/ 	.word	0x05000015


	//   ....[86]....
        /*01f0*/ 	.word	0x05000015


	//   ....[87]....
        /*01f4*/ 	.word	0x05000015


	//   ....[88]....
        /*01f8*/ 	.word	0x05000015


	//   ....[89]....
        /*01fc*/ 	.word	0x05000015


	//   ....[90]....
        /*0200*/ 	.word	0x05000015


	//   ....[91]....
        /*0204*/ 	.word	0x05000015


	//   ....[92]....
        /*0208*/ 	.word	0x05000015


	//   ....[93]....
        /*020c*/ 	.word	0x05000015


	//   ....[94]....
        /*0210*/ 	.word	0x05000015


	//   ....[95]....
        /*0214*/ 	.word	0x05000015


	//----- nvinfo : EIATTR_COOP_GROUP_INSTR_OFFSETS
	.align		4
.L_690:
        /*0218*/ 	.byte	0x04, 0x28
        /*021a*/ 	.short	(.L_692 - .L_691)


	//   ....[0]....
.L_691:
        /*021c*/ 	.word	0x000004b0


	//   ....[1]....
        /*0220*/ 	.word	0x00000680


	//   ....[2]....
        /*0224*/ 	.word	0x000006a0


	//   ....[3]....
        /*0228*/ 	.word	0x000006c0


	//   ....[4]....
        /*022c*/ 	.word	0x000006e0


	//   ....[5]....
        /*0230*/ 	.word	0x00000700


	//   ....[6]....
        /*0234*/ 	.word	0x00000ae0


	//   ....[7]....
        /*0238*/ 	.word	0x00000b00


	//   ....[8]....
        /*023c*/ 	.word	0x00000b20


	//   ....[9]....
        /*0240*/ 	.word	0x00000b40


	//   ....[10]....
        /*0244*/ 	.word	0x00000b60


	//   ....[11]....
        /*0248*/ 	.word	0x00000f10


	//   ....[12]....
        /*024c*/ 	.word	0x000010e0


	//   ....[13]....
        /*0250*/ 	.word	0x00001140


	//   ....[14]....
        /*0254*/ 	.word	0x000011d0


	//   ....[15]....
        /*0258*/ 	.word	0x00001230


	//   ....[16]....
        /*025c*/ 	.word	0x00001280


	//   ....[17]....
        /*0260*/ 	.word	0x000012e0


	//   ....[18]....
        /*0264*/ 	.word	0x00001320


	//   ....[19]....
        /*0268*/ 	.word	0x00001330


	//   ....[20]....
        /*026c*/ 	.word	0x000013f0


	//   ....[21]....
        /*0270*/ 	.word	0x000015c0


	//   ....[22]....
        /*0274*/ 	.word	0x00001610


	//   ....[23]....
        /*0278*/ 	.word	0x00001670


	//   ....[24]....
        /*027c*/ 	.word	0x000016d0


	//   ....[25]....
        /*0280*/ 	.word	0x00001710


	//   ....[26]....
        /*0284*/ 	.word	0x00001750


	//   ....[27]....
        /*0288*/ 	.word	0x00001790


	//   ....[28]....
        /*028c*/ 	.word	0x000017a0


	//   ....[29]....
        /*0290*/ 	.word	0x00001c60


	//   ....[30]....
        /*0294*/ 	.word	0x00002740


	//   ....[31]....
        /*0298*/ 	.word	0x00002910


	//   ....[32]....
        /*029c*/ 	.word	0x00002930


	//   ....[33]....
        /*02a0*/ 	.word	0x00002950


	//   ....[34]....
        /*02a4*/ 	.word	0x00002970


	//   ....[35]....
        /*02a8*/ 	.word	0x00002990


	//   ....[36]....
        /*02ac*/ 	.word	0x00002d10


	//   ....[37]....
        /*02b0*/ 	.word	0x00002d30


	//   ....[38]....
        /*02b4*/ 	.word	0x00002d50


	//   ....[39]....
        /*02b8*/ 	.word	0x00002d70


	//   ....[40]....
        /*02bc*/ 	.word	0x00002d90


	//   ....[41]....
        /*02c0*/ 	.word	0x00003140


	//   ....[42]....
        /*02c4*/ 	.word	0x00003310


	//   ....[43]....
        /*02c8*/ 	.word	0x00003370


	//   ....[44]....
        /*02cc*/ 	.word	0x000033e0


	//   ....[45]....
        /*02d0*/ 	.word	0x00003430


	//   ....[46]....
        /*02d4*/ 	.word	0x00003480


	//   ....[47]....
        /*02d8*/ 	.word	0x000034c0


	//   ....[48]....
        /*02dc*/ 	.word	0x00003530


	//   ....[49]....
        /*02e0*/ 	.word	0x00003540


	//   ....[50]....
        /*02e4*/ 	.word	0x00003620


	//   ....[51]....
        /*02e8*/ 	.word	0x000037f0


	//   ....[52]....
        /*02ec*/ 	.word	0x00003840


	//   ....[53]....
        /*02f0*/ 	.word	0x000038c0


	//   ....[54]....
        /*02f4*/ 	.word	0x00003910


	//   ....[55]....
        /*02f8*/ 	.word	0x00003960


	//   ....[56]....
        /*02fc*/ 	.word	0x000039c0


	//   ....[57]....
        /*0300*/ 	.word	0x00003a00


	//   ....[58]....
        /*0304*/ 	.word	0x00003a10


	//   ....[59]....
        /*0308*/ 	.word	0x00003eb0


	//   ....[60]....
        /*030c*/ 	.word	0x00004510


	//   ....[61]....
        /*0310*/ 	.word	0x00004590


	//   ....[62]....
        /*0314*/ 	.word	0x00004620


	//   ....[63]....
        /*0318*/ 	.word	0x00004720


	//   ....[64]....
        /*031c*/ 	.word	0x000047a0


	//   ....[65]....
        /*0320*/ 	.word	0x00004840


	//   ....[66]....
        /*0324*/ 	.word	0x000048c0


	//   ....[67]....
        /*0328*/ 	.word	0x00004950


	//   ....[68]....
        /*032c*/ 	.word	0x00004980


	//   ....[69]....
        /*0330*/ 	.word	0x00004a30


	//   ....[70]....
        /*0334*/ 	.word	0x00004ab0


	//   ....[71]....
        /*0338*/ 	.word	0x00004b30


	//   ....[72]....
        /*033c*/ 	.word	0x00004bf0


	//   ....[73]....
        /*0340*/ 	.word	0x00004c80


	//   ....[74]....
        /*0344*/ 	.word	0x00004d00


	//   ....[75]....
        /*0348*/ 	.word	0x00004d80


	//   ....[76]....
        /*034c*/ 	.word	0x00004e00


	//   ....[77]....
        /*0350*/ 	.word	0x00004e60


	//   ....[78]....
        /*0354*/ 	.word	0x00004ed0


	//   ....[79]....
        /*0358*/ 	.word	0x00004f50


	//   ....[80]....
        /*035c*/ 	.word	0x00004fe0


	//   ....[81]....
        /*0360*/ 	.word	0x000050b0


	//   ....[82]....
        /*0364*/ 	.word	0x00005140


	//   ....[83]....
        /*0368*/ 	.word	0x000051d0


	//   ....[84]....
        /*036c*/ 	.word	0x00005260


	//   ....[85]....
        /*0370*/ 	.word	0x00005310


	//   ....[86]....
        /*0374*/ 	.word	0x00005340


	//   ....[87]....
        /*0378*/ 	.word	0x000053f0


	//   ....[88]....
        /*037c*/ 	.word	0x00005470


	//   ....[89]....
        /*0380*/ 	.word	0x000054f0


	//   ....[90]....
        /*0384*/ 	.word	0x000055b0


	//   ....[91]....
        /*0388*/ 	.word	0x00005650


	//   ....[92]....
        /*038c*/ 	.word	0x000056f0


	//   ....[93]....
        /*0390*/ 	.word	0x00005780


	//   ....[94]....
        /*0394*/ 	.word	0x00005800


	//   ....[95]....
        /*0398*/ 	.word	0x00005860


	//----- nvinfo : EIATTR_VRC_CTA_INIT_COUNT
	.align		4
.L_692:
        /*039c*/ 	.byte	0x02, 0x4a
	.zero		1
	.zero		1


	//----- nvinfo : EIATTR_EXIT_INSTR_OFFSETS
	.align		4
        /*03a0*/ 	.byte	0x04, 0x1c
        /*03a2*/ 	.short	(.L_694 - .L_693)


	//   ....[0]....
.L_693:
        /*03a4*/ 	.word	0x00001f30


	//   ....[1]....
        /*03a8*/ 	.word	0x00001f50


	//   ....[2]....
        /*03ac*/ 	.word	0x000044a0


	//   ....[3]....
        /*03b0*/ 	.word	0x000044c0


	//----- nvinfo : EIATTR_MAX_THREADS
	.align		4
.L_694:
        /*03b4*/ 	.byte	0x04, 0x05
        /*03b6*/ 	.short	(.L_696 - .L_695)
.L_695:
        /*03b8*/ 	.word	0x00000180
        /*03bc*/ 	.word	0x00000001
        /*03c0*/ 	.word	0x00000001


	//----- nvinfo : EIATTR_CRS_STACK_SIZE
	.align		4
.L_696:
        /*03c4*/ 	.byte	0x04, 0x1e
        /*03c6*/ 	.short	(.L_698 - .L_697)
.L_697:
        /*03c8*/ 	.word	0x00000000


	//----- nvinfo : EIATTR_CBANK_PARAM_SIZE
	.align		4
.L_698:
        /*03cc*/ 	.byte	0x03, 0x19
        /*03ce*/ 	.short	0x0024


	//----- nvinfo : EIATTR_PARAM_CBANK
	.align		4
        /*03d0*/ 	.byte	0x04, 0x0a
        /*03d2*/ 	.short	(.L_700 - .L_699)
	.align		4
.L_699:
        /*03d4*/ 	.word	index@(.nv.constant0._ZN3cub18CUB_300001_SM_10006detail4scan16DeviceScanKernelINS2_10policy_hubIiiijN4cuda3std3__44plusIvEEE10Policy1000EN6thrust24THRUST_300001_SM_1000_NS6detail15normal_iteratorINSD_10device_ptrIiEEEESI_NS0_13ScanTileStateIiLb1EEES9_NS0_8NullTypeEjiLb0ESL_EEvT0_T1_T2_iT3_T4_T5_)
        /*03d8*/ 	.short	0x0380
        /*03da*/ 	.short	0x0024


	//----- nvinfo : EIATTR_SW_WAR
	.align		4
.L_700:
        /*03dc*/ 	.byte	0x04, 0x36
        /*03de*/ 	.short	(.L_702 - .L_701)
.L_701:
        /*03e0*/ 	.word	0x00000008
.L_702:


//--------------------- .nv.info._ZN3cub18CUB_300001_SM_10006detail4scan20DeviceScanInitKernelINS0_13ScanTileStateIiLb1EEEEEvT_i --------------------------
	.section	.nv.info._ZN3cub18CUB_300001_SM_10006detail4scan20DeviceScanInitKernelINS0_13ScanTileStateIiLb1EEEEEvT_i,"",@"SHT_CUDA_INFO"
	.sectionflags	@""
	.align	4


	//----- nvinfo : EIATTR_CUDA_API_VERSION
	.align		4
        /*0000*/ 	.byte	0x04, 0x37
        /*0002*/ 	.short	(.L_704 - .L_703)
.L_703:
        /*0004*/ 	.word	0x00000082


	//----- nvinfo : EIATTR_KPARAM_INFO
	.align		4
.L_704:
        /*0008*/ 	.byte	0x04, 0x17
        /*000a*/ 	.short	(.L_706 - .L_705)
.L_705:
        /*000c*/ 	.word	0x00000000
        /*0010*/ 	.short	0x0001
        /*0012*/ 	.short	0x0008
        /*0014*/ 	.byte	0x00, 0xf0, 0x11, 0x00


	//----- nvinfo : EIATTR_KPARAM_INFO
	.align		4
.L_706:
        /*0018*/ 	.byte	0x04, 0x17
        /*001a*/ 	.short	(.L_708 - .L_707)
.L_707:
        /*001c*/ 	.word	0x00000000
        /*0020*/ 	.short	0x0000
        /*0022*/ 	.short	0x0000
        /*0024*/ 	.byte	0x00, 0xf0, 0x21, 0x00


	//----- nvinfo : EIATTR_SPARSE_MMA_MASK
	.align		4
.L_708:
        /*0028*/ 	.byte	0x03, 0x50
        /*002a*/ 	.short	0x0000


	//----- nvinfo : EIATTR_MAXREG_COUNT
	.align		4
        /*002c*/ 	.byte	0x03, 0x1b
        /*002e*/ 	.short	0x00ff


	//----- nvinfo : EIATTR_MERCURY_ISA_VERSION
	.align		4
        /*0030*/ 	.byte	0x03, 0x5f
        /*0032*/ 	.short	0x0101


	//----- nvinfo : EIATTR_VRC_CTA_INIT_COUNT
	.align		4
        /*0034*/ 	.byte	0x02, 0x4a
	.zero		1
	.zero		1


	//----- nvinfo : EIATTR_EXIT_INSTR_OFFSETS
	.align		4
        /*0038*/ 	.byte	0x04, 0x1c
        /*003a*/ 	.short	(.L_710 - .L_709)


	//   ....[0]....
.L_709:
        /*003c*/ 	.word	0x000000f0


	//   ....[1]....
        /*0040*/ 	.word	0x00000130


	//----- nvinfo : EIATTR_CBANK_PARAM_SIZE
	.align		4
.L_710:
        /*0044*/ 	.byte	0x03, 0x19
        /*0046*/ 	.short	0x000c


	//----- nvinfo : EIATTR_PARAM_CBANK
	.align		4
        /*0048*/ 	.byte	0x04, 0x0a
        /*004a*/ 	.short	(.L_712 - .L_711)
	.align		4
.L_711:
        /*004c*/ 	.word	index@(.nv.constant0._ZN3cub18CUB_300001_SM_10006detail4scan20DeviceScanInitKernelINS0_13ScanTileStateIiLb1EEEEEvT_i)
        /*0050*/ 	.short	0x0380
        /*0052*/ 	.short	0x000c


	//----- nvinfo : EIATTR_SW_WAR
	.align		4
.L_712:
        /*0054*/ 	.byte	0x04, 0x36
        /*0056*/ 	.short	(.L_714 - .L_713)
.L_713:
        /*0058*/ 	.word	0x00000008
.L_714:


//--------------------- .nv.info._ZN3cub18CUB_300001_SM_10006detail8for_each13static_kernelINS2_12policy_hub_t12policy_500_tElN6thrust24THRUST_300001_SM_1000_NS8cuda_cub20__uninitialized_copy7functorINS7_6detail15normal_iteratorINS7_10device_ptrIKiEEEENS7_7pointerIiNS8_3tagENS7_11use_defaultESJ_EEEEEEvT0_T1_ --------------------------
	.section	.nv.info._ZN3cub18CUB_300001_SM_10006detail8for_each13static_kernelINS2_12policy_hub_t12policy_500_tElN6thrust24THRUST_300001_SM_1000_NS8cuda_cub20__uninitialized_copy7functorINS7_6detail15normal_iteratorINS7_10device_ptrIKiEEEENS7_7pointerIiNS8_3tagENS7_11use_defaultESJ_EEEEEEvT0_T1_,"",@"SHT_CUDA_INFO"
	.sectionflags	@""
	.align	4


	//----- nvinfo : EIATTR_CUDA_API_VERSION
	.align		4
        /*0000*/ 	.byte	0x04, 0x37
        /*0002*/ 	.short	(.L_716 - .L_715)
.L_715:
        /*0004*/ 	.word	0x00000082


	//----- nvinfo : EIATTR_KPARAM_INFO
	.align		4
.L_716:
        /*0008*/ 	.byte	0x04, 0x17
        /*000a*/ 	.short	(.L_718 - .L_717)
.L_717:
        /*000c*/ 	.word	0x00000000
        /*0010*/ 	.short	0x0001
        /*0012*/ 	.short	0x0008
        /*0014*/ 	.byte	0x00, 0xf0, 0x41, 0x00


	//----- nvinfo : EIATTR_KPARAM_INFO
	.align		4
.L_718:
        /*0018*/ 	.byte	0x04, 0x17
        /*001a*/ 	.short	(.L_720 - .L_719)
.L_719:
        /*001c*/ 	.word	0x00000000
        /*0020*/ 	.short	0x0000
        /*0022*/ 	.short	0x0000
        /*0024*/ 	.byte	0x00, 0xf0, 0x21, 0x00


	//----- nvinfo : EIATTR_SPARSE_MMA_MASK
	.align		4
.L_720:
        /*0028*/ 	.byte	0x03, 0x50
        /*002a*/ 	.short	0x0000


	//----- nvinfo : EIATTR_MAXREG_COUNT
	.align		4
        /*002c*/ 	.byte	0x03, 0x1b
        /*002e*/ 	.short	0x00ff


	//----- nvinfo : EIATTR_MERCURY_ISA_VERSION
	.align		4
        /*0030*/ 	.byte	0x03, 0x5f
        /*0032*/ 	.short	0x0101


	//----- nvinfo : EIATTR_VRC_CTA_INIT_COUNT
	.align		4
        /*0034*/ 	.byte	0x02, 0x4a
	.zero		1
	.zero		1


	//----- nvinfo : EIATTR_EXIT_INSTR_OFFSETS
	.align		4
        /*0038*/ 	.byte	0x04, 0x1c
        /*003a*/ 	.short	(.L_722 - .L_721)


	//   ....[0]....
.L_721:
        /*003c*/ 	.word	0x00000190


	//   ....[1]....
        /*0040*/ 	.word	0x00000320


	//   ....[2]....
        /*0044*/ 	.word	0x000003f0


	//----- nvinfo : EIATTR_MAX_THREADS
	.align		4
.L_722:
        /*0048*/ 	.byte	0x04, 0x05
        /*004a*/ 	.short	(.L_724 - .L_723)
.L_723:
        /*004c*/ 	.word	0x00000100
        /*0050*/ 	.word	0x00000001
        /*0054*/ 	.word	0x00000001


	//----- nvinfo : EIATTR_CRS_STACK_SIZE
	.align		4
.L_724:
        /*0058*/ 	.byte	0x04, 0x1e
        /*005a*/ 	.short	(.L_726 - .L_725)
.L_725:
        /*005c*/ 	.word	0x00000000


	//----- nvinfo : EIATTR_CBANK_PARAM_SIZE
	.align		4
.L_726:
        /*0060*/ 	.byte	0x03, 0x19
        /*0062*/ 	.short	0x0018


	//----- nvinfo : EIATTR_PARAM_CBANK
	.align		4
        /*0064*/ 	.byte	0x04, 0x0a
        /*0066*/ 	.short	(.L_728 - .L_727)
	.align		4
.L_727:
        /*0068*/ 	.word	index@(.nv.constant0._ZN3cub18CUB_300001_SM_10006detail8for_each13static_kernelINS2_12policy_hub_t12policy_500_tElN6thrust24THRUST_300001_SM_1000_NS8cuda_cub20__uninitialized_copy7functorINS7_6detail15normal_iteratorINS7_10device_ptrIKiEEEENS7_7pointerIiNS8_3tagENS7_11use_defaultESJ_EEEEEEvT0_T1_)
        /*006c*/ 	.short	0x0380
        /*006e*/ 	.short	0x0018


	//----- nvinfo : EIATTR_SW_WAR
	.align		4
.L_728:
        /*0070*/ 	.byte	0x04, 0x36
        /*0072*/ 	.short	(.L_730 - .L_729)
.L_729:
        /*0074*/ 	.word	0x00000008
.L_730:


//--------------------- .nv.info._ZN3cub18CUB_300001_SM_10006detail8for_each13static_kernelINS2_12policy_hub_t12policy_500_tEmN6thrust24THRUST_300001_SM_1000_NS8cuda_cub20__uninitialized_fill7functorINS7_10device_ptrIiEEiEEEEvT0_T1_ --------------------------
	.section	.nv.info._ZN3cub18CUB_300001_SM_10006detail8for_each13static_kernelINS2_12policy_hub_t12policy_500_tEmN6thrust24THRUST_300001_SM_1000_NS8cuda_cub20__uninitialized_fill7functorINS7_10device_ptrIiEEiEEEEvT0_T1_,"",@"SHT_CUDA_INFO"
	.sectionflags	@""
	.align	4


	//----- nvinfo : EIATTR_CUDA_API_VERSION
	.align		4
        /*0000*/ 	.byte	0x04, 0x37
        /*0002*/ 	.short	(.L_732 - .L_731)
.L_731:
        /*0004*/ 	.word	0x00000082


	//----- nvinfo : EIATTR_KPARAM_INFO
	.align		4
.L_732:
        /*0008*/ 	.byte	0x04, 0x17
        /*000a*/ 	.short	(.L_734 - .L_733)
.L_733:
        /*000c*/ 	.word	0x00000000
        /*0010*/ 	.short	0x0001
        /*0012*/ 	.short	0x0008
        /*0014*/ 	.byte	0x00, 0xf0, 0x41, 0x00


	//----- nvinfo : EIATTR_KPARAM_INFO
	.align		4
.L_734:
        /*0018*/ 	.byte	0x04, 0x17
        /*001a*/ 	.short	(.L_736 - .L_735)
.L_735:
        /*001c*/ 	.word	0x00000000
        /*0020*/ 	.short	0x0000
        /*0022*/ 	.short	0x0000
        /*0024*/ 	.byte	0x00, 0xf0, 0x21, 0x00


	//----- nvinfo : EIATTR_SPARSE_MMA_MASK
	.align		4
.L_736:
        /*0028*/ 	.byte	0x03, 0x50
        /*002a*/ 	.short	0x0000


	//----- nvinfo : EIATTR_MAXREG_COUNT
	.align		4
        /*002c*/ 	.byte	0x03, 0x1b
        /*002e*/ 	.short	0x00ff


	//----- nvinfo : EIATTR_MERCURY_ISA_VERSION
	.align		4
        /*0030*/ 	.byte	0x03, 0x5f
        /*0032*/ 	.short	0x0101


	//----- nvinfo : EIATTR_VRC_CTA_INIT_COUNT
	.align		4
        /*0034*/ 	.byte	0x02, 0x4a
	.zero		1
	.zero		1


	//----- nvinfo : EIATTR_EXIT_INSTR_OFFSETS
	.align		4
        /*0038*/ 	.byte	0x04, 0x1c
        /*003a*/ 	.short	(.L_738 - .L_737)


	//   ....[0]....
.L_737:
        /*003c*/ 	.word	0x00000130


	//   ....[1]....
        /*0040*/ 	.word	0x00000230


	//   ....[2]....
        /*0044*/ 	.word	0x00000260


	//----- nvinfo : EIATTR_MAX_THREADS
	.align		4
.L_738:
        /*0048*/ 	.byte	0x04, 0x05
        /*004a*/ 	.short	(.L_740 - .L_739)
.L_739:
        /*004c*/ 	.word	0x00000100
        /*0050*/ 	.word	0x00000001
        /*0054*/ 	.word	0x00000001


	//----- nvinfo : EIATTR_CBANK_PARAM_SIZE
	.align		4
.L_740:
        /*0058*/ 	.byte	0x03, 0x19
        /*005a*/ 	.short	0x0018


	//----- nvinfo : EIATTR_PARAM_CBANK
	.align		4
        /*005c*/ 	.byte	0x04, 0x0a
        /*005e*/ 	.short	(.L_742 - .L_741)
	.align		4
.L_741:
        /*0060*/ 	.word	index@(.nv.constant0._ZN3cub18CUB_300001_SM_10006detail8for_each13static_kernelINS2_12policy_hub_t12policy_500_tEmN6thrust24THRUST_300001_SM_1000_NS8cuda_cub20__uninitialized_fill7functorINS7_10device_ptrIiEEiEEEEvT0_T1_)
        /*0064*/ 	.short	0x0380
        /*0066*/ 	.short	0x0018


	//----- nvinfo : EIATTR_SW_WAR
	.align		4
.L_742:
        /*0068*/ 	.byte	0x04, 0x36
        /*006a*/ 	.short	(.L_744 - .L_743)
.L_743:
        /*006c*/ 	.word	0x00000008
.L_744:


//--------------------- .nv.info._ZN3cub18CUB_300001_SM_10006detail8for_each13static_kernelINS2_12policy_hub_t12policy_500_tElN6thrust24THRUST_300001_SM_1000_NS8cuda_cub20__uninitialized_copy7functorINS7_6detail15normal_iteratorINS7_10device_ptrIKfEEEENS7_7pointerIfNS8_3tagENS7_11use_defaultESJ_EEEEEEvT0_T1_ --------------------------
	.section	.nv.info._ZN3cub18CUB_300001_SM_10006detail8for_each13static_kernelINS2_12policy_hub_t12policy_500_tElN6thrust24THRUST_300001_SM_1000_NS8cuda_cub20__uninitialized_copy7functorINS7_6detail15normal_iteratorINS7_10device_ptrIKfEEEENS7_7pointerIfNS8_3tagENS7_11use_defaultESJ_EEEEEEvT0_T1_,"",@"SHT_CUDA_INFO"
	.sectionflags	@""
	.align	4


	//----- nvinfo : EIATTR_CUDA_API_VERSION
	.align		4
        /*0000*/ 	.byte	0x04, 0x37
        /*0002*/ 	.short	(.L_746 - .L_745)
.L_745:
        /*0004*/ 	.word	0x00000082


	//----- nvinfo : EIATTR_KPARAM_INFO
	.align		4
.L_746:
        /*0008*/ 	.byte	0x04, 0x17
        /*000a*/ 	.short	(.L_748 - .L_747)
.L_747:
        /*000c*/ 	.word	0x00000000
        /*0010*/ 	.short	0x0001
        /*0012*/ 	.short	0x0008
        /*0014*/ 	.byte	0x00, 0xf0, 0x41, 0x00


	//----- nvinfo : EIATTR_KPARAM_INFO
	.align		4
.L_748:
        /*0018*/ 	.byte	0x04, 0x17
        /*001a*/ 	.short	(.L_750 - .L_749)
.L_749:
        /*001c*/ 	.word	0x00000000
        /*0020*/ 	.short	0x0000
        /*0022*/ 	.short	0x0000
        /*0024*/ 	.byte	0x00, 0xf0, 0x21, 0x00


	//----- nvinfo : EIATTR_SPARSE_MMA_MASK
	.align		4
.L_750:
        /*0028*/ 	.byte	0x03, 0x50
        /*002a*/ 	.short	0x0000


	//----- nvinfo : EIATTR_MAXREG_COUNT
	.align		4
        /*002c*/ 	.byte	0x03, 0x1b
        /*002e*/ 	.short	0x00ff


	//----- nvinfo : EIATTR_MERCURY_ISA_VERSION
	.align		4
        /*0030*/ 	.byte	0x03, 0x5f
        /*0032*/ 	.short	0x0101


	//----- nvinfo : EIATTR_VRC_CTA_INIT_COUNT
	.align		4
        /*0034*/ 	.byte	0x02, 0x4a
	.zero		1
	.zero		1


	//----- nvinfo : EIATTR_EXIT_INSTR_OFFSETS
	.align		4
        /*0038*/ 	.byte	0x04, 0x1c
        /*003a*/ 	.short	(.L_752 - .L_751)


	//   ....[0]....
.L_751:
        /*003c*/ 	.word	0x00000190


	//   ....[1]....
        /*0040*/ 	.word	0x00000320


	//   ....[2]....
        /*0044*/ 	.word	0x000003f0


	//----- nvinfo : EIATTR_MAX_THREADS
	.align		4
.L_752:
        /*0048*/ 	.byte	0x04, 0x05
        /*004a*/ 	.short	(.L_754 - .L_753)
.L_753:
        /*004c*/ 	.word	0x00000100
        /*0050*/ 	.word	0x00000001
        /*0054*/ 	.word	0x00000001


	//----- nvinfo : EIATTR_CRS_STACK_SIZE
	.align		4
.L_754:
        /*0058*/ 	.byte	0x04, 0x1e
        /*005a*/ 	.short	(.L_756 - .L_755)
.L_755:
        /*005c*/ 	.word	0x00000000


	//----- nvinfo : EIATTR_CBANK_PARAM_SIZE
	.align		4
.L_756:
        /*0060*/ 	.byte	0x03, 0x19
        /*0062*/ 	.short	0x0018


	//----- nvinfo : EIATTR_PARAM_CBANK
	.align		4
        /*0064*/ 	.byte	0x04, 0x0a
        /*0066*/ 	.short	(.L_758 - .L_757)
	.align		4
.L_757:
        /*0068*/ 	.word	index@(.nv.constant0._ZN3cub18CUB_300001_SM_10006detail8for_each13static_kernelINS2_12policy_hub_t12policy_500_tElN6thrust24THRUST_300001_SM_1000_NS8cuda_cub20__uninitialized_copy7functorINS7_6detail15normal_iteratorINS7_10device_ptrIKfEEEENS7_7pointerIfNS8_3tagENS7_11use_defaultESJ_EEEEEEvT0_T1_)
        /*006c*/ 	.short	0x0380
        /*006e*/ 	.short	0x0018


	//----- nvinfo : EIATTR_SW_WAR
	.align		4
.L_758:
        /*0070*/ 	.byte	0x04, 0x36
        /*0072*/ 	.short	(.L_760 - .L_759)
.L_759:
        /*0074*/ 	.word	0x00000008
.L_760:


//--------------------- .nv.info._ZN3cub18CUB_300001_SM_10006detail8for_each13static_kernelINS2_12policy_hub_t12policy_500_tEmN6thrust24THRUST_300001_SM_1000_NS8cuda_cub20__uninitialized_fill7functorINS7_10device_ptrIfEEfEEEEvT0_T1_ --------------------------
	.section	.nv.info._ZN3cub18CUB_300001_SM_10006detail8for_each13static_kernelINS2_12policy_hub_t12policy_500_tEmN6thrust24THRUST_300001_SM_1000_NS8cuda_cub20__uninitialized_fill7functorINS7_10device_ptrIfEEfEEEEvT0_T1_,"",@"SHT_CUDA_INFO"
	.sectionflags	@""
	.align	4


	//----- nvinfo : EIATTR_CUDA_API_VERSION
	.align		4
        /*0000*/ 	.byte	0x04, 0x37
        /*0002*/ 	.short	(.L_762 - .L_761)
.L_761:
        /*0004*/ 	.word	0x00000082


	//----- nvinfo : EIATTR_KPARAM_INFO
	.align		4
.L_762:
        /*0008*/ 	.byte	0x04, 0x17
        /*000a*/ 	.short	(.L_764 - .L_763)
.L_763:
        /*000c*/ 	.word	0x00000000
        /*0010*/ 	.short	0x0001
        /*0012*/ 	.short	0x0008
        /*0014*/ 	.byte	0x00, 0xf0, 0x41, 0x00


	//----- nvinfo : EIATTR_KPARAM_INFO
	.align		4
.L_764:
        /*0018*/ 	.byte	0x04, 0x17
        /*001a*/ 	.short	(.L_766 - .L_765)
.L_765:
        /*001c*/ 	.word	0x00000000
        /*0020*/ 	.short	0x0000
        /*0022*/ 	.short	0x0000
        /*0024*/ 	.byte	0x00, 0xf0, 0x21, 0x00


	//----- nvinfo : EIATTR_SPARSE_MMA_MASK
	.align		4
.L_766:
        /*0028*/ 	.byte	0x03, 0x50
        /*002a*/ 	.short	0x0000


	//----- nvinfo : EIATTR_MAXREG_COUNT
	.align		4
        /*002c*/ 	.byte	0x03, 0x1b
        /*002e*/ 	.short	0x00ff


	//----- nvinfo : EIATTR_MERCURY_ISA_VERSION
	.align		4
        /*0030*/ 	.byte	0x03, 0x5f
        /*0032*/ 	.short	0x0101


	//----- nvinfo : EIATTR_VRC_CTA_INIT_COUNT
	.align		4
        /*0034*/ 	.byte	0x02, 0x4a
	.zero		1
	.zero		1


	//----- nvinfo : EIATTR_EXIT_INSTR_OFFSETS
	.align		4
        /*0038*/ 	.byte	0x04, 0x1c
        /*003a*/ 	.short	(.L_768 - .L_767)


	//   ....[0]....
.L_767:
        /*003c*/ 	.word	0x00000130


	//   ....[1]....
        /*0040*/ 	.word	0x00000230


	//   ....[2]....
        /*0044*/ 	.word	0x00000260


	//----- nvinfo : EIATTR_MAX_THREADS
	.align		4
.L_768:
        /*0048*/ 	.byte	0x04, 0x05
        /*004a*/ 	.short	(.L_770 - .L_769)
.L_769:
        /*004c*/ 	.word	0x00000100
        /*0050*/ 	.word	0x00000001
        /*0054*/ 	.word	0x00000001


	//----- nvinfo : EIATTR_CBANK_PARAM_SIZE
	.align		4
.L_770:
        /*0058*/ 	.byte	0x03, 0x19
        /*005a*/ 	.short	0x0018


	//----- nvinfo : EIATTR_PARAM_CBANK
	.align		4
        /*005c*/ 	.byte	0x04, 0x0a
        /*005e*/ 	.short	(.L_772 - .L_771)
	.align		4
.L_771:
        /*0060*/ 	.word	index@(.nv.constant0._ZN3cub18CUB_300001_SM_10006detail8for_each13static_kernelINS2_12policy_hub_t12policy_500_tEmN6thrust24THRUST_300001_SM_1000_NS8cuda_cub20__uninitialized_fill7functorINS7_10device_ptrIfEEfEEEEvT0_T1_)
        /*0064*/ 	.short	0x0380
        /*0066*/ 	.short	0x0018


	//----- nvinfo : EIATTR_SW_WAR
	.align		4
.L_772:
        /*0068*/ 	.byte	0x04, 0x36
        /*006a*/ 	.short	(.L_774 - .L_773)
.L_773:
        /*006c*/ 	.word	0x00000008
.L_774:


//--------------------- .nv.info._ZN3cub18CUB_300001_SM_10006detail11EmptyKernelIvEEvv --------------------------
	.section	.nv.info._ZN3cub18CUB_300001_SM_10006detail11EmptyKernelIvEEvv,"",@"SHT_CUDA_INFO"
	.sectionflags	@""
	.align	4


	//----- nvinfo : EIATTR_CUDA_API_VERSION
	.align		4
        /*0000*/ 	.byte	0x04, 0x37
        /*0002*/ 	.short	(.L_776 - .L_775)
.L_775:
        /*0004*/ 	.word	0x00000082


	//----- nvinfo : EIATTR_SPARSE_MMA_MASK
	.align		4
.L_776:
        /*0008*/ 	.byte	0x03, 0x50
        /*000a*/ 	.short	0x0000


	//----- nvinfo : EIATTR_MAXREG_COUNT
	.align		4
        /*000c*/ 	.byte	0x03, 0x1b
        /*000e*/ 	.short	0x00ff


	//----- nvinfo : EIATTR_MERCURY_ISA_VERSION
	.align		4
        /*0010*/ 	.byte	0x03, 0x5f
        /*0012*/ 	.short	0x0101


	//----- nvinfo : EIATTR_VRC_CTA_INIT_COUNT
	.align		4
        /*0014*/ 	.byte	0x02, 0x4a
	.zero		1
	.zero		1


	//----- nvinfo : EIATTR_EXIT_INSTR_OFFSETS
	.align		4
        /*0018*/ 	.byte	0x04, 0x1c
        /*001a*/ 	.short	(.L_778 - .L_777)


	//   ....[0]....
.L_777:
        /*001c*/ 	.word	0x00000010


	//----- nvinfo : EIATTR_SW_WAR
	.align		4
.L_778:
        /*0020*/ 	.byte	0x04, 0x36
        /*0022*/ 	.short	(.L_780 - .L_779)
.L_779:
        /*0024*/ 	.word	0x00000008
.L_780:


//--------------------- .nv.info._ZN6thrust24THRUST_300001_SM_1000_NS8cuda_cub4core6detail13_kernel_agentINS1_8__unique11UniqueAgentINS0_12zip_iteratorIN4cuda3std3__45tupleIJNS0_6detail15normal_iteratorINS0_10device_ptrIfEEEESG_NSD_INSE_IiEEEEEEEEESK_6xyl_eqiPiEEJSK_SK_SL_SM_iN3cub18CUB_300001_SM_100013ScanTileStateIiLb1EEEmEEEvDpT0_ --------------------------
	.section	.nv.info._ZN6thrust24THRUST_300001_SM_1000_NS8cuda_cub4core6detail13_kernel_agentINS1_8__unique11UniqueAgentINS0_12zip_iteratorIN4cuda3std3__45tupleIJNS0_6detail15normal_iteratorINS0_10device_ptrIfEEEESG_NSD_INSE_IiEEEEEEEEESK_6xyl_eqiPiEEJSK_SK_SL_SM_iN3cub18CUB_300001_SM_100013ScanTileStateIiLb1EEEmEEEvDpT0_,"",@"SHT_CUDA_INFO"
	.sectionflags	@""
	.align	4


	//----- nvinfo : EIATTR_CUDA_API_VERSION
	.align		4
        /*0000*/ 	.byte	0x04, 0x37
        /*0002*/ 	.short	(.L_782 - .L_781)
.L_781:
        /*0004*/ 	.word	0x00000082


	//----- nvinfo : EIATTR_KPARAM_INFO
	.align		4
.L_782:
        /*0008*/ 	.byte	0x04, 0x17
        /*000a*/ 	.short	(.L_784 - .L_783)
.L_783:
        /*000c*/ 	.word	0x00000000
        /*0010*/ 	.short	0x0006
        /*0012*/ 	.short	0x0050
        /*0014*/ 	.byte	0x00, 0xf0, 0x21, 0x00


	//----- nvinfo : EIATTR_KPARAM_INFO
	.align		4
.L_784:
        /*0018*/ 	.byte	0x04, 0x17
        /*001a*/ 	.short	(.L_786 - .L_785)
.L_785:
        /*001c*/ 	.word	0x00000000
        /*0020*/ 	.short	0x0005
        /*0022*/ 	.short	0x0048
        /*0024*/ 	.byte	0x00, 0xf0, 0x21, 0x00


	//----- nvinfo : EIATTR_KPARAM_INFO
	.align		4
.L_786:
        /*0028*/ 	.byte	0x04, 0x17
        /*002a*/ 	.short	(.L_788 - .L_787)
.L_787:
        /*002c*/ 	.word	0x00000000
        /*0030*/ 	.short	0x0004
        /*0032*/ 	.short	0x0040
        /*0034*/ 	.byte	0x00, 0xf0, 0x11, 0x00


	//----- nvinfo : EIATTR_KPARAM_INFO
	.align		4
.L_788:
        /*0038*/ 	.byte	0x04, 0x17
        /*003a*/ 	.short	(.L_790 - .L_789)
.L_789:
        /*003c*/ 	.word	0x00000000
        /*0040*/ 	.short	0x0003
        /*0042*/ 	.short	0x0038
        /*0044*/ 	.byte	0x00, 0xf5, 0x21, 0x00


	//----- nvinfo : EIATTR_KPARAM_INFO
	.align		4
.L_790:
        /*0048*/ 	.byte	0x04, 0x17
        /*004a*/ 	.short	(.L_792 - .L_791)
.L_791:
        /*004c*/ 	.word	0x00000000
        /*0050*/ 	.short	0x0002
        /*0052*/ 	.short	0x0030
        /*0054*/ 	.byte	0x00, 0xf0, 0x05, 0x00


	//----- nvinfo : EIATTR_KPARAM_INFO
	.align		4
.L_792:
        /*0058*/ 	.byte	0x04, 0x17
        /*005a*/ 	.short	(.L_794 - .L_793)
.L_793:
        /*005c*/ 	.word	0x00000000
        /*0060*/ 	.short	0x0001
        /*0062*/ 	.short	0x0018
        /*0064*/ 	.byte	0x00, 0xf0, 0x61, 0x00


	//----- nvinfo : EIATTR_KPARAM_INFO
	.align		4
.L_794:
        /*0068*/ 	.byte	0x04, 0x17
        /*006a*/ 	.short	(.L_796 - .L_795)
.L_795:
        /*006c*/ 	.word	0x00000000
        /*0070*/ 	.short	0x0000
        /*0072*/ 	.short	0x0000
        /*0074*/ 	.byte	0x00, 0xf0, 0x61, 0x00


	//----- nvinfo : EIATTR_SPARSE_MMA_MASK
	.align		4
.L_796:
        /*0078*/ 	.byte	0x03, 0x50
        /*007a*/ 	.short	0x0000


	//----- nvinfo : EIATTR_MAXREG_COUNT
	.align		4
        /*007c*/ 	.byte	0x03, 0x1b
        /*007e*/ 	.short	0x00ff


	//----- nvinfo : EIATTR_NUM_BARRIERS
	.align		4
        /*0080*/ 	.byte	0x02, 0x4c
        /*0082*/ 	.byte	0x01
	.zero		1


	//----- nvinfo : EIATTR_MERCURY_ISA_VERSION
	.align		4
        /*0084*/ 	.byte	0x03, 0x5f
        /*0086*/ 	.short	0x0101


	//----- nvinfo : EIATTR_UNUSED_LOAD_BYTE_OFFSET
	.align		4
        /*0088*/ 	.byte	0x04, 0x44
        /*008a*/ 	.short	(.L_798 - .L_797)


	//   ....[0]....
.L_797:
        /*008c*/ 	.word	0x00006910
        /*0090*/ 	.word	0x0000fff0


	//----- nvinfo : EIATTR_COOP_GROUP_MASK_REGIDS
	.align		4
.L_798:
        /*0094*/ 	.byte	0x04, 0x29
        /*0096*/ 	.short	(.L_800 - .L_799)


	//   ....[0]....
.L_799:
        /*0098*/ 	.word	0xffffffff


	//   ....[1]....
        /*009c*/ 	.word	0xffffffff


	//   ....[2]....
        /*00a0*/ 	.word	0xffffffff


	//   ....[3]....
        /*00a4*/ 	.word	0xffffffff


	//   ....[4]....
        /*00a8*/ 	.word	0xffffffff


	//   ....[5]....
        /*00ac*/ 	.word	0xffffffff


	//   ....[6]....
        /*00b0*/ 	.word	0xffffffff


	//   ....[7]....
        /*00b4*/ 	.word	0xffffffff


	//   ....[8]....
        /*00b8*/ 	.word	0xffffffff


	//   ....[9]....
        /*00bc*/ 	.word	0xffffffff


	//   ....[10]....
        /*00c0*/ 	.word	0xffffffff


	//   ....[11]....
        /*00c4*/ 	.word	0xffffffff


	//   ....[12]....
        /*00c8*/ 	.word	0xffffffff


	//   ....[13]....
        /*00cc*/ 	.word	0xffffffff


	//   ....[14]....
        /*00d0*/ 	.word	0xffffffff


	//   ....[15]....
        /*00d4*/ 	.word	0xffffffff


	//   ....[16]....
        /*00d8*/ 	.word	0xffffffff


	//   ....[17]....
        /*00dc*/ 	.word	0xffffffff


	//   ....[18]....
        /*00e0*/ 	.word	0xffffffff


	//   ....[19]....
        /*00e4*/ 	.word	0xffffffff


	//   ....[20]....
        /*00e8*/ 	.word	0xffffffff


	//   ....[21]....
        /*00ec*/ 	.word	0xffffffff


	//   ....[22]....
        /*00f0*/ 	.word	0xffffffff


	//   ....[23]....
        /*00f4*/ 	.word	0xffffffff


	//   ....[24]....
        /*00f8*/ 	.word	0xffffffff


	//   ....[25]....
        /*00fc*/ 	.word	0xffffffff


	//   ....[26]....
        /*0100*/ 	.word	0xffffffff


	//   ....[27]....
        /*0104*/ 	.word	0xffffffff


	//   ....[28]....
        /*0108*/ 	.word	0xffffffff


	//   ....[29]....
        /*010c*/ 	.word	0xffffffff


	//   ....[30]....
        /*0110*/ 	.word	0xffffffff


	//   ....[31]....
        /*0114*/ 	.word	0xffffffff


	//   ....[32]....
        /*0118*/ 	.word	0xffffffff


	//   ....[33]....
        /*011c*/ 	.word	0xffffffff


	//   ....[34]....
        /*0120*/ 	.word	0xffffffff


	//   ....[35]....
        /*0124*/ 	.word	0xffffffff


	//   ....[36]....
        /*0128*/ 	.word	0xffffffff


	//   ....[37]....
        /*012c*/ 	.word	0xffffffff


	//   ....[38]....
        /*0130*/ 	.word	0xffffffff


	//   ....[39]....
        /*0134*/ 	.word	0xffffffff


	//   ....[40]....
        /*0138*/ 	.word	0xffffffff


	//   ....[41]....
        /*013c*/ 	.word	0xffffffff


	//   ....[42]....
        /*0140*/ 	.word	0xffffffff


	//   ....[43]....
        /*0144*/ 	.word	0xffffffff


	//   ....[44]....
        /*0148*/ 	.word	0xffffffff


	//   ....[45]....
        /*014c*/ 	.word	0xffffffff


	//   ....[46]....
        /*0150*/ 	.word	0xffffffff


	//   ....[47]....
        /*0154*/ 	.word	0xffffffff


	//   ....[48]....
        /*0158*/ 	.word	0xffffffff


	//   ....[49]....
        /*015c*/ 	.word	0xffffffff


	//   ....[50]....
        /*0160*/ 	.word	0xffffffff


	//   ....[51]....
        /*0164*/ 	.word	0xffffffff


	//   ....[52]....
        /*0168*/ 	.word	0xffffffff


	//   ....[53]....
        /*016c*/ 	.word	0xffffffff


	//   ....[54]....
        /*0170*/ 	.word	0xffffffff


	//   ....[55]....
        /*0174*/ 	.word	0xffffffff


	//   ....[56]....
        /*0178*/ 	.word	0xffffffff


	//   ....[57]....
        /*017c*/ 	.word	0xffffffff


	//   ....[58]....
        /*0180*/ 	.word	0xffffffff


	//   ....[59]....
        /*0184*/ 	.word	0xffffffff


	//   ....[60]....
        /*0188*/ 	.word	0x05000016


	//   ....[61]....
        /*018c*/ 	.word	0x05000016


	//   ....[62]....
        /*0190*/ 	.word	0x05000016


	//   ....[63]....
        /*0194*/ 	.word	0x05000016


	//   ....[64]....
        /*0198*/ 	.word	0x05000016


	//   ....[65]....
        /*019c*/ 	.word	0x05000016


	//   ....[66]....
        /*01a0*/ 	.word	0x05000016


	//   ....[67]....
        /*01a4*/ 	.word	0x05000016


	//   ....[68]....
        /*01a8*/ 	.word	0x05000016


	//   ....[69]....
        /*01ac*/ 	.word	0x05000016


	//   ....[70]....
        /*01b0*/ 	.word	0x05000016


	//   ....[71]....
        /*01b4*/ 	.word	0x05000016


	//   ....[72]....
        /*01b8*/ 	.word	0x05000016


	//   ....[73]....
        /*01bc*/ 	.word	0x05000016


	//   ....[74]....
        /*01c0*/ 	.word	0x05000016


	//   ....[75]....
        /*01c4*/ 	.word	0x05000016


	//   ....[76]....
        /*01c8*/ 	.word	0x05000016


	//   ....[77]....
        /*01cc*/ 	.word	0x05000016


	//   ....[78]....
        /*01d0*/ 	.word	0x05000016


	//   ....[79]....
        /*01d4*/ 	.word	0x05000016


	//   ....[80]....
        /*01d8*/ 	.word	0x05000016


	//   ....[81]....
        /*01dc*/ 	.word	0x05000016


	//   ....[82]....
        /*01e0*/ 	.word	0x05000016


	//   ....[83]....
        /*01e4*/ 	.word	0x05000016


	//   ....[84]....
        /*01e8*/ 	.word	0x05000016


	//   ....[85]....
        /*01ec*/ 	.word	0x05000016


	//   ....[86]....
        /*01f0*/ 	.word	0x05000016


	//   ....[87]....
        /*01f4*/ 	.word	0x05000016


	//   ....[88]....
        /*01f8*/ 	.word	0x05000016


	//   ....[89]....
        /*01fc*/ 	.word	0x05000016


	//   ....[90]....
        /*0200*/ 	.word	0x05000016


	//   ....[91]....
        /*0204*/ 	.word	0x05000016


	//   ....[92]....
        /*0208*/ 	.word	0x05000016


	//   ....[93]....
        /*020c*/ 	.word	0x05000016


	//   ....[94]....
        /*0210*/ 	.word	0x05000016


	//   ....[95]....
        /*0214*/ 	.word	0x05000016


	//----- nvinfo : EIATTR_COOP_GROUP_INSTR_OFFSETS
	.align		4
.L_800:
        /*0218*/ 	.byte	0x04, 0x28
        /*021a*/ 	.short	(.L_802 - .L_801)


	//   ....[0]....
.L_801:
        /*021c*/ 	.word	0x00000300


	//   ....[1]....
        /*0220*/ 	.word	0x00000530


	//   ....[2]....
        /*0224*/ 	.word	0x00000550


	//   ....[3]....
        /*0228*/ 	.word	0x00000570


	//   ....[4]....
        /*022c*/ 	.word	0x00000590


	//   ....[5]....
        /*0230*/ 	.word	0x000005c0


	//   ....[6]....
        /*0234*/ 	.word	0x00001c90


	//   ....[7]....
        /*0238*/ 	.word	0x00001f10


	//   ....[8]....
        /*023c*/ 	.word	0x00001f30


	//   ....[9]....
        /*0240*/ 	.word	0x00001f50


	//   ....[10]....
        /*0244*/ 	.word	0x00001f70


	//   ....[11]....
        /*0248*/ 	.word	0x00001fa0


	//   ....[12]....
        /*024c*/ 	.word	0x000021b0


	//   ....[13]....
        /*0250*/ 	.word	0x00002270


	//   ....[14]....
        /*0254*/ 	.word	0x000022d0


	//   ....[15]....
        /*0258*/ 	.word	0x00002380


	//   ....[16]....
        /*025c*/ 	.word	0x000023e0


	//   ....[17]....
        /*0260*/ 	.word	0x00002430


	//   ....[18]....
        /*0264*/ 	.word	0x00002470


	//   ....[19]....
        /*0268*/ 	.word	0x00002490


	//   ....[20]....
        /*026c*/ 	.word	0x000024d0


	//   ....[21]....
        /*0270*/ 	.word	0x000025a0


	//   ....[22]....
        /*0274*/ 	.word	0x00002670


	//   ....[23]....
        /*0278*/ 	.word	0x000026c0


	//   ....[24]....
        /*027c*/ 	.word	0x00002720


	//   ....[25]....
        /*0280*/ 	.word	0x00002780


	//   ....[26]....
        /*0284*/ 	.word	0x000027c0


	//   ....[27]....
        /*0288*/ 	.word	0x00002800


	//   ....[28]....
        /*028c*/ 	.word	0x00002840


	//   ....[29]....
        /*0290*/ 	.word	0x00002850


	//   ....[30]....
        /*0294*/ 	.word	0x000040b0


	//   ....[31]....
        /*0298*/ 	.word	0x00004320


	//   ....[32]....
        /*029c*/ 	.word	0x00004340


	//   ....[33]....
        /*02a0*/ 	.word	0x00004360


	//   ....[34]....
        /*02a4*/ 	.word	0x00004380


	//   ....[35]....
        /*02a8*/ 	.word	0x000043b0


	//   ....[36]....
        /*02ac*/ 	.word	0x00005b30


	//   ....[37]....
        /*02b0*/ 	.word	0x00005e10


	//   ....[38]....
        /*02b4*/ 	.word	0x00005e30


	//   ....[39]....
        /*02b8*/ 	.word	0x00005e50


	//   ....[40]....
        /*02bc*/ 	.word	0x00005e70


	//   ....[41]....
        /*02c0*/ 	.word	0x00005e90


	//   ....[42]....
        /*02c4*/ 	.word	0x000060d0


	//   ....[43]....
        /*02c8*/ 	.word	0x00006190


	//   ....[44]....
        /*02cc*/ 	.word	0x000061f0


	//   ....[45]....
        /*02d0*/ 	.word	0x000062a0


	//   ....[46]....
        /*02d4*/ 	.word	0x00006310


	//   ....[47]....
        /*02d8*/ 	.word	0x00006360


	//   ....[48]....
        /*02dc*/ 	.word	0x000063a0


	//   ....[49]....
        /*02e0*/ 	.word	0x000063c0


	//   ....[50]....
        /*02e4*/ 	.word	0x000063f0


	//   ....[51]....
        /*02e8*/ 	.word	0x000064a0


	//   ....[52]....
        /*02ec*/ 	.word	0x00006570


	//   ....[53]....
        /*02f0*/ 	.word	0x000065c0


	//   ....[54]....
        /*02f4*/ 	.word	0x00006620


	//   ....[55]....
        /*02f8*/ 	.word	0x00006680


	//   ....[56]....
        /*02fc*/ 	.word	0x000066c0


	//   ....[57]....
        /*0300*/ 	.word	0x00006700


	//   ....[58]....
        /*0304*/ 	.word	0x00006740


	//   ....[59]....
        /*0308*/ 	.word	0x00006750


	//   ....[60]....
        /*030c*/ 	.word	0x00007c50


	//   ....[61]....
        /*0310*/ 	.word	0x00007cd0


	//   ....[62]....
        /*0314*/ 	.word	0x00007d60


	//   ....[63]....
        /*0318*/ 	.word	0x00007e70


	//   ....[64]....
        /*031c*/ 	.word	0x00007ef0


	//   ....[65]....
        /*0320*/ 	.word	0x00007f70


	//   ....[66]....
        /*0324*/ 	.word	0x00007ff0


	//   ....[67]....
        /*0328*/ 	.word	0x00008080


	//   ....[68]....
        /*032c*/ 	.word	0x00008110


	//   ....[69]....
        /*0330*/ 	.word	0x00008180


	//   ....[70]....
        /*0334*/ 	.word	0x00008200


	//   ....[71]....
        /*0338*/ 	.word	0x00008280


	//   ....[72]....
        /*033c*/ 	.word	0x00008340


	//   ....[73]....
        /*0340*/ 	.word	0x000083c0


	//   ....[74]....
        /*0344*/ 	.word	0x00008440


	//   ....[75]....
        /*0348*/ 	.word	0x000084c0


	//   ....[76]....
        /*034c*/ 	.word	0x00008540


	//   ....[77]....
        /*0350*/ 	.word	0x000085b0


	//   ....[78]....
        /*0354*/ 	.word	0x00008620


	//   ....[79]....
        /*0358*/ 	.word	0x000086a0


	//   ....[80]....
        /*035c*/ 	.word	0x00008730


	//   ....[81]....
        /*0360*/ 	.word	0x00008820


	//   ....[82]....
        /*0364*/ 	.word	0x000088a0


	//   ....[83]....
        /*0368*/ 	.word	0x00008930


	//   ....[84]....
        /*036c*/ 	.word	0x000089b0


	//   ....[85]....
        /*0370*/ 	.word	0x00008a30


	//   ....[86]....
        /*0374*/ 	.word	0x00008ad0


	//   ....[87]....
        /*0378*/ 	.word	0x00008b60


	//   ....[88]....
        /*037c*/ 	.word	0x00008be0


	//   ....[89]....
        /*0380*/ 	.word	0x00008c60


	//   ....[90]....
        /*0384*/ 	.word	0x00008d20


	//   ....[91]....
        /*0388*/ 	.word	0x00008da0


	//   ....[92]....
        /*038c*/ 	.word	0x00008e10


	//   ....[93]....
        /*0390*/ 	.word	0x00008e90


	//   ....[94]....
        /*0394*/ 	.word	0x00008f10


	//   ....[95]....
        /*0398*/ 	.word	0x00008f80


	//----- nvinfo : EIATTR_VRC_CTA_INIT_COUNT
	.align		4
.L_802:
        /*039c*/ 	.byte	0x02, 0x4a
	.zero		1
	.zero		1


	//----- nvinfo : EIATTR_EXIT_INSTR_OFFSETS
	.align		4
        /*03a0*/ 	.byte	0x04, 0x1c
        /*03a2*/ 	.short	(.L_804 - .L_803)


	//   ....[0]....
.L_803:
        /*03a4*/ 	.word	0x00001980


	//   ....[1]....
        /*03a8*/ 	.word	0x00003c70


	//   ....[2]....
        /*03ac*/ 	.word	0x00007bd0


	//   ....[3]....
        /*03b0*/ 	.word	0x00007c00


	//----- nvinfo : EIATTR_MAX_THREADS
	.align		4
.L_804:
        /*03b4*/ 	.byte	0x04, 0x05
        /*03b6*/ 	.short	(.L_806 - .L_805)
.L_805:
        /*03b8*/ 	.word	0x00000040
        /*03bc*/ 	.word	0x00000001
        /*03c0*/ 	.word	0x00000001


	//----- nvinfo : EIATTR_CRS_STACK_SIZE
	.align		4
.L_806:
        /*03c4*/ 	.byte	0x04, 0x1e
        /*03c6*/ 	.short	(.L_808 - .L_807)
.L_807:
        /*03c8*/ 	.word	0x00000000


	//----- nvinfo : EIATTR_CBANK_PARAM_SIZE
	.align		4
.L_808:
        /*03cc*/ 	.byte	0x03, 0x19
        /*03ce*/ 	.short	0x0058


	//----- nvinfo : EIATTR_PARAM_CBANK
	.align		4
        /*03d0*/ 	.byte	0x04, 0x0a
        /*03d2*/ 	.short	(.L_810 - .L_809)
	.align		4
.L_809:
        /*03d4*/ 	.word	index@(.nv.constant0._ZN6thrust24THRUST_300001_SM_1000_NS8cuda_cub4core6detail13_kernel_agentINS1_8__unique11UniqueAgentINS0_12zip_iteratorIN4cuda3std3__45tupleIJNS0_6detail15normal_iteratorINS0_10device_ptrIfEEEESG_NSD_INSE_IiEEEEEEEEESK_6xyl_eqiPiEEJSK_SK_SL_SM_iN3cub18CUB_300001_SM_100013ScanTileStateIiLb1EEEmEEEvDpT0_)
        /*03d8*/ 	.short	0x0380
        /*03da*/ 	.short	0x0058


	//----- nvinfo : EIATTR_SW_WAR
	.align		4
.L_810:
        /*03dc*/ 	.byte	0x04, 0x36
        /*03de*/ 	.short	(.L_812 - .L_811)
.L_811:
        /*03e0*/ 	.word	0x00000008
.L_812:


//--------------------- .nv.info._ZN6thrust24THRUST_300001_SM_1000_NS8cuda_cub4core6detail13_kernel_agentINS1_8__unique9InitAgentIN3cub18CUB_300001_SM_100013ScanTileStateIiLb1EEEPiiEEJSA_mSB_EEEvDpT0_ --------------------------
	.section	.nv.info._ZN6thrust24THRUST_300001_SM_1000_NS8cuda_cub4core6detail13_kernel_agentINS1_8__unique9InitAgentIN3cub18CUB_300001_SM_100013ScanTileStateIiLb1EEEPiiEEJSA_mSB_EEEvDpT0_,"",@"SHT_CUDA_INFO"
	.sectionflags	@""
	.align	4


	//----- nvinfo : EIATTR_CUDA_API_VERSION
	.align		4
        /*0000*/ 	.byte	0x04, 0x37
        /*0002*/ 	.short	(.L_814 - .L_813)
.L_813:
        /*0004*/ 	.word	0x00000082


	//----- nvinfo : EIATTR_KPARAM_INFO
	.align		4
.L_814:
        /*0008*/ 	.byte	0x04, 0x17
        /*000a*/ 	.short	(.L_816 - .L_815)
.L_815:
        /*000c*/ 	.word	0x00000000
        /*0010*/ 	.short	0x0002
        /*0012*/ 	.short	0x0010
        /*0014*/ 	.byte	0x00, 0xf5, 0x21, 0x00


	//----- nvinfo : EIATTR_KPARAM_INFO
	.align		4
.L_816:
        /*0018*/ 	.byte	0x04, 0x17
        /*001a*/ 	.short	(.L_818 - .L_817)
.L_817:
        /*001c*/ 	.word	0x00000000
        /*0020*/ 	.short	0x0001
        /*0022*/ 	.short	0x0008
        /*0024*/ 	.byte	0x00, 0xf0, 0x21, 0x00


	//----- nvinfo : EIATTR_KPARAM_INFO
	.align		4
.L_818:
        /*0028*/ 	.byte	0x04, 0x17
        /*002a*/ 	.short	(.L_820 - .L_819)
.L_819:
        /*002c*/ 	.word	0x00000000
        /*0030*/ 	.short	0x0000
        /*0032*/ 	.short	0x0000
        /*0034*/ 	.byte	0x00, 0xf0, 0x21, 0x00


	//----- nvinfo : EIATTR_SPARSE_MMA_MASK
	.align		4
.L_820:
        /*0038*/ 	.byte	0x03, 0x50
        /*003a*/ 	.short	0x0000


	//----- nvinfo : EIATTR_MAXREG_COUNT
	.align		4
        /*003c*/ 	.byte	0x03, 0x1b
        /*003e*/ 	.short	0x00ff


	//----- nvinfo : EIATTR_MERCURY_ISA_VERSION
	.align		4
        /*0040*/ 	.byte	0x03, 0x5f
        /*0042*/ 	.short	0x0101


	//----- nvinfo : EIATTR_VRC_CTA_INIT_COUNT
	.align		4
        /*0044*/ 	.byte	0x02, 0x4a
	.zero		1
	.zero		1


	//----- nvinfo : EIATTR_EXIT_INSTR_OFFSETS
	.align		4
        /*0048*/ 	.byte	0x04, 0x1c
        /*004a*/ 	.short	(.L_822 - .L_821)


	//   ....[0]....
.L_821:
        /*004c*/ 	.word	0x00000130


	//   ....[1]....
        /*0050*/ 	.word	0x00000160


	//----- nvinfo : EIATTR_MAX_THREADS
	.align		4
.L_822:
        /*0054*/ 	.byte	0x04, 0x05
        /*0056*/ 	.short	(.L_824 - .L_823)
.L_823:
        /*0058*/ 	.word	0x00000080
        /*005c*/ 	.word	0x00000001
        /*0060*/ 	.word	0x00000001


	//----- nvinfo : EIATTR_CBANK_PARAM_SIZE
	.align		4
.L_824:
        /*0064*/ 	.byte	0x03, 0x19
        /*0066*/ 	.short	0x0018


	//----- nvinfo : EIATTR_PARAM_CBANK
	.align		4
        /*0068*/ 	.byte	0x04, 0x0a
        /*006a*/ 	.short	(.L_826 - .L_825)
	.align		4
.L_825:
        /*006c*/ 	.word	index@(.nv.constant0._ZN6thrust24THRUST_300001_SM_1000_NS8cuda_cub4core6detail13_kernel_agentINS1_8__unique9InitAgentIN3cub18CUB_300001_SM_100013ScanTileStateIiLb1EEEPiiEEJSA_mSB_EEEvDpT0_)
        /*0070*/ 	.short	0x0380
        /*0072*/ 	.short	0x0018


	//----- nvinfo : EIATTR_SW_WAR
	.align		4
.L_826:
        /*0074*/ 	.byte	0x04, 0x36
        /*0076*/ 	.short	(.L_828 - .L_827)
.L_827:
        /*0078*/ 	.word	0x00000008
.L_828:


//--------------------- .nv.info._Z26calculateScanIntersectionsPfS_PiS0_S_S_S0_S0_if --------------------------
	.section	.nv.info._Z26calculateScanIntersectionsPfS_PiS0_S_S_S0_S0_if,"",@"SHT_CUDA_INFO"
	.sectionflags	@""
	.align	4


	//----- nvinfo : EIATTR_CUDA_API_VERSION
	.align		4
        /*0000*/ 	.byte	0x04, 0x37
        /*0002*/ 	.short	(.L_830 - .L_829)
.L_829:
        /*0004*/ 	.word	0x00000082


	//----- nvinfo : EIATTR_KPARAM_INFO
	.align		4
.L_830:
        /*0008*/ 	.byte	0x04, 0x17
        /*000a*/ 	.short	(.L_832 - .L_831)
.L_831:
        /*000c*/ 	.word	0x00000000
        /*0010*/ 	.short	0x0009
        /*0012*/ 	.short	0x0044
        /*0014*/ 	.byte	0x00, 0xf0, 0x11, 0x00


	//----- nvinfo : EIATTR_KPARAM_INFO
	.align		4
.L_832:
        /*0018*/ 	.byte	0x04, 0x17
        /*001a*/ 	.short	(.L_834 - .L_833)
.L_833:
        /*001c*/ 	.word	0x00000000
        /*0020*/ 	.short	0x0008
        /*0022*/ 	.short	0x0040
        /*0024*/ 	.byte	0x00, 0xf0, 0x11, 0x00


	//----- nvinfo : EIATTR_KPARAM_INFO
	.align		4
.L_834:
        /*0028*/ 	.byte	0x04, 0x17
        /*002a*/ 	.short	(.L_836 - .L_835)
.L_835:
        /*002c*/ 	.word	0x00000000
        /*0030*/ 	.short	0x0007
        /*0032*/ 	.short	0x0038
        /*0034*/ 	.byte	0x00, 0xf5, 0x21, 0x00


	//----- nvinfo : EIATTR_KPARAM_INFO
	.align		4
.L_836:
        /*0038*/ 	.byte	0x04, 0x17
        /*003a*/ 	.short	(.L_838 - .L_837)
.L_837:
        /*003c*/ 	.word	0x00000000
        /*0040*/ 	.short	0x0006
        /*0042*/ 	.short	0x0030
        /*0044*/ 	.byte	0x00, 0xf5, 0x21, 0x00


	//----- nvinfo : EIATTR_KPARAM_INFO
	.align		4
.L_838:
        /*0048*/ 	.byte	0x04, 0x17
        /*004a*/ 	.short	(.L_840 - .L_839)
.L_839:
        /*004c*/ 	.word	0x00000000
        /*0050*/ 	.short	0x0005
        /*0052*/ 	.short	0x0028
        /*0054*/ 	.byte	0x00, 0xf5, 0x21, 0x00


	//----- nvinfo : EIATTR_KPARAM_INFO
	.align		4
.L_840:
        /*0058*/ 	.byte	0x04, 0x17
        /*005a*/ 	.short	(.L_842 - .L_841)
.L_841:
        /*005c*/ 	.word	0x00000000
        /*0060*/ 	.short	0x0004
        /*0062*/ 	.short	0x0020
        /*0064*/ 	.byte	0x00, 0xf5, 0x21, 0x00


	//----- nvinfo : EIATTR_KPARAM_INFO
	.align		4
.L_842:
        /*0068*/ 	.byte	0x04, 0x17
        /*006a*/ 	.short	(.L_844 - .L_843)
.L_843:
        /*006c*/ 	.word	0x00000000
        /*0070*/ 	.short	0x0003
        /*0072*/ 	.short	0x0018
        /*0074*/ 	.byte	0x00, 0xf5, 0x21, 0x00


	//----- nvinfo : EIATTR_KPARAM_INFO
	.align		4
.L_844:
        /*0078*/ 	.byte	0x04, 0x17
        /*007a*/ 	.short	(.L_846 - .L_845)
.L_845:
        /*007c*/ 	.word	0x00000000
        /*0080*/ 	.short	0x0002
        /*0082*/ 	.short	0x0010
        /*0084*/ 	.byte	0x00, 0xf5, 0x21, 0x00


	//----- nvinfo : EIATTR_KPARAM_INFO
	.align		4
.L_846:
        /*0088*/ 	.byte	0x04, 0x17
        /*008a*/ 	.short	(.L_848 - .L_847)
.L_847:
        /*008c*/ 	.word	0x00000000
        /*0090*/ 	.short	0x0001
        /*0092*/ 	.short	0x0008
        /*0094*/ 	.byte	0x00, 0xf5, 0x21, 0x00


	//----- nvinfo : EIATTR_KPARAM_INFO
	.align		4
.L_848:
        /*0098*/ 	.byte	0x04, 0x17
        /*009a*/ 	.short	(.L_850 - .L_849)
.L_849:
        /*009c*/ 	.word	0x00000000
        /*00a0*/ 	.short	0x0000
        /*00a2*/ 	.short	0x0000
        /*00a4*/ 	.byte	0x00, 0xf5, 0x21, 0x00


	//----- nvinfo : EIATTR_SPARSE_MMA_MASK
	.align		4
.L_850:
        /*00a8*/ 	.byte	0x03, 0x50
        /*00aa*/ 	.short	0x0000


	//----- nvinfo : EIATTR_MAXREG_COUNT
	.align		4
        /*00ac*/ 	.byte	0x03, 0x1b
        /*00ae*/ 	.short	0x00ff


	//----- nvinfo : EIATTR_MERCURY_ISA_VERSION
	.align		4
        /*00b0*/ 	.byte	0x03, 0x5f
        /*00b2*/ 	.short	0x0101


	//----- nvinfo : EIATTR_VRC_CTA_INIT_COUNT
	.align		4
        /*00b4*/ 	.byte	0x02, 0x4a
	.zero		1
	.zero		1


	//----- nvinfo : EIATTR_EXIT_INSTR_OFFSETS
	.align		4
        /*00b8*/ 	.byte	0x04, 0x1c
        /*00ba*/ 	.short	(.L_852 - .L_851)


	//   ....[0]....
.L_851:
        /*00bc*/ 	.word	0x00000070


	//   ....[1]....
        /*00c0*/ 	.word	0x00000140


	//   ....[2]....
        /*00c4*/ 	.word	0x00000900


	//   ....[3]....
        /*00c8*/ 	.word	0x00000b40


	//----- nvinfo : EIATTR_CRS_STACK_SIZE
	.align		4
.L_852:
        /*00cc*/ 	.byte	0x04, 0x1e
        /*00ce*/ 	.short	(.L_854 - .L_853)
.L_853:
        /*00d0*/ 	.word	0x00000000


	//----- nvinfo : EIATTR_CBANK_PARAM_SIZE
	.align		4
.L_854:
        /*00d4*/ 	.byte	0x03, 0x19
        /*00d6*/ 	.short	0x0048


	//----- nvinfo : EIATTR_PARAM_CBANK
	.align		4
        /*00d8*/ 	.byte	0x04, 0x0a
        /*00da*/ 	.short	(.L_856 - .L_855)
	.align		4
.L_855:
        /*00dc*/ 	.word	index@(.nv.constant0._Z26calculateScanIntersectionsPfS_PiS0_S_S_S0_S0_if)
        /*00e0*/ 	.short	0x0380
        /*00e2*/ 	.short	0x0048


	//----- nvinfo : EIATTR_SW_WAR
	.align		4
.L_856:
        /*00e4*/ 	.byte	0x04, 0x36
        /*00e6*/ 	.short	(.L_858 - .L_857)
.L_857:
        /*00e8*/ 	.word	0x00000008
.L_858:


//--------------------- .nv.info._Z29calculateScanPointsPerSegmentPfPifi --------------------------
	.section	.nv.info._Z29calculateScanPointsPerSegmentPfPifi,"",@"SHT_CUDA_INFO"
	.sectionflags	@""
	.align	4


	//----- nvinfo : EIATTR_CUDA_API_VERSION
	.align		4
        /*0000*/ 	.byte	0x04, 0x37
        /*0002*/ 	.short	(.L_860 - .L_859)
.L_859:
        /*0004*/ 	.word	0x00000082


	//----- nvinfo : EIATTR_KPARAM_INFO
	.align		4
.L_860:
        /*0008*/ 	.byte	0x04, 0x17
        /*000a*/ 	.short	(.L_862 - .L_861)
.L_861:
        /*000c*/ 	.word	0x00000000
        /*0010*/ 	.short	0x0003
        /*0012*/ 	.short	0x0014
        /*0014*/ 	.byte	0x00, 0xf0, 0x11, 0x00


	//----- nvinfo : EIATTR_KPARAM_INFO
	.align		4
.L_862:
        /*0018*/ 	.byte	0x04, 0x17
        /*001a*/ 	.short	(.L_864 - .L_863)
.L_863:
        /*001c*/ 	.word	0x00000000
        /*0020*/ 	.short	0x0002
        /*0022*/ 	.short	0x0010
        /*0024*/ 	.byte	0x00, 0xf0, 0x11, 0x00


	//----- nvinfo : EIATTR_KPARAM_INFO
	.align		4
.L_864:
        /*0028*/ 	.byte	0x04, 0x17
        /*002a*/ 	.short	(.L_866 - .L_865)
.L_865:
        /*002c*/ 	.word	0x00000000
        /*0030*/ 	.short	0x0001
        /*0032*/ 	.short	0x0008
        /*0034*/ 	.byte	0x00, 0xf5, 0x21, 0x00


	//----- nvinfo : EIATTR_KPARAM_INFO
	.align		4
.L_866:
        /*0038*/ 	.byte	0x04, 0x17
        /*003a*/ 	.short	(.L_868 - .L_867)
.L_867:
        /*003c*/ 	.word	0x00000000
        /*0040*/ 	.short	0x0000
        /*0042*/ 	.short	0x0000
        /*0044*/ 	.byte	0x00, 0xf5, 0x21, 0x00


	//----- nvinfo : EIATTR_SPARSE_MMA_MASK
	.align		4
.L_868:
        /*0048*/ 	.byte	0x03, 0x50
        /*004a*/ 	.short	0x0000


	//----- nvinfo : EIATTR_MAXREG_COUNT
	.align		4
        /*004c*/ 	.byte	0x03, 0x1b
        /*004e*/ 	.short	0x00ff


	//----- nvinfo : EIATTR_MERCURY_ISA_VERSION
	.align		4
        /*0050*/ 	.byte	0x03, 0x5f
        /*0052*/ 	.short	0x0101


	//----- nvinfo : EIATTR_VRC_CTA_INIT_COUNT
	.align		4
        /*0054*/ 	.byte	0x02, 0x4a
	.zero		1
	.zero		1


	//----- nvinfo : EIATTR_EXIT_INSTR_OFFSETS
	.align		4
        /*0058*/ 	.byte	0x04, 0x1c
        /*005a*/ 	.short	(.L_870 - .L_869)


	//   ....[0]....
.L_869:
        /*005c*/ 	.word	0x00000070


	//   ....[1]....
        /*0060*/ 	.word	0x00000390


	//----- nvinfo : EIATTR_CRS_STACK_SIZE
	.align		4
.L_870:
        /*0064*/ 	.byte	0x04, 0x1e
        /*0066*/ 	.short	(.L_872 - .L_871)
.L_871:
        /*0068*/ 	.word	0x00000000


	//----- nvinfo : EIATTR_CBANK_PARAM_SIZE
	.align		4
.L_872:
        /*006c*/ 	.byte	0x03, 0x19
        /*006e*/ 	.short	0x0018


	//----- nvinfo : EIATTR_PARAM_CBANK
	.align		4
        /*0070*/ 	.byte	0x04, 0x0a
        /*0072*/ 	.short	(.L_874 - .L_873)
	.align		4
.L_873:
        /*0074*/ 	.word	index@(.nv.constant0._Z29calculateScanPointsPerSegmentPfPifi)
        /*0078*/ 	.short	0x0380
        /*007a*/ 	.short	0x0018


	//----- nvinfo : EIATTR_SW_WAR
	.align		4
.L_874:
        /*007c*/ 	.byte	0x04, 0x36
        /*007e*/ 	.short	(.L_876 - .L_875)
.L_875:
        /*0080*/ 	.word	0x00000008
.L_876:


//--------------------- .nv.info._Z34findContourSegmentsForEachTrianglePfS_S_PiS0_S_S_S0_fi --------------------------
	.section	.nv.info._Z34findContourSegmentsForEachTrianglePfS_S_PiS0_S_S_S0_fi,"",@"SHT_CUDA_INFO"
	.sectionflags	@""
	.align	4


	//----- nvinfo : EIATTR_CUDA_API_VERSION
	.align		4
        /*0000*/ 	.byte	0x04, 0x37
        /*0002*/ 	.short	(.L_878 - .L_877)
.L_877:
        /*0004*/ 	.word	0x00000082


	//----- nvinfo : EIATTR_KPARAM_INFO
	.align		4
.L_878:
        /*0008*/ 	.byte	0x04, 0x17
        /*000a*/ 	.short	(.L_880 - .L_879)
.L_879:
        /*000c*/ 	.word	0x00000000
        /*0010*/ 	.short	0x0009
        /*0012*/ 	.short	0x0044
        /*0014*/ 	.byte	0x00, 0xf0, 0x11, 0x00


	//----- nvinfo : EIATTR_KPARAM_INFO
	.align		4
.L_880:
        /*0018*/ 	.byte	0x04, 0x17
        /*001a*/ 	.short	(.L_882 - .L_881)
.L_881:
        /*001c*/ 	.word	0x00000000
        /*0020*/ 	.short	0x0008
        /*0022*/ 	.short	0x0040
        /*0024*/ 	.byte	0x00, 0xf0, 0x11, 0x00


	//----- nvinfo : EIATTR_KPARAM_INFO
	.align		4
.L_882:
        /*0028*/ 	.byte	0x04, 0x17
        /*002a*/ 	.short	(.L_884 - .L_883)
.L_883:
        /*002c*/ 	.word	0x00000000
        /*0030*/ 	.short	0x0007
        /*0032*/ 	.short	0x0038
        /*0034*/ 	.byte	0x00, 0xf5, 0x21, 0x00


	//----- nvinfo : EIATTR_KPARAM_INFO
	.align		4
.L_884:
        /*0038*/ 	.byte	0x04, 0x17
        /*003a*/ 	.short	(.L_886 - .L_885)
.L_885:
        /*003c*/ 	.word	0x00000000
        /*0040*/ 	.short	0x0006
        /*0042*/ 	.short	0x0030
        /*0044*/ 	.byte	0x00, 0xf5, 0x21, 0x00


	//----- nvinfo : EIATTR_KPARAM_INFO
	.align		4
.L_886:
        /*0048*/ 	.byte	0x04, 0x17
        /*004a*/ 	.short	(.L_888 - .L_887)
.L_887:
        /*004c*/ 	.word	0x00000000
        /*0050*/ 	.short	0x0005
        /*0052*/ 	.short	0x0028
        /*0054*/ 	.byte	0x00, 0xf5, 0x21, 0x00


	//----- nvinfo : EIATTR_KPARAM_INFO
	.align		4
.L_888:
        /*0058*/ 	.byte	0x04, 0x17
        /*005a*/ 	.short	(.L_890 - .L_889)
.L_889:
        /*005c*/ 	.word	0x00000000
        /*0060*/ 	.short	0x0004
        /*0062*/ 	.short	0x0020
        /*0064*/ 	.byte	0x00, 0xf5, 0x21, 0x00


	//----- nvinfo : EIATTR_KPARAM_INFO
	.align		4
.L_890:
        /*0068*/ 	.byte	0x04, 0x17
        /*006a*/ 	.short	(.L_892 - .L_891)
.L_891:
        /*006c*/ 	.word	0x00000000
        /*0070*/ 	.short	0x0003
        /*0072*/ 	.short	0x0018
        /*0074*/ 	.byte	0x00, 0xf5, 0x21, 0x00


	//----- nvinfo : EIATTR_KPARAM_INFO
	.align		4
.L_892:
        /*0078*/ 	.byte	0x04, 0x17
        /*007a*/ 	.short	(.L_894 - .L_893)
.L_893:
        /*007c*/ 	.word	0x00000000
        /*0080*/ 	.short	0x0002
        /*0082*/ 	.short	0x0010
        /*0084*/ 	.byte	0x00, 0xf5, 0x21, 0x00


	//----- nvinfo : EIATTR_KPARAM_INFO
	.align		4
.L_894:
        /*0088*/ 	.byte	0x04, 0x17
        /*008a*/ 	.short	(.L_896 - .L_895)
.L_895:
        /*008c*/ 	.word	0x00000000
        /*0090*/ 	.short	0x0001
        /*0092*/ 	.short	0x0008
        /*0094*/ 	.byte	0x00, 0xf5, 0x21, 0x00


	//----- nvinfo : EIATTR_KPARAM_INFO
	.align		4
.L_896:
        /*0098*/ 	.byte	0x04, 0x17
        /*009a*/ 	.short	(.L_898 - .L_897)
.L_897:
        /*009c*/ 	.word	0x00000000
        /*00a0*/ 	.short	0x0000
        /*00a2*/ 	.short	0x0000
        /*00a4*/ 	.byte	0x00, 0xf5, 0x21, 0x00


	//----- nvinfo : EIATTR_SPARSE_MMA_MASK
	.align		4
.L_898:
        /*00a8*/ 	.byte	0x03, 0x50
        /*00aa*/ 	.short	0x0000


	//----- nvinfo : EIATTR_MAXREG_COUNT
	.align		4
        /*00ac*/ 	.byte	0x03, 0x1b
        /*00ae*/ 	.short	0x00ff


	//----- nvinfo : EIATTR_MERCURY_ISA_VERSION
	.align		4
        /*00b0*/ 	.byte	0x03, 0x5f
        /*00b2*/ 	.short	0x0101


	//----- nvinfo : EIATTR_VRC_CTA_INIT_COUNT
	.align		4
        /*00b4*/ 	.byte	0x02, 0x4a
	.zero		1
	.zero		1


	//----- nvinfo : EIATTR_EXIT_INSTR_OFFSETS
	.align		4
        /*00b8*/ 	.byte	0x04, 0x1c
        /*00ba*/ 	.short	(.L_900 - .L_899)


	//   ....[0]....
.L_899:
        /*00bc*/ 	.word	0x00000070


	//   ....[1]....
        /*00c0*/ 	.word	0x00000170


	//   ....[2]....
        /*00c4*/ 	.word	0x000017e0


	//----- nvinfo : EIATTR_CRS_STACK_SIZE
	.align		4
.L_900:
        /*00c8*/ 	.byte	0x04, 0x1e
        /*00ca*/ 	.short	(.L_902 - .L_901)
.L_901:
        /*00cc*/ 	.word	0x00000000


	//----- nvinfo : EIATTR_CBANK_PARAM_SIZE
	.align		4
.L_902:
        /*00d0*/ 	.byte	0x03, 0x19
        /*00d2*/ 	.short	0x0048


	//----- nvinfo : EIATTR_PARAM_CBANK
	.align		4
        /*00d4*/ 	.byte	0x04, 0x0a
        /*00d6*/ 	.short	(.L_904 - .L_903)
	.align		4
.L_903:
        /*00d8*/ 	.word	index@(.nv.constant0._Z34findContourSegmentsForEachTrianglePfS_S_PiS0_S_S_S0_fi)
        /*00dc*/ 	.short	0x0380
        /*00de*/ 	.short	0x0048


	//----- nvinfo : EIATTR_SW_WAR
	.align		4
.L_904:
        /*00e0*/ 	.byte	0x04, 0x36
        /*00e2*/ 	.short	(.L_906 - .L_905)
.L_905:
        /*00e4*/ 	.word	0x00000008
.L_906:


//--------------------- .nv.info._Z20layersInEachTrianglePfPiif --------------------------
	.section	.nv.info._Z20layersInEachTrianglePfPiif,"",@"SHT_CUDA_INFO"
	.sectionflags	@""
	.align	4


	//----- nvinfo : EIATTR_CUDA_API_VERSION
	.align		4
        /*0000*/ 	.byte	0x04, 0x37
        /*0002*/ 	.short	(.L_908 - .L_907)
.L_907:
        /*0004*/ 	.word	0x00000082


	//----- nvinfo : EIATTR_KPARAM_INFO
	.align		4
.L_908:
        /*0008*/ 	.byte	0x04, 0x17
        /*000a*/ 	.short	(.L_910 - .L_909)
.L_909:
        /*000c*/ 	.word	0x00000000
        /*0010*/ 	.short	0x0003
        /*0012*/ 	.short	0x0014
        /*0014*/ 	.byte	0x00, 0xf0, 0x11, 0x00


	//----- nvinfo : EIATTR_KPARAM_INFO
	.align		4
.L_910:
        /*0018*/ 	.byte	0x04, 0x17
        /*001a*/ 	.short	(.L_912 - .L_911)
.L_911:
        /*001c*/ 	.word	0x00000000
        /*0020*/ 	.short	0x0002
        /*0022*/ 	.short	0x0010
        /*0024*/ 	.byte	0x00, 0xf0, 0x11, 0x00


	//----- nvinfo : EIATTR_KPARAM_INFO
	.align		4
.L_912:
        /*0028*/ 	.byte	0x04, 0x17
        /*002a*/ 	.short	(.L_914 - .L_913)
.L_913:
        /*002c*/ 	.word	0x00000000
        /*0030*/ 	.short	0x0001
        /*0032*/ 	.short	0x0008
        /*0034*/ 	.byte	0x00, 0xf5, 0x21, 0x00


	//----- nvinfo : EIATTR_KPARAM_INFO
	.align		4
.L_914:
        /*0038*/ 	.byte	0x04, 0x17
        /*003a*/ 	.short	(.L_916 - .L_915)
.L_915:
        /*003c*/ 	.word	0x00000000
        /*0040*/ 	.short	0x0000
        /*0042*/ 	.short	0x0000
        /*0044*/ 	.byte	0x00, 0xf5, 0x21, 0x00


	//----- nvinfo : EIATTR_SPARSE_MMA_MASK
	.align		4
.L_916:
        /*0048*/ 	.byte	0x03, 0x50
        /*004a*/ 	.short	0x0000


	//----- nvinfo : EIATTR_MAXREG_COUNT
	.align		4
        /*004c*/ 	.byte	0x03, 0x1b
        /*004e*/ 	.short	0x00ff


	//----- nvinfo : EIATTR_MERCURY_ISA_VERSION
	.align		4
        /*0050*/ 	.byte	0x03, 0x5f
        /*0052*/ 	.short	0x0101


	//----- nvinfo : EIATTR_VRC_CTA_INIT_COUNT
	.align		4
        /*0054*/ 	.byte	0x02, 0x4a
	.zero		1
	.zero		1


	//----- nvinfo : EIATTR_EXIT_INSTR_OFFSETS
	.align		4
        /*0058*/ 	.byte	0x04, 0x1c
        /*005a*/ 	.short	(.L_918 - .L_917)


	//   ....[0]....
.L_917:
        /*005c*/ 	.word	0x00000070


	//   ....[1]....
        /*0060*/ 	.word	0x00000370


	//----- nvinfo : EIATTR_CRS_STACK_SIZE
	.align		4
.L_918:
        /*0064*/ 	.byte	0x04, 0x1e
        /*0066*/ 	.short	(.L_920 - .L_919)
.L_919:
        /*0068*/ 	.word	0x00000000


	//----- nvinfo : EIATTR_CBANK_PARAM_SIZE
	.align		4
.L_920:
        /*006c*/ 	.byte	0x03, 0x19
        /*006e*/ 	.short	0x0018


	//----- nvinfo : EIATTR_PARAM_CBANK
	.align		4
        /*0070*/ 	.byte	0x04, 0x0a
        /*0072*/ 	.short	(.L_922 - .L_921)
	.align		4
.L_921:
        /*0074*/ 	.word	index@(.nv.constant0._Z20layersInEachTrianglePfPiif)
        /*0078*/ 	.short	0x0380
        /*007a*/ 	.short	0x0018


	//----- nvinfo : EIATTR_SW_WAR
	.align		4
.L_922:
        /*007c*/ 	.byte	0x04, 0x36
        /*007e*/ 	.short	(.L_924 - .L_923)
.L_923:
        /*0080*/ 	.word	0x00000008
.L_924:


//--------------------- .nv.callgraph             --------------------------
	.section	.nv.callgraph,"",@"SHT_CUDA_CALLGRAPH"
	.align	4
	.sectionentsize	8
	.align		4
        /*0000*/ 	.word	0x00000000
	.align		4
        /*0004*/ 	.word	0xffffffff
	.align		4
        /*0008*/ 	.word	0x00000000
	.align		4
        /*000c*/ 	.word	0xfffffffe
	.align		4
        /*0010*/ 	.word	0x00000000
	.align		4
        /*0014*/ 	.word	0xfffffffd
	.align		4
        /*0018*/ 	.word	0x00000000
	.align		4
        /*001c*/ 	.word	0xfffffffc


//--------------------- .nv.constant4             --------------------------
	.section	.nv.constant4,"a",@progbits
	.align	8
	.align		8
.nv.constant4:
        /*0000*/ 	.dword	_ZN34_INTERNAL_ca2b0ac7_4_k_cu_3ff96cc14cuda3std3__45__cpo5beginE
	.align		8
        /*0008*/ 	.dword	_ZN34_INTERNAL_ca2b0ac7_4_k_cu_3ff96cc14cuda3std3__45__cpo3endE
	.align		8
        /*0010*/ 	.dword	_ZN34_INTERNAL_ca2b0ac7_4_k_cu_3ff96cc14cuda3std3__45__cpo6cbeginE
	.align		8
        /*0018*/ 	.dword	_ZN34_INTERNAL_ca2b0ac7_4_k_cu_3ff96cc14cuda3std3__45__cpo4cendE
	.align		8
        /*0020*/ 	.dword	_ZN34_INTERNAL_ca2b0ac7_4_k_cu_3ff96cc14cuda3std3__45__cpo6rbeginE
	.align		8
        /*0028*/ 	.dword	_ZN34_INTERNAL_ca2b0ac7_4_k_cu_3ff96cc14cuda3std3__45__cpo4rendE
	.align		8
        /*0030*/ 	.dword	_ZN34_INTERNAL_ca2b0ac7_4_k_cu_3ff96cc14cuda3std3__45__cpo7crbeginE
	.align		8
        /*0038*/ 	.dword	_ZN34_INTERNAL_ca2b0ac7_4_k_cu_3ff96cc14cuda3std3__45__cpo5crendE
	.align		8
        /*0040*/ 	.dword	_ZN34_INTERNAL_ca2b0ac7_4_k_cu_3ff96cc14cuda3std3__436_GLOBAL__N__ca2b0ac7_4_k_cu_3ff96cc16ignoreE
	.align		8
        /*0048*/ 	.dword	_ZN34_INTERNAL_ca2b0ac7_4_k_cu_3ff96cc14cuda3std3__419piecewise_constructE
	.align		8
        /*0050*/ 	.dword	_ZN34_INTERNAL_ca2b0ac7_4_k_cu_3ff96cc14cuda3std3__48in_placeE
	.align		8
        /*0058*/ 	.dword	_ZN34_INTERNAL_ca2b0ac7_4_k_cu_3ff96cc14cuda3std3__420unreachable_sentinelE
	.align		8
        /*0060*/ 	.dword	_ZN34_INTERNAL_ca2b0ac7_4_k_cu_3ff96cc14cuda3std3__47nulloptE
	.align		8
        /*0068*/ 	.dword	_ZN34_INTERNAL_ca2b0ac7_4_k_cu_3ff96cc14cuda3std3__48unexpectE
	.align		8
        /*0070*/ 	.dword	_ZN34_INTERNAL_ca2b0ac7_4_k_cu_3ff96cc14cuda3std6ranges3__45__cpo4swapE
	.align		8
        /*0078*/ 	.dword	_ZN34_INTERNAL_ca2b0ac7_4_k_cu_3ff96cc14cuda3std6ranges3__45__cpo9iter_moveE
	.align		8
        /*0080*/ 	.dword	_ZN34_INTERNAL_ca2b0ac7_4_k_cu_3ff96cc14cuda3std6ranges3__45__cpo5beginE
	.align		8
        /*0088*/ 	.dword	_ZN34_INTERNAL_ca2b0ac7_4_k_cu_3ff96cc14cuda3std6ranges3__45__cpo3endE
	.align		8
        /*0090*/ 	.dword	_ZN34_INTERNAL_ca2b0ac7_4_k_cu_3ff96cc14cuda3std6ranges3__45__cpo6cbeginE
	.align		8
        /*0098*/ 	.dword	_ZN34_INTERNAL_ca2b0ac7_4_k_cu_3ff96cc14cuda3std6ranges3__45__cpo4cendE
	.align		8
        /*00a0*/ 	.dword	_ZN34_INTERNAL_ca2b0ac7_4_k_cu_3ff96cc14cuda3std6ranges3__45__cpo7advanceE
	.align		8
        /*00a8*/ 	.dword	_ZN34_INTERNAL_ca2b0ac7_4_k_cu_3ff96cc14cuda3std6ranges3__45__cpo9iter_swapE
	.align		8
        /*00b0*/ 	.dword	_ZN34_INTERNAL_ca2b0ac7_4_k_cu_3ff96cc14cuda3std6ranges3__45__cpo4nextE
	.align		8
        /*00b8*/ 	.dword	_ZN34_INTERNAL_ca2b0ac7_4_k_cu_3ff96cc14cuda3std6ranges3__45__cpo4prevE
	.align		8
        /*00c0*/ 	.dword	_ZN34_INTERNAL_ca2b0ac7_4_k_cu_3ff96cc14cuda3std6ranges3__45__cpo4dataE
	.align		8
        /*00c8*/ 	.dword	_ZN34_INTERNAL_ca2b0ac7_4_k_cu_3ff96cc14cuda3std6ranges3__45__cpo5cdataE
	.align		8
        /*00d0*/ 	.dword	_ZN34_INTERNAL_ca2b0ac7_4_k_cu_3ff96cc14cuda3std6ranges3__45__cpo4sizeE
	.align		8
        /*00d8*/ 	.dword	_ZN34_INTERNAL_ca2b0ac7_4_k_cu_3ff96cc14cuda3std6ranges3__45__cpo5ssizeE
	.align		8
        /*00e0*/ 	.dword	_ZN34_INTERNAL_ca2b0ac7_4_k_cu_3ff96cc14cuda3std6ranges3__45__cpo8distanceE
	.align		8
        /*00e8*/ 	.dword	_ZN34_INTERNAL_ca2b0ac7_4_k_cu_3ff96cc16thrust24THRUST_300001_SM_1000_NS8cuda_cub3parE
	.align		8
        /*00f0*/ 	.dword	_ZN34_INTERNAL_ca2b0ac7_4_k_cu_3ff96cc16thrust24THRUST_300001_SM_1000_NS8cuda_cub10par_nosyncE
	.align		8
        /*00f8*/ 	.dword	_ZN34_INTERNAL_ca2b0ac7_4_k_cu_3ff96cc16thrust24THRUST_300001_SM_1000_NS6system6detail10sequential3seqE
	.align		8
        /*0100*/ 	.dword	_ZN34_INTERNAL_ca2b0ac7_4_k_cu_3ff96cc16thrust24THRUST_300001_SM_1000_NS6system3cpp3parE
	.align		8
        /*0108*/ 	.dword	_ZN34_INTERNAL_ca2b0ac7_4_k_cu_3ff96cc16thrust24THRUST_300001_SM_1000_NS12placeholders2_1E
	.align		8
        /*0110*/ 	.dword	_ZN34_INTERNAL_ca2b0ac7_4_k_cu_3ff96cc16thrust24THRUST_300001_SM_1000_NS12placeholders2_2E
	.align		8
        /*0118*/ 	.dword	_ZN34_INTERNAL_ca2b0ac7_4_k_cu_3ff96cc16thrust24THRUST_300001_SM_1000_NS12placeholders2_3E
	.align		8
        /*0120*/ 	.dword	_ZN34_INTERNAL_ca2b0ac7_4_k_cu_3ff96cc16thrust24THRUST_300001_SM_1000_NS12placeholders2_4E
	.align		8
        /*0128*/ 	.dword	_ZN34_INTERNAL_ca2b0ac7_4_k_cu_3ff96cc16thrust24THRUST_300001_SM_1000_NS12placeholders2_5E
	.align		8
        /*0130*/ 	.dword	_ZN34_INTERNAL_ca2b0ac7_4_k_cu_3ff96cc16thrust24THRUST_300001_SM_1000_NS12placeholders2_6E
	.align		8
        /*0138*/ 	.dword	_ZN34_INTERNAL_ca2b0ac7_4_k_cu_3ff96cc16thrust24THRUST_300001_SM_1000_NS12placeholders2_7E
	.align		8
        /*0140*/ 	.dword	_ZN34_INTERNAL_ca2b0ac7_4_k_cu_3ff96cc16thrust24THRUST_300001_SM_1000_NS12placeholders2_8E
	.align		8
        /*0148*/ 	.dword	_ZN34_INTERNAL_ca2b0ac7_4_k_cu_3ff96cc16thrust24THRUST_300001_SM_1000_NS12placeholders2_9E
	.align		8
        /*0150*/ 	.dword	_ZN34_INTERNAL_ca2b0ac7_4_k_cu_3ff96cc16thrust24THRUST_300001_SM_1000_NS12placeholders3_10E
	.align		8
        /*0158*/ 	.dword	_ZN34_INTERNAL_ca2b0ac7_4_k_cu_3ff96cc16thrust24THRUST_300001_SM_1000_NS3seqE
	.align		8
        /*0160*/ 	.dword	_ZN34_INTERNAL_ca2b0ac7_4_k_cu_3ff96cc16thrust24THRUST_300001_SM_1000_NS6deviceE


//--------------------- .text._ZN3cub18CUB_300001_SM_10006detail10radix_sort29DeviceRadixSortOnesweepKernelINS1_5radix10policy_hubIiiyE10Policy1000ELNS0_9SortOrderE0EiiyiiNS1_21identity_decomposer_tEEEvPT5_SB_PT3_PKSC_PT1_PKSG_PT2_PKSK_T4_iiT6_ --------------------------
	.section	.text._ZN3cub18CUB_300001_SM_10006detail10radix_sort29DeviceRadixSortOnesweepKernelINS1_5radix10policy_hubIiiyE10Policy1000ELNS0_9SortOrderE0EiiyiiNS1_21identity_decomposer_tEEEvPT5_SB_PT3_PKSC_PT1_PKSG_PT2_PKSK_T4_iiT6_,"ax",@progbits
	.align	128
        .global         _ZN3cub18CUB_300001_SM_10006detail10radix_sort29DeviceRadixSortOnesweepKernelINS1_5radix10policy_hubIiiyE10Policy1000ELNS0_9SortOrderE0EiiyiiNS1_21identity_decomposer_tEEEvPT5_SB_PT3_PKSC_PT1_PKSG_PT2_PKSK_T4_iiT6_
        .type           _ZN3cub18CUB_300001_SM_10006detail10radix_sort29DeviceRadixSortOnesweepKernelINS1_5radix10policy_hubIiiyE10Policy1000ELNS0_9SortOrderE0EiiyiiNS1_21identity_decomposer_tEEEvPT5_SB_PT3_PKSC_PT1_PKSG_PT2_PKSK_T4_iiT6_,@function
        .size           _ZN3cub18CUB_300001_SM_10006detail10radix_sort29DeviceRadixSortOnesweepKernelINS1_5radix10policy_hubIiiyE10Policy1000ELNS0_9SortOrderE0EiiyiiNS1_21identity_decomposer_tEEEvPT5_SB_PT3_PKSC_PT1_PKSG_PT2_PKSK_T4_iiT6_,(.L_x_1368 - _ZN3cub18CUB_300001_SM_10006detail10radix_sort29DeviceRadixSortOnesweepKernelINS1_5radix10policy_hubIiiyE10Policy1000ELNS0_9SortOrderE0EiiyiiNS1_21identity_decomposer_tEEEvPT5_SB_PT3_PKSC_PT1_PKSG_PT2_PKSK_T4_iiT6_)
        .other          _ZN3cub18CUB_300001_SM_10006detail10radix_sort29DeviceRadixSortOnesweepKernelINS1_5radix10policy_hubIiiyE10Policy1000ELNS0_9SortOrderE0EiiyiiNS1_21identity_decomposer_tEEEvPT5_SB_PT3_PKSC_PT1_PKSG_PT2_PKSK_T4_iiT6_,@"STO_CUDA_ENTRY STV_DEFAULT"
_ZN3cub18CUB_300001_SM_10006detail10radix_sort29DeviceRadixSortOnesweepKernelINS1_5radix10policy_hubIiiyE10Policy1000ELNS0_9SortOrderE0EiiyiiNS1_21identity_decomposer_tEEEvPT5_SB_PT3_PKSC_PT1_PKSG_PT2_PKSK_T4_iiT6_:
.text._ZN3cub18CUB_300001_SM_10006detail10radix_sort29DeviceRadixSortOnesweepKernelINS1_5radix10policy_hubIiiyE10Policy1000ELNS0_9SortOrderE0EiiyiiNS1_21identity_decomposer_tEEEvPT5_SB_PT3_PKSC_PT1_PKSG_PT2_PKSK_T4_iiT6_:
[----:B------:R-:W-:Y:S01]  /*0000*/  LDC R1, c[0x0][0x37c] ;  /* 0x0000df00ff017b82 */ /* 0x000fe20000000800 */
[----:B------:R-:W0:Y:S01]  /*0010*/  S2R R3, SR_TID.X ;  /* 0x0000000000037919 */ /* 0x000e220000002100 */
[----:B------:R-:W-:Y:S01]  /*0020*/  MOV R7, 0x400 ;  /* 0x0000040000077802 */ /* 0x000fe20000000f00 */
[----:B------:R-:W1:Y:S01]  /*0030*/  LDCU.64 UR6, c[0x0][0x358] ;  /* 0x00006b00ff0677ac */ /* 0x000e620008000a00 */
[----:B------:R-:W-:Y:S01]  /*0040*/  BSSY.RECONVERGENT B0, `(.L_x_0) ;  /* 0x000000c000007945 */ /* 0x000fe20003800200 */
[----:B------:R-:W2:Y:S01]  /*0050*/  S2R R0, SR_CgaCtaId ;  /* 0x0000000000007919 */ /* 0x000ea20000008800 */
[----:B0-----:R-:W-:Y:S02]  /*0060*/  ISETP.NE.AND P0, PT, R3, RZ, PT ;  /* 0x000000ff0300720c */ /* 0x001fe40003f05270 */
[----:B--2---:R-:W-:-:S11]  /*0070*/  LEA R7, R0, R7, 0x18 ;  /* 0x0000000700077211 */ /* 0x004fd600078ec0ff */
[----:B-1----:R-:W-:Y:S05]  /*0080*/  @P0 BRA `(.L_x_1) ;  /* 0x00000000001c0947 */ /* 0x002fea0003800000 */
[----:B------:R-:W0:Y:S01]  /*0090*/  LDC.64 R4, c[0x0][0x388] ;  /* 0x0000e200ff047b82 */ /* 0x000e220000000a00 */
[----:B------:R-:W-:-:S05]  /*00a0*/  IMAD.MOV.U32 R9, RZ, RZ, 0x1 ;  /* 0x00000001ff097424 */ /* 0x000fca00078e00ff */
[----:B0-----:R-:W2:Y:S02]  /*00b0*/  ATOMG.E.ADD.STRONG.GPU PT, R4, desc[UR6][R4.64], R9 ;  /* 0x80000009040479a8 */ /* 0x001ea400081ef106 */
[----:B------:R-:W0:Y:S01]  /*00c0*/  S2UR UR5, SR_CgaCtaId ;  /* 0x00000000000579c3 */ /* 0x000e220000008800 */
[----:B------:R-:W-:Y:S02]  /*00d0*/  UMOV UR4, 0x400 ;  /* 0x0000040000047882 */ /* 0x000fe40000000000 */
[----:B0-----:R-:W-:-:S09]  /*00e0*/  ULEA UR4, UR5, UR4, 0x18 ;  /* 0x0000000405047291 */ /* 0x001fd2000f8ec0ff */
[----:B--2---:R0:W-:Y:S03]  /*00f0*/  STS [UR4+0x6600], R4 ;  /* 0x00660004ff007988 */ /* 0x0041e60008000804 */
.L_x_1:
[----:B------:R-:W-:Y:S05]  /*0100*/  BSYNC.RECONVERGENT B0 ;  /* 0x0000000000007941 */ /* 0x000fea0003800200 */
.L_x_0:
[----:B------:R-:W-:Y:S06]  /*0110*/  BAR.SYNC.DEFER_BLOCKING 0x0 ;  /* 0x0000000000007b1d */ /* 0x000fec0000010000 */
[----:B------:R-:W1:Y:S01]  /*0120*/  LDCU UR4, c[0x0][0x3c0] ;  /* 0x00007800ff0477ac */ /* 0x000e620008000800 */
[----:B------:R-:W2:Y:S01]  /*0130*/  S2R R24, SR_LANEID ;  /* 0x0000000000187919 */ /* 0x000ea20000000000 */
[----:B------:R-:W3:Y:S02]  /*0140*/  LDS R42, [R7+0x6600] ;  /* 0x00660000072a7984 */ /* 0x000ee40000000800 */
[----:B---3--:R-:W-:-:S04]  /*0150*/  IMAD R0, R42, 0x1980, RZ ;  /* 0x000019802a007824 */ /* 0x008fc800078e02ff */
[----:B------:R-:W-:Y:S01]  /*0160*/  VIADD R47, R0, 0x1980 ;  /* 0x00001980002f7836 */ /* 0x000fe20000000000 */
[----:B------:R-:W-:-:S04]  /*0170*/  SHF.R.S32.HI R9, RZ, 0x1f, R0 ;  /* 0x0000001fff097819 */ /* 0x000fc80000011400 */
[----:B-1----:R-:W-:-:S13]  /*0180*/  ISETP.GT.AND P0, PT, R47, UR4, PT ;  /* 0x000000042f007c0c */ /* 0x002fda000bf04270 */
[----:B--2---:R-:W-:Y:S05]  /*0190*/  @P0 BRA `(.L_x_2) ;  /* 0x0000000000680947 */ /* 0x004fea0003800000 */
[----:B------:R-:W1:Y:S01]  /*01a0*/  LDCU.64 UR4, c[0x0][0x3a8] ;  /* 0x00007500ff0477ac */ /* 0x000e620008000a00 */
[C---:B0-----:R-:W-:Y:S02]  /*01b0*/  LOP3.LUT R4, R3.reuse, 0x1f, RZ, 0xc0, !PT ;  /* 0x0000001f03047812 */ /* 0x041fe400078ec0ff */
[----:B------:R-:W-:-:S05]  /*01c0*/  LOP3.LUT R41, R3, 0x3e0, RZ, 0xc0, !PT ;  /* 0x000003e003297812 */ /* 0x000fca00078ec0ff */
[----:B------:R-:W-:-:S05]  /*01d0*/  IMAD R5, R41, 0x11, R4 ;  /* 0x0000001129057824 */ /* 0x000fca00078e0204 */
[----:B------:R-:W-:-:S05]  /*01e0*/  IADD3 R5, P0, PT, R0, R5, RZ ;  /* 0x0000000500057210 */ /* 0x000fca0007f1e0ff */
[----:B------:R-:W-:Y:S01]  /*01f0*/  IMAD.X R0, RZ, RZ, R9, P0 ;  /* 0x000000ffff007224 */ /* 0x000fe200000e0609 */
[----:B-1----:R-:W-:-:S04]  /*0200*/  LEA R8, P0, R5, UR4, 0x2 ;  /* 0x0000000405087c11 */ /* 0x002fc8000f8010ff */
[----:B------:R-:W-:-:S05]  /*0210*/  LEA.HI.X R9, R5, UR5, R0, 0x2, P0 ;  /* 0x0000000505097c11 */ /* 0x000fca00080f1400 */
[----:B------:R0:W5:Y:S04]  /*0220*/  LDG.E R28, desc[UR6][R8.64] ;  /* 0x00000006081c7981 */ /* 0x000168000c1e1900 */
        /* <DEDUP_REMOVED lines=15> */
[----:B------:R0:W5:Y:S01]  /*0320*/  LDG.E R46, desc[UR6][R8.64+0x800] ;  /* 0x00080006082e7981 */ /* 0x000162000c1e1900 */
[----:B------:R-:W-:Y:S05]  /*0330*/  BRA `(.L_x_3) ;  /* 0x0000000400307947 */ /* 0x000fea0003800000 */
.L_x_2:
[----:B------:R-:W1:Y:S01]  /*0340*/  LDCU.64 UR8, c[0x0][0x3a8] ;  /* 0x00007500ff0877ac */ /* 0x000e620008000a00 */
[C---:B0-----:R-:W-:Y:S01]  /*0350*/  LOP3.LUT R4, R3.reuse, 0x1f, RZ, 0xc0, !PT ;  /* 0x0000001f03047812 */ /* 0x041fe200078ec0ff */
[----:B------:R-:W-:Y:S01]  /*0360*/  IMAD.MOV.U32 R28, RZ, RZ, 0x7fffffff ;  /* 0x7fffffffff1c7424 */ /* 0x000fe200078e00ff */
[----:B------:R-:W-:Y:S02]  /*0370*/  LOP3.LUT R41, R3, 0x3e0, RZ, 0xc0, !PT ;  /* 0x000003e003297812 */ /* 0x000fe400078ec0ff */
[----:B------:R-:W-:-:S03]  /*0380*/  IADD3 R5, PT, PT, -R0, UR4, RZ ;  /* 0x0000000400057c10 */ /* 0x000fc6000fffe1ff */
[----:B------:R-:W-:-:S04]  /*0390*/  IMAD R10, R41, 0x11, R4 ;  /* 0x00000011290a7824 */ /* 0x000fc800078e0204 */
[----:B------:R-:W-:Y:S01]  /*03a0*/  VIADD R8, R10, 0x40 ;  /* 0x000000400a087836 */ /* 0x000fe20000000000 */
[----:B------:R-:W-:Y:S01]  /*03b0*/  IADD3 R11, P0, PT, R0, R10, RZ ;  /* 0x0000000a000b7210 */ /* 0x000fe20007f1e0ff */
[C---:B------:R-:W-:Y:S01]  /*03c0*/  VIADD R0, R10.reuse, 0x60 ;  /* 0x000000600a007836 */ /* 0x040fe20000000000 */
[CC--:B------:R-:W-:Y:S01]  /*03d0*/  ISETP.GE.AND P2, PT, R10.reuse, R5.reuse, PT ;  /* 0x000000050a00720c */ /* 0x0c0fe20003f46270 */
[----:B------:R-:W-:Y:S01]  /*03e0*/  VIADD R6, R10, 0x20 ;  /* 0x000000200a067836 */ /* 0x000fe20000000000 */
[-C--:B------:R-:W-:Y:S01]  /*03f0*/  ISETP.GE.AND P4, PT, R8, R5.reuse, PT ;  /* 0x000000050800720c */ /* 0x080fe20003f86270 */
[----:B------:R-:W-:Y:S01]  /*0400*/  IMAD.X R12, RZ, RZ, R9, P0 ;  /* 0x000000ffff0c7224 */ /* 0x000fe200000e0609 */
[-C--:B------:R-:W-:Y:S01]  /*0410*/  ISETP.GE.AND P5, PT, R0, R5.reuse, PT ;  /* 0x000000050000720c */ /* 0x080fe20003fa6270 */
[----:B------:R-:W-:Y:S01]  /*0420*/  VIADD R0, R10, 0xa0 ;  /* 0x000000a00a007836 */ /* 0x000fe20000000000 */
[C---:B-1----:R-:W-:Y:S02]  /*0430*/  LEA R8, P0, R11.reuse, UR8, 0x2 ;  /* 0x000000080b087c11 */ /* 0x042fe4000f8010ff */
[----:B------:R-:W-:Y:S01]  /*0440*/  ISETP.GE.AND P3, PT, R6, R5, PT ;  /* 0x000000050600720c */ /* 0x000fe20003f66270 */
[----:B------:R-:W-:Y:S01]  /*0450*/  VIADD R6, R10, 0x80 ;  /* 0x000000800a067836 */ /* 0x000fe20000000000 */
[----:B------:R-:W-:-:S02]  /*0460*/  LEA.HI.X R9, R11, UR9, R12, 0x2, P0 ;  /* 0x000000090b097c11 */ /* 0x000fc400080f140c */
[-C--:B------:R-:W-:Y:S01]  /*0470*/  ISETP.GE.AND P0, PT, R0, R5.reuse, PT ;  /* 0x000000050000720c */ /* 0x080fe20003f06270 */
[----:B------:R-:W-:Y:S01]  /*0480*/  VIADD R0, R10, 0xe0 ;  /* 0x000000e00a007836 */ /* 0x000fe20000000000 */
[-C--:B------:R-:W-:Y:S01]  /*0490*/  ISETP.GE.AND P6, PT, R6, R5.reuse, PT ;  /* 0x000000050600720c */ /* 0x080fe20003fc6270 */
[----:B------:R1:W5:Y:S01]  /*04a0*/  @!P2 LDG.E R28, desc[UR6][R8.64] ;  /* 0x00000006081ca981 */ /* 0x000362000c1e1900 */
[----:B------:R-:W-:Y:S02]  /*04b0*/  IMAD.MOV.U32 R29, RZ, RZ, 0x7fffffff ;  /* 0x7fffffffff1d7424 */ /* 0x000fe400078e00ff */
[-C--:B------:R-:W-:Y:S01]  /*04c0*/  ISETP.GE.AND P2, PT, R0, R5.reuse, PT ;  /* 0x000000050000720c */ /* 0x080fe20003f46270 */
[C---:B------:R-:W-:Y:S02]  /*04d0*/  VIADD R0, R10.reuse, 0x100 ;  /* 0x000001000a007836 */ /* 0x040fe40000000000 */
[----:B------:R-:W-:Y:S01]  /*04e0*/  VIADD R6, R10, 0xc0 ;  /* 0x000000c00a067836 */ /* 0x000fe20000000000 */
[----:B------:R1:W5:Y:S01]  /*04f0*/  @!P3 LDG.E R29, desc[UR6][R8.64+0x80] ;  /* 0x00008006081db981 */ /* 0x000362000c1e1900 */
[----:B------:R-:W-:Y:S01]  /*0500*/  IMAD.MOV.U32 R31, RZ, RZ, 0x7fffffff ;  /* 0x7fffffffff1f7424 */ /* 0x000fe200078e00ff */
[-C--:B------:R-:W-:Y:S01]  /*0510*/  ISETP.GE.AND P3, PT, R0, R5.reuse, PT ;  /* 0x000000050000720c */ /* 0x080fe20003f66270 */
[----:B------:R-:W-:Y:S01]  /*0520*/  VIADD R0, R10, 0x140 ;  /* 0x000001400a007836 */ /* 0x000fe20000000000 */
[----:B------:R-:W-:Y:S01]  /*0530*/  ISETP.GE.AND P1, PT, R6, R5, PT ;  /* 0x000000050600720c */ /* 0x000fe20003f26270 */
[----:B------:R-:W-:-:S02]  /*0540*/  IMAD.MOV.U32 R32, RZ, RZ, 0x7fffffff ;  /* 0x7fffffffff207424 */ /* 0x000fc400078e00ff */
[----:B------:R1:W5:Y:S01]  /*0550*/  @!P5 LDG.E R31, desc[UR6][R8.64+0x180] ;  /* 0x00018006081fd981 */ /* 0x000362000c1e1900 */
[-C--:B------:R-:W-:Y:S01]  /*0560*/  ISETP.GE.AND P5, PT, R0, R5.reuse, PT ;  /* 0x000000050000720c */ /* 0x080fe20003fa6270 */
[C---:B------:R-:W-:Y:S02]  /*0570*/  VIADD R0, R10.reuse, 0x160 ;  /* 0x000001600a007836 */ /* 0x040fe40000000000 */
[----:B------:R-:W-:Y:S01]  /*0580*/  IMAD.MOV.U32 R30, RZ, RZ, 0x7fffffff ;  /* 0x7fffffffff1e7424 */ /* 0x000fe200078e00ff */
[----:B------:R1:W5:Y:S01]  /*0590*/  @!P6 LDG.E R32, desc[UR6][R8.64+0x200] ;  /* 0x000200060820e981 */ /* 0x000362000c1e1900 */
[----:B------:R-:W-:Y:S01]  /*05a0*/  VIADD R6, R10, 0x120 ;  /* 0x000001200a067836 */ /* 0x000fe20000000000 */
[-C--:B------:R-:W-:Y:S01]  /*05b0*/  ISETP.GE.AND P6, PT, R0, R5.reuse, PT ;  /* 0x000000050000720c */ /* 0x080fe20003fc6270 */
[----:B------:R-:W-:Y:S02]  /*05c0*/  IMAD.MOV.U32 R34, RZ, RZ, 0x7fffffff ;  /* 0x7fffffffff227424 */ /* 0x000fe400078e00ff */
[----:B------:R-:W-:Y:S01]  /*05d0*/  VIADD R0, R10, 0x1a0 ;  /* 0x000001a00a007836 */ /* 0x000fe20000000000 */
[----:B------:R1:W5:Y:S01]  /*05e0*/  @!P4 LDG.E R30, desc[UR6][R8.64+0x100] ;  /* 0x00010006081ec981 */ /* 0x000362000c1e1900 */
[----:B------:R-:W-:Y:S01]  /*05f0*/  ISETP.GE.AND P4, PT, R6, R5, PT ;  /* 0x000000050600720c */ /* 0x000fe20003f86270 */
[----:B------:R-:W-:-:S02]  /*0600*/  IMAD.MOV.U32 R33, RZ, RZ, 0x7fffffff ;  /* 0x7fffffffff217424 */ /* 0x000fc400078e00ff */
[----:B------:R1:W5:Y:S01]  /*0610*/  @!P1 LDG.E R34, desc[UR6][R8.64+0x300] ;  /* 0x0003000608229981 */ /* 0x000362000c1e1900 */
[----:B------:R-:W-:Y:S01]  /*0620*/  IMAD.MOV.U32 R35, RZ, RZ, 0x7fffffff ;  /* 0x7fffffffff237424 */ /* 0x000fe200078e00ff */
[-C--:B------:R-:W-:Y:S01]  /*0630*/  ISETP.GE.AND P1, PT, R0, R5.reuse, PT ;  /* 0x000000050000720c */ /* 0x080fe20003f26270 */
[C---:B------:R-:W-:Y:S01]  /*0640*/  VIADD R6, R10.reuse, 0x180 ;  /* 0x000001800a067836 */ /* 0x040fe20000000000 */
[----:B------:R1:W5:Y:S01]  /*0650*/  @!P0 LDG.E R33, desc[UR6][R8.64+0x280] ;  /* 0x0002800608218981 */ /* 0x000362000c1e1900 */
[----:B------:R-:W-:Y:S02]  /*0660*/  VIADD R0, R10, 0x1c0 ;  /* 0x000001c00a007836 */ /* 0x000fe40000000000 */
[----:B------:R-:W-:Y:S01]  /*0670*/  IMAD.MOV.U32 R36, RZ, RZ, 0x7fffffff ;  /* 0x7fffffffff247424 */ /* 0x000fe200078e00ff */
[----:B------:R1:W5:Y:S01]  /*0680*/  @!P2 LDG.E R35, desc[UR6][R8.64+0x380] ;  /* 0x000380060823a981 */ /* 0x000362000c1e1900 */
[----:B------:R-:W-:Y:S01]  /*0690*/  IMAD.MOV.U32 R37, RZ, RZ, 0x7fffffff ;  /* 0x7fffffffff257424 */ /* 0x000fe200078e00ff */
[-C--:B------:R-:W-:Y:S01]  /*06a0*/  ISETP.GE.AND P0, PT, R6, R5.reuse, PT ;  /* 0x000000050600720c */ /* 0x080fe20003f06270 */
[----:B------:R-:W-:Y:S01]  /*06b0*/  VIADD R6, R10, 0x1e0 ;  /* 0x000001e00a067836 */ /* 0x000fe20000000000 */
[-C--:B------:R-:W-:Y:S01]  /*06c0*/  ISETP.GE.AND P2, PT, R0, R5.reuse, PT ;  /* 0x000000050000720c */ /* 0x080fe20003f46270 */
[----:B------:R-:W-:Y:S01]  /*06d0*/  VIADD R0, R10, 0x200 ;  /* 0x000002000a007836 */ /* 0x000fe20000000000 */
[----:B------:R1:W5:Y:S02]  /*06e0*/  @!P3 LDG.E R36, desc[UR6][R8.64+0x400] ;  /* 0x000400060824b981 */ /* 0x000364000c1e1900 */
[----:B------:R-:W-:-:S02]  /*06f0*/  ISETP.GE.AND P3, PT, R6, R5, PT ;  /* 0x000000050600720c */ /* 0x000fc40003f66270 */
[----:B------:R1:W5:Y:S01]  /*0700*/  @!P4 LDG.E R37, desc[UR6][R8.64+0x480] ;  /* 0x000480060825c981 */ /* 0x000362000c1e1900 */
[----:B------:R-:W-:Y:S01]  /*0710*/  ISETP.GE.AND P4, PT, R0, R5, PT ;  /* 0x000000050000720c */ /* 0x000fe20003f86270 */
[----:B------:R-:W-:Y:S02]  /*0720*/  IMAD.MOV.U32 R38, RZ, RZ, 0x7fffffff ;  /* 0x7fffffffff267424 */ /* 0x000fe400078e00ff */
[----:B------:R-:W-:Y:S02]  /*0730*/  IMAD.MOV.U32 R39, RZ, RZ, 0x7fffffff ;  /* 0x7fffffffff277424 */ /* 0x000fe400078e00ff */
[----:B------:R-:W-:Y:S02]  /*0740*/  IMAD.MOV.U32 R40, RZ, RZ, 0x7fffffff ;  /* 0x7fffffffff287424 */ /* 0x000fe400078e00ff */
[----:B------:R-:W-:Y:S01]  /*0750*/  IMAD.MOV.U32 R43, RZ, RZ, 0x7fffffff ;  /* 0x7fffffffff2b7424 */ /* 0x000fe200078e00ff */
[----:B------:R1:W5:Y:S01]  /*0760*/  @!P5 LDG.E R38, desc[UR6][R8.64+0x500] ;  /* 0x000500060826d981 */ /* 0x000362000c1e1900 */
[----:B------:R-:W-:-:S02]  /*0770*/  IMAD.MOV.U32 R44, RZ, RZ, 0x7fffffff ;  /* 0x7fffffffff2c7424 */ /* 0x000fc400078e00ff */
[----:B------:R-:W-:Y:S01]  /*0780*/  IMAD.MOV.U32 R45, RZ, RZ, 0x7fffffff ;  /* 0x7fffffffff2d7424 */ /* 0x000fe200078e00ff */
[----:B------:R1:W5:Y:S01]  /*0790*/  @!P6 LDG.E R39, desc[UR6][R8.64+0x580] ;  /* 0x000580060827e981 */ /* 0x000362000c1e1900 */
[----:B------:R-:W-:-:S03]  /*07a0*/  IMAD.MOV.U32 R46, RZ, RZ, 0x7fffffff ;  /* 0x7fffffffff2e7424 */ /* 0x000fc600078e00ff */
[----:B------:R1:W5:Y:S04]  /*07b0*/  @!P0 LDG.E R40, desc[UR6][R8.64+0x600] ;  /* 0x0006000608288981 */ /* 0x000368000c1e1900 */
[----:B------:R1:W5:Y:S04]  /*07c0*/  @!P1 LDG.E R43, desc[UR6][R8.64+0x680] ;  /* 0x00068006082b9981 */ /* 0x000368000c1e1900 */
[----:B------:R1:W5:Y:S04]  /*07d0*/  @!P2 LDG.E R44, desc[UR6][R8.64+0x700] ;  /* 0x00070006082ca981 */ /* 0x000368000c1e1900 */
[----:B------:R1:W5:Y:S04]  /*07e0*/  @!P3 LDG.E R45, desc[UR6][R8.64+0x780] ;  /* 0x00078006082db981 */ /* 0x000368000c1e1900 */
[----:B------:R1:W5:Y:S02]  /*07f0*/  @!P4 LDG.E R46, desc[UR6][R8.64+0x800] ;  /* 0x00080006082ec981 */ /* 0x000364000c1e1900 */
.L_x_3:
[----:B------:R-:W-:Y:S01]  /*0800*/  VIMNMX R5, PT, PT, R24, 0xe0, !PT ;  /* 0x000000e018057848 */ /* 0x000fe20007fe0100 */
[----:B------:R-:W2:Y:S01]  /*0810*/  LDCU UR4, c[0x0][0x3c8] ;  /* 0x00007900ff0477ac */ /* 0x000ea20008000800 */
[----:B------:R-:W-:Y:S01]  /*0820*/  SHF.R.U32.HI R0, RZ, 0x5, R3 ;  /* 0x00000005ff007819 */ /* 0x000fe20000011603 */
[----:B------:R-:W-:Y:S01]  /*0830*/  BSSY.RECONVERGENT B0, `(.L_x_4) ;  /* 0x0000025000007945 */ /* 0x000fe20003800200 */
[--C-:B------:R-:W-:Y:S01]  /*0840*/  IADD3 R5, PT, PT, R5, 0x1f, -R24.reuse ;  /* 0x0000001f05057810 */ /* 0x100fe20007ffe818 */
[----:B------:R-:W-:Y:S01]  /*0850*/  UMOV UR5, 0xffffffff ;  /* 0xffffffff00057882 */ /* 0x000fe20000000000 */
[----:B01----:R-:W-:Y:S02]  /*0860*/  IMAD.MOV.U32 R8, RZ, RZ, R24 ;  /* 0x000000ffff087224 */ /* 0x003fe400078e0018 */
[C---:B------:R-:W-:Y:S01]  /*0870*/  ISETP.GE.U32.AND P0, PT, R5.reuse, 0x1e0, PT ;  /* 0x000001e00500780c */ /* 0x040fe20003f06070 */
[----:B------:R-:W-:Y:S01]  /*0880*/  IMAD.SHL.U32 R0, R0, 0x400, RZ ;  /* 0x0000040000007824 */ /* 0x000fe200078e00ff */
[----:B------:R-:W-:-:S04]  /*0890*/  LEA.HI R6, R5, 0x1, RZ, 0x1b ;  /* 0x0000000105067811 */ /* 0x000fc800078fd8ff */
[----:B------:R-:W-:-:S04]  /*08a0*/  LOP3.LUT R9, R6, 0xf, RZ, 0xc0, !PT ;  /* 0x0000000f06097812 */ /* 0x000fc800078ec0ff */
[----:B------:R-:W-:Y:S01]  /*08b0*/  ISETP.NE.AND P1, PT, R9, RZ, PT ;  /* 0x000000ff0900720c */ /* 0x000fe20003f25270 */
[----:B--2---:R-:W-:Y:S02]  /*08c0*/  USHF.L.U32 UR4, UR5, UR4, URZ ;  /* 0x0000000405047299 */ /* 0x004fe400080006ff */
[----:B------:R-:W-:Y:S10]  /*08d0*/  @!P0 BRA `(.L_x_5) ;  /* 0x0000000000688947 */ /* 0x000ff40003800000 */
[----:B------:R-:W-:Y:S01]  /*08e0*/  IMAD R10, R24, 0x4, R0 ;  /* 0x00000004180a7824 */ /* 0x000fe200078e0200 */
[----:B------:R-:W-:Y:S01]  /*08f0*/  LOP3.LUT R5, R6, 0xffffff0, RZ, 0xc0, !PT ;  /* 0x0ffffff006057812 */ /* 0x000fe200078ec0ff */
[----:B------:R-:W-:-:S03]  /*0900*/  IMAD.MOV.U32 R8, RZ, RZ, R24 ;  /* 0x000000ffff087224 */ /* 0x000fc600078e0018 */
[----:B------:R-:W-:Y:S01]  /*0910*/  IADD3 R10, PT, PT, R10, 0x400, R7 ;  /* 0x000004000a0a7810 */ /* 0x000fe20007ffe007 */
[----:B------:R-:W-:-:S07]  /*0920*/  IMAD.MOV R5, RZ, RZ, -R5 ;  /* 0x000000ffff057224 */ /* 0x000fce00078e0a05 */
.L_x_6:
[----:B------:R-:W-:Y:S01]  /*0930*/  VIADD R5, R5, 0x10 ;  /* 0x0000001005057836 */ /* 0x000fe20000000000 */
[----:B------:R-:W-:Y:S01]  /*0940*/  STS [R10+-0x400], RZ ;  /* 0xfffc00ff0a007388 */ /* 0x000fe20000000800 */
[----:B------:R-:W-:-:S03]  /*0950*/  VIADD R8, R8, 0x200 ;  /* 0x0000020008087836 */ /* 0x000fc60000000000 */
[----:B------:R-:W-:Y:S01]  /*0960*/  ISETP.NE.AND P0, PT, R5, RZ, PT ;  /* 0x000000ff0500720c */ /* 0x000fe20003f05270 */
[----:B------:R-:W-:Y:S04]  /*0970*/  STS [R10+-0x380], RZ ;  /* 0xfffc80ff0a007388 */ /* 0x000fe80000000800 */
[----:B------:R-:W-:Y:S04]  /*0980*/  STS [R10+-0x300], RZ ;  /* 0xfffd00ff0a007388 */ /* 0x000fe80000000800 */
[----:B------:R-:W-:Y:S04]  /*0990*/  STS [R10+-0x280], RZ ;  /* 0xfffd80ff0a007388 */ /* 0x000fe80000000800 */
[----:B------:R-:W-:Y:S04]  /*09a0*/  STS [R10+-0x200], RZ ;  /* 0xfffe00ff0a007388 */ /* 0x000fe80000000800 */
[----:B------:R-:W-:Y:S04]  /*09b0*/  STS [R10+-0x180], RZ ;  /* 0xfffe80ff0a007388 */ /* 0x000fe80000000800 */
[----:B------:R-:W-:Y:S04]  /*09c0*/  STS [R10+-0x100], RZ ;  /* 0xffff00ff0a007388 */ /* 0x000fe80000000800 */
[----:B------:R-:W-:Y:S04]  /*09d0*/  STS [R10+-0x80], RZ ;  /* 0xffff80ff0a007388 */ /* 0x000fe80000000800 */
[----:B------:R-:W-:Y:S04]  /*09e0*/  STS [R10], RZ ;  /* 0x000000ff0a007388 */ /* 0x000fe80000000800 */
[----:B------:R-:W-:Y:S04]  /*09f0*/  STS [R10+0x80], RZ ;  /* 0x000080ff0a007388 */ /* 0x000fe80000000800 */
[----:B------:R-:W-:Y:S04]  /*0a00*/  STS [R10+0x100], RZ ;  /* 0x000100ff0a007388 */ /* 0x000fe80000000800 */
[----:B------:R-:W-:Y:S04]  /*0a10*/  STS [R10+0x180], RZ ;  /* 0x000180ff0a007388 */ /* 0x000fe80000000800 */
[----:B------:R-:W-:Y:S04]  /*0a20*/  STS [R10+0x200], RZ ;  /* 0x000200ff0a007388 */ /* 0x000fe80000000800 */
[----:B------:R-:W-:Y:S04]  /*0a30*/  STS [R10+0x280], RZ ;  /* 0x000280ff0a007388 */ /* 0x000fe80000000800 */
[----:B------:R-:W-:Y:S04]  /*0a40*/  STS [R10+0x300], RZ ;  /* 0x000300ff0a007388 */ /* 0x000fe80000000800 */
[----:B------:R0:W-:Y:S02]  /*0a50*/  STS [R10+0x380], RZ ;  /* 0x000380ff0a007388 */ /* 0x0001e40000000800 */
[----:B0-----:R-:W-:Y:S01]  /*0a60*/  VIADD R10, R10, 0x800 ;  /* 0x000008000a0a7836 */ /* 0x001fe20000000000 */
[----:B------:R-:W-:Y:S06]  /*0a70*/  @P0 BRA `(.L_x_6) ;  /* 0xfffffffc00ac0947 */ /* 0x000fec000383ffff */
.L_x_5:
[----:B------:R-:W-:Y:S05]  /*0a80*/  BSYNC.RECONVERGENT B0 ;  /* 0x0000000000007941 */ /* 0x000fea0003800200 */
.L_x_4:
[----:B------:R-:W-:Y:S01]  /*0a90*/  BSSY.RECONVERGENT B0, `(.L_x_7) ;  /* 0x0000026000007945 */ /* 0x000fe20003800200 */
[----:B------:R-:W-:-:S03]  /*0aa0*/  IMAD.IADD R5, R7, 0x1, R0 ;  /* 0x0000000107057824 */ /* 0x000fc600078e0200 */
[----:B------:R-:W-:Y:S05]  /*0ab0*/  @!P1 BRA `(.L_x_8) ;  /* 0x00000000008c9947 */ /* 0x000fea0003800000 */
[----:B------:R-:W-:Y:S01]  /*0ac0*/  ISETP.GE.U32.AND P0, PT, R9, 0x8, PT ;  /* 0x000000080900780c */ /* 0x000fe20003f06070 */
[----:B------:R-:W-:Y:S01]  /*0ad0*/  BSSY.RECONVERGENT B1, `(.L_x_9) ;  /* 0x000000e000017945 */ /* 0x000fe20003800200 */
[----:B------:R-:W-:-:S04]  /*0ae0*/  LOP3.LUT R10, R6, 0x7, RZ, 0xc0, !PT ;  /* 0x00000007060a7812 */ /* 0x000fc800078ec0ff */
[----:B------:R-:W-:-:S07]  /*0af0*/  ISETP.NE.AND P1, PT, R10, RZ, PT ;  /* 0x000000ff0a00720c */ /* 0x000fce0003f25270 */
[----:B------:R-:W-:Y:S06]  /*0b00*/  @!P0 BRA `(.L_x_10) ;  /* 0x0000000000288947 */ /* 0x000fec0003800000 */
[C---:B------:R-:W-:Y:S02]  /*0b10*/  IMAD R9, R8.reuse, 0x4, R5 ;  /* 0x0000000408097824 */ /* 0x040fe400078e0205 */
[----:B------:R-:W-:-:S03]  /*0b20*/  VIADD R8, R8, 0x100 ;  /* 0x0000010008087836 */ /* 0x000fc60000000000 */
[----:B------:R0:W-:Y:S04]  /*0b30*/  STS [R9], RZ ;  /* 0x000000ff09007388 */ /* 0x0001e80000000800 */
[----:B------:R0:W-:Y:S04]  /*0b40*/  STS [R9+0x80], RZ ;  /* 0x000080ff09007388 */ /* 0x0001e80000000800 */
[----:B------:R0:W-:Y:S04]  /*0b50*/  STS [R9+0x100], RZ ;  /* 0x000100ff09007388 */ /* 0x0001e80000000800 */
[----:B------:R0:W-:Y:S04]  /*0b60*/  STS [R9+0x180], RZ ;  /* 0x000180ff09007388 */ /* 0x0001e80000000800 */
[----:B------:R0:W-:Y:S04]  /*0b70*/  STS [R9+0x200], RZ ;  /* 0x000200ff09007388 */ /* 0x0001e80000000800 */
[----:B------:R0:W-:Y:S04]  /*0b80*/  STS [R9+0x280], RZ ;  /* 0x000280ff09007388 */ /* 0x0001e80000000800 */
[----:B------:R0:W-:Y:S04]  /*0b90*/  STS [R9+0x300], RZ ;  /* 0x000300ff09007388 */ /* 0x0001e80000000800 */
[----:B------:R0:W-:Y:S02]  /*0ba0*/  STS [R9+0x380], RZ ;  /* 0x000380ff09007388 */ /* 0x0001e40000000800 */
.L_x_10:
[----:B------:R-:W-:Y:S05]  /*0bb0*/  BSYNC.RECONVERGENT B1 ;  /* 0x0000000000017941 */ /* 0x000fea0003800200 */
.L_x_9:
[----:B------:R-:W-:Y:S05]  /*0bc0*/  @!P1 BRA `(.L_x_8) ;  /* 0x0000000000489947 */ /* 0x000fea0003800000 */
[----:B------:R-:W-:Y:S02]  /*0bd0*/  ISETP.GE.U32.AND P0, PT, R10, 0x4, PT ;  /* 0x000000040a00780c */ /* 0x000fe40003f06070 */
[----:B------:R-:W-:-:S04]  /*0be0*/  LOP3.LUT R6, R6, 0x3, RZ, 0xc0, !PT ;  /* 0x0000000306067812 */ /* 0x000fc800078ec0ff */
[----:B------:R-:W-:-:S07]  /*0bf0*/  ISETP.NE.AND P1, PT, R6, RZ, PT ;  /* 0x000000ff0600720c */ /* 0x000fce0003f25270 */
[C---:B0-----:R-:W-:Y:S02]  /*0c00*/  @P0 IMAD R9, R8.reuse, 0x4, R5 ;  /* 0x0000000408090824 */ /* 0x041fe400078e0205 */
[----:B------:R-:W-:-:S03]  /*0c10*/  @P0 VIADD R8, R8, 0x80 ;  /* 0x0000008008080836 */ /* 0x000fc60000000000 */
[----:B------:R1:W-:Y:S04]  /*0c20*/  @P0 STS [R9], RZ ;  /* 0x000000ff09000388 */ /* 0x0003e80000000800 */
[----:B------:R1:W-:Y:S04]  /*0c30*/  @P0 STS [R9+0x80], RZ ;  /* 0x000080ff09000388 */ /* 0x0003e80000000800 */
[----:B------:R1:W-:Y:S04]  /*0c40*/  @P0 STS [R9+0x100], RZ ;  /* 0x000100ff09000388 */ /* 0x0003e80000000800 */
[----:B------:R1:W-:Y:S01]  /*0c50*/  @P0 STS [R9+0x180], RZ ;  /* 0x000180ff09000388 */ /* 0x0003e20000000800 */
[----:B------:R-:W-:Y:S05]  /*0c60*/  @!P1 BRA `(.L_x_8) ;  /* 0x0000000000209947 */ /* 0x000fea0003800000 */
[----:B------:R-:W-:Y:S02]  /*0c70*/  IMAD R0, R8, 0x4, R0 ;  /* 0x0000000408007824 */ /* 0x000fe400078e0200 */
[----:B------:R-:W-:Y:S02]  /*0c80*/  IMAD.MOV R6, RZ, RZ, -R6 ;  /* 0x000000ffff067224 */ /* 0x000fe400078e0a06 */
[----:B------:R-:W-:-:S07]  /*0c90*/  IMAD.IADD R0, R7, 0x1, R0 ;  /* 0x0000000107007824 */ /* 0x000fce00078e0200 */
.L_x_11:
[----:B------:R-:W-:Y:S01]  /*0ca0*/  VIADD R6, R6, 0x1 ;  /* 0x0000000106067836 */ /* 0x000fe20000000000 */
[----:B------:R0:W-:Y:S04]  /*0cb0*/  STS [R0], RZ ;  /* 0x000000ff00007388 */ /* 0x0001e80000000800 */
[----:B------:R-:W-:Y:S01]  /*0cc0*/  ISETP.NE.AND P0, PT, R6, RZ, PT ;  /* 0x000000ff0600720c */ /* 0x000fe20003f05270 */
[----:B0-----:R-:W-:-:S12]  /*0cd0*/  VIADD R0, R0, 0x80 ;  /* 0x0000008000007836 */ /* 0x001fd80000000000 */
[----:B------:R-:W-:Y:S05]  /*0ce0*/  @P0 BRA `(.L_x_11) ;  /* 0xfffffffc00ec0947 */ /* 0x000fea000383ffff */
.L_x_8:
[----:B------:R-:W-:Y:S05]  /*0cf0*/  BSYNC.RECONVERGENT B0 ;  /* 0x0000000000007941 */ /* 0x000fea0003800200 */
.L_x_7:
[----:B------:R-:W2:Y:S01]  /*0d00*/  LDCU UR5, c[0x0][0x3c4] ;  /* 0x00007880ff0577ac */ /* 0x000ea20008000800 */
[----:B-----5:R-:W-:Y:S01]  /*0d10*/  LOP3.LUT R27, R28, 0x80000000, RZ, 0x3c, !PT ;  /* 0x800000001c1b7812 */ /* 0x020fe200078e3cff */
[----:B------:R-:W-:Y:S01]  /*0d20*/  BSSY.RECONVERGENT B0, `(.L_x_12) ;  /* 0x0000080000007945 */ /* 0x000fe20003800200 */
[----:B------:R-:W-:Y:S02]  /*0d30*/  LOP3.LUT R22, R29, 0x80000000, RZ, 0x3c, !PT ;  /* 0x800000001d167812 */ /* 0x000fe400078e3cff */
[----:B------:R-:W-:Y:S02]  /*0d40*/  LOP3.LUT R21, R30, 0x80000000, RZ, 0x3c, !PT ;  /* 0x800000001e157812 */ /* 0x000fe400078e3cff */
[----:B------:R-:W-:Y:S02]  /*0d50*/  LOP3.LUT R18, R31, 0x80000000, RZ, 0x3c, !PT ;  /* 0x800000001f127812 */ /* 0x000fe400078e3cff */
[----:B------:R-:W-:Y:S02]  /*0d60*/  LOP3.LUT R20, R33, 0x80000000, RZ, 0x3c, !PT ;  /* 0x8000000021147812 */ /* 0x000fe400078e3cff */
[----:B------:R-:W-:-:S02]  /*0d70*/  LOP3.LUT R23, R32, 0x80000000, RZ, 0x3c, !PT ;  /* 0x8000000020177812 */ /* 0x000fc400078e3cff */
[----:B------:R-:W-:Y:S02]  /*0d80*/  LOP3.LUT R25, R34, 0x80000000, RZ, 0x3c, !PT ;  /* 0x8000000022197812 */ /* 0x000fe400078e3cff */
[----:B------:R-:W-:Y:S02]  /*0d90*/  LOP3.LUT R17, R36, 0x80000000, RZ, 0x3c, !PT ;  /* 0x8000000024117812 */ /* 0x000fe400078e3cff */
[----:B------:R-:W-:Y:S02]  /*0da0*/  LOP3.LUT R19, R38, 0x80000000, RZ, 0x3c, !PT ;  /* 0x8000000026137812 */ /* 0x000fe400078e3cff */
[----:B--2---:R-:W-:Y:S02]  /*0db0*/  SHF.R.U32.HI R49, RZ, UR5, R27 ;  /* 0x00000005ff317c19 */ /* 0x004fe4000801161b */
[----:B------:R-:W-:Y:S02]  /*0dc0*/  SHF.R.U32.HI R52, RZ, UR5, R22 ;  /* 0x00000005ff347c19 */ /* 0x000fe40008011616 */
[----:B------:R-:W-:-:S02]  /*0dd0*/  LOP3.LUT R49, R49, UR4, RZ, 0x30, !PT ;  /* 0x0000000431317c12 */ /* 0x000fc4000f8e30ff */
[----:B------:R-:W-:Y:S02]  /*0de0*/  LOP3.LUT R52, R52, UR4, RZ, 0x30, !PT ;  /* 0x0000000434347c12 */ /* 0x000fe4000f8e30ff */
[----:B------:R-:W-:Y:S01]  /*0df0*/  SHF.R.U32.HI R56, RZ, UR5, R21 ;  /* 0x00000005ff387c19 */ /* 0x000fe20008011615 */
[--C-:B------:R-:W-:Y:S01]  /*0e00*/  IMAD R0, R49, 0x4, R5.reuse ;  /* 0x0000000431007824 */ /* 0x100fe200078e0205 */
[----:B------:R-:W-:Y:S01]  /*0e10*/  SHF.R.U32.HI R48, RZ, UR5, R18 ;  /* 0x00000005ff307c19 */ /* 0x000fe20008011612 */
[----:B------:R-:W-:Y:S01]  /*0e20*/  IMAD R6, R52, 0x4, R5 ;  /* 0x0000000434067824 */ /* 0x000fe200078e0205 */
[----:B------:R-:W-:Y:S01]  /*0e30*/  LOP3.LUT R56, R56, UR4, RZ, 0x30, !PT ;  /* 0x0000000438387c12 */ /* 0x000fe2000f8e30ff */
[----:B------:R-:W-:Y:S01]  /*0e40*/  NOP ;  /* 0x0000000000007918 */ /* 0x000fe20000000000 */
[----:B01----:R-:W-:Y:S01]  /*0e50*/  SHF.R.U32.HI R9, RZ, UR5, R20 ;  /* 0x00000005ff097c19 */ /* 0x003fe20008011614 */
[----:B------:R0:W-:Y:S01]  /*0e60*/  ATOMS.POPC.INC.32 RZ, [R0+URZ] ;  /* 0x0000000000ff7f8c */ /* 0x0001e2000d8000ff */
[----:B------:R-:W-:-:S02]  /*0e70*/  LOP3.LUT R48, R48, UR4, RZ, 0x30, !PT ;  /* 0x0000000430307c12 */ /* 0x000fc4000f8e30ff */
[----:B------:R-:W-:Y:S01]  /*0e80*/  SHF.R.U32.HI R8, RZ, UR5, R23 ;  /* 0x00000005ff087c19 */ /* 0x000fe20008011617 */
[----:B------:R1:W-:Y:S01]  /*0e90*/  ATOMS.POPC.INC.32 RZ, [R6+URZ] ;  /* 0x0000000006ff7f8c */ /* 0x0003e2000d8000ff */
[----:B------:R-:W-:Y:S02]  /*0ea0*/  SHF.R.U32.HI R11, RZ, UR5, R25 ;  /* 0x00000005ff0b7c19 */ /* 0x000fe40008011619 */
[----:B------:R-:W-:Y:S01]  /*0eb0*/  LOP3.LUT R10, R9, UR4, RZ, 0x30, !PT ;  /* 0x00000004090a7c12 */ /* 0x000fe2000f8e30ff */
[--C-:B0-----:R-:W-:Y:S01]  /*0ec0*/  IMAD R0, R56, 0x4, R5.reuse ;  /* 0x0000000438007824 */ /* 0x101fe200078e0205 */
[----:B------:R-:W-:Y:S02]  /*0ed0*/  LOP3.LUT R8, R8, UR4, RZ, 0x30, !PT ;  /* 0x0000000408087c12 */ /* 0x000fe4000f8e30ff */
[----:B------:R-:W-:Y:S01]  /*0ee0*/  LOP3.LUT R12, R11, UR4, RZ, 0x30, !PT ;  /* 0x000000040b0c7c12 */ /* 0x000fe2000f8e30ff */
[--C-:B-1----:R-:W-:Y:S01]  /*0ef0*/  IMAD R6, R48, 0x4, R5.reuse ;  /* 0x0000000430067824 */ /* 0x102fe200078e0205 */
[----:B------:R0:W-:Y:S01]  /*0f00*/  ATOMS.POPC.INC.32 RZ, [R0+URZ] ;  /* 0x0000000000ff7f8c */ /* 0x0001e2000d8000ff */
[--C-:B------:R-:W-:Y:S01]  /*0f10*/  IMAD R9, R10, 0x4, R5.reuse ;  /* 0x000000040a097824 */ /* 0x100fe200078e0205 */
[----:B------:R-:W-:Y:S01]  /*0f20*/  LOP3.LUT R10, R35, 0x80000000, RZ, 0x3c, !PT ;  /* 0x80000000230a7812 */ /* 0x000fe200078e3cff */
[--C-:B------:R-:W-:Y:S01]  /*0f30*/  IMAD R8, R8, 0x4, R5.reuse ;  /* 0x0000000408087824 */ /* 0x100fe200078e0205 */
[----:B------:R1:W-:Y:S01]  /*0f40*/  ATOMS.POPC.INC.32 RZ, [R6+URZ] ;  /* 0x0000000006ff7f8c */ /* 0x0003e2000d8000ff */
[----:B------:R-:W-:Y:S01]  /*0f50*/  IMAD R11, R12, 0x4, R5 ;  /* 0x000000040c0b7824 */ /* 0x000fe200078e0205 */
[----:B------:R-:W-:-:S02]  /*0f60*/  LOP3.LUT R12, R37, 0x80000000, RZ, 0x3c, !PT ;  /* 0x80000000250c7812 */ /* 0x000fc400078e3cff */
[----:B------:R-:W-:Y:S01]  /*0f70*/  LOP3.LUT R16, R39, 0x80000000, RZ, 0x3c, !PT ;  /* 0x8000000027107812 */ /* 0x000fe200078e3cff */
[----:B------:R-:W-:Y:S01]  /*0f80*/  ATOMS.POPC.INC.32 RZ, [R8+URZ] ;  /* 0x0000000008ff7f8c */ /* 0x000fe2000d8000ff */
[----:B0-----:R-:W-:Y:S02]  /*0f90*/  SHF.R.U32.HI R0, RZ, UR5, R10 ;  /* 0x00000005ff007c19 */ /* 0x001fe4000801160a */
[----:B-1----:R-:W-:Y:S01]  /*0fa0*/  SHF.R.U32.HI R6, RZ, UR5, R17 ;  /* 0x00000005ff067c19 */ /* 0x002fe20008011611 */
[----:B------:R0:W-:Y:S01]  /*0fb0*/  ATOMS.POPC.INC.32 RZ, [R9+URZ] ;  /* 0x0000000009ff7f8c */ /* 0x0001e2000d8000ff */
[----:B------:R-:W-:Y:S02]  /*0fc0*/  SHF.R.U32.HI R14, RZ, UR5, R19 ;  /* 0x00000005ff0e7c19 */ /* 0x000fe40008011613 */
[----:B------:R-:W-:Y:S01]  /*0fd0*/  LOP3.LUT R6, R6, UR4, RZ, 0x30, !PT ;  /* 0x0000000406067c12 */ /* 0x000fe2000f8e30ff */
[----:B------:R1:W-:Y:S01]  /*0fe0*/  ATOMS.POPC.INC.32 RZ, [R11+URZ] ;  /* 0x000000000bff7f8c */ /* 0x0003e2000d8000ff */
[----:B------:R-:W-:-:S02]  /*0ff0*/  SHF.R.U32.HI R13, RZ, UR5, R12 ;  /* 0x00000005ff0d7c19 */ /* 0x000fc4000801160c */
[----:B------:R-:W-:Y:S02]  /*1000*/  LOP3.LUT R0, R0, UR4, RZ, 0x30, !PT ;  /* 0x0000000400007c12 */ /* 0x000fe4000f8e30ff */
[----:B0-----:R-:W-:Y:S02]  /*1010*/  SHF.R.U32.HI R9, RZ, UR5, R16 ;  /* 0x00000005ff097c19 */ /* 0x001fe40008011610 */
[----:B------:R-:W-:Y:S01]  /*1020*/  LOP3.LUT R50, R14, UR4, RZ, 0x30, !PT ;  /* 0x000000040e327c12 */ /* 0x000fe2000f8e30ff */
[--C-:B------:R-:W-:Y:S01]  /*1030*/  IMAD R14, R6, 0x4, R5.reuse ;  /* 0x00000004060e7824 */ /* 0x100fe200078e0205 */
[----:B------:R-:W-:Y:S01]  /*1040*/  LOP3.LUT R8, R13, UR4, RZ, 0x30, !PT ;  /* 0x000000040d087c12 */ /* 0x000fe2000f8e30ff */
[--C-:B------:R-:W-:Y:S01]  /*1050*/  IMAD R0, R0, 0x4, R5.reuse ;  /* 0x0000000400007824 */ /* 0x100fe200078e0205 */
[----:B------:R-:W-:Y:S01]  /*1060*/  LOP3.LUT R6, R9, UR4, RZ, 0x30, !PT ;  /* 0x0000000409067c12 */ /* 0x000fe2000f8e30ff */
[--C-:B------:R-:W-:Y:S01]  /*1070*/  IMAD R50, R50, 0x4, R5.reuse ;  /* 0x0000000432327824 */ /* 0x100fe200078e0205 */
[----:B------:R-:W-:Y:S01]  /*1080*/  LOP3.LUT R9, R40, 0x80000000, RZ, 0x3c, !PT ;  /* 0x8000000028097812 */ /* 0x000fe200078e3cff */
[--C-:B------:R-:W-:Y:S01]  /*1090*/  IMAD R26, R8, 0x4, R5.reuse ;  /* 0x00000004081a7824 */ /* 0x100fe200078e0205 */
[----:B------:R0:W-:Y:S01]  /*10a0*/  ATOMS.POPC.INC.32 RZ, [R0+URZ] ;  /* 0x0000000000ff7f8c */ /* 0x0001e2000d8000ff */
[----:B------:R-:W-:Y:S01]  /*10b0*/  IMAD R51, R6, 0x4, R5 ;  /* 0x0000000406337824 */ /* 0x000fe200078e0205 */
[----:B------:R-:W-:-:S02]  /*10c0*/  LOP3.LUT R6, R43, 0x80000000, RZ, 0x3c, !PT ;  /* 0x800000002b067812 */ /* 0x000fc400078e3cff */
[----:B-1----:R-:W-:Y:S01]  /*10d0*/  LOP3.LUT R11, R44, 0x80000000, RZ, 0x3c, !PT ;  /* 0x800000002c0b7812 */ /* 0x002fe200078e3cff */
[----:B------:R1:W-:Y:S01]  /*10e0*/  ATOMS.POPC.INC.32 RZ, [R14+URZ] ;  /* 0x000000000eff7f8c */ /* 0x0003e2000d8000ff */
[----:B------:R-:W-:Y:S02]  /*10f0*/  LOP3.LUT R8, R45, 0x80000000, RZ, 0x3c, !PT ;  /* 0x800000002d087812 */ /* 0x000fe400078e3cff */
[----:B------:R-:W-:Y:S01]  /*1100*/  LOP3.LUT R13, R46, 0x80000000, RZ, 0x3c, !PT ;  /* 0x800000002e0d7812 */ /* 0x000fe200078e3cff */
[----:B------:R2:W-:Y:S01]  /*1110*/  ATOMS.POPC.INC.32 RZ, [R26+URZ] ;  /* 0x000000001aff7f8c */ /* 0x0005e2000d8000ff */
[----:B0-----:R-:W-:Y:S02]  /*1120*/  SHF.R.U32.HI R0, RZ, UR5, R9 ;  /* 0x00000005ff007c19 */ /* 0x001fe40008011609 */
[----:B------:R-:W-:Y:S01]  /*1130*/  SHF.R.U32.HI R53, RZ, UR5, R11 ;  /* 0x00000005ff357c19 */ /* 0x000fe2000801160b */
[----:B-1----:R-:W0:Y:S01]  /*1140*/  LDC.64 R14, c[0x0][0x380] ;  /* 0x0000e000ff0e7b82 */ /* 0x002e220000000a00 */
[----:B------:R-:W-:Y:S01]  /*1150*/  SHF.R.U32.HI R55, RZ, UR5, R8 ;  /* 0x00000005ff377c19 */ /* 0x000fe20008011608 */
[----:B------:R1:W-:Y:S01]  /*1160*/  ATOMS.POPC.INC.32 RZ, [R50+URZ] ;  /* 0x0000000032ff7f8c */ /* 0x0003e2000d8000ff */
[----:B------:R-:W-:-:S02]  /*1170*/  SHF.R.U32.HI R57, RZ, UR5, R13 ;  /* 0x00000005ff397c19 */ /* 0x000fc4000801160d */
[----:B--2---:R-:W-:Y:S01]  /*1180*/  SHF.R.U32.HI R26, RZ, UR5, R6 ;  /* 0x00000005ff1a7c19 */ /* 0x004fe20008011606 */
[----:B------:R2:W-:Y:S01]  /*1190*/  ATOMS.POPC.INC.32 RZ, [R51+URZ] ;  /* 0x0000000033ff7f8c */ /* 0x0005e2000d8000ff */
[----:B------:R-:W-:Y:S02]  /*11a0*/  LOP3.LUT R0, R0, UR4, RZ, 0x30, !PT ;  /* 0x0000000400007c12 */ /* 0x000fe4000f8e30ff */
[----:B------:R-:W-:Y:S02]  /*11b0*/  LOP3.LUT R54, R26, UR4, RZ, 0x30, !PT ;  /* 0x000000041a367c12 */ /* 0x000fe4000f8e30ff */
[----:B------:R-:W-:Y:S01]  /*11c0*/  LOP3.LUT R58, R53, UR4, RZ, 0x30, !PT ;  /* 0x00000004353a7c12 */ /* 0x000fe2000f8e30ff */
[--C-:B------:R-:W-:Y:S01]  /*11d0*/  IMAD R53, R0, 0x4, R5.reuse ;  /* 0x0000000400357824 */ /* 0x100fe200078e0205 */
[----:B------:R-:W-:Y:S01]  /*11e0*/  ISETP.GT.U32.AND P2, PT, R3, 0xff, PT ;  /* 0x000000ff0300780c */ /* 0x000fe20003f44070 */
[--C-:B------:R-:W-:Y:S01]  /*11f0*/  IMAD R54, R54, 0x4, R5.reuse ;  /* 0x0000000436367824 */ /* 0x100fe200078e0205 */
[----:B------:R-:W-:Y:S01]  /*1200*/  LOP3.LUT R60, R55, UR4, RZ, 0x30, !PT ;  /* 0x00000004373c7c12 */ /* 0x000fe2000f8e30ff */
[--C-:B------:R-:W-:Y:S01]  /*1210*/  IMAD R58, R58, 0x4, R5.reuse ;  /* 0x000000043a3a7824 */ /* 0x100fe200078e0205 */
[----:B------:R-:W-:Y:S01]  /*1220*/  LOP3.LUT R26, R57, UR4, RZ, 0x30, !PT ;  /* 0x00000004391a7c12 */ /* 0x000fe2000f8e30ff */
[----:B------:R3:W-:Y:S01]  /*1230*/  ATOMS.POPC.INC.32 RZ, [R53+URZ] ;  /* 0x0000000035ff7f8c */ /* 0x0007e2000d8000ff */
[----:B-1----:R-:W-:Y:S01]  /*1240*/  P2R R50, PR, RZ, 0x4 ;  /* 0x00000004ff327803 */ /* 0x002fe20000000000 */
[----:B------:R-:W-:-:S02]  /*1250*/  IMAD R60, R60, 0x4, R5 ;  /* 0x000000043c3c7824 */ /* 0x000fc400078e0205 */
[----:B------:R-:W-:Y:S01]  /*1260*/  IMAD R5, R26, 0x4, R5 ;  /* 0x000000041a057824 */ /* 0x000fe200078e0205 */
[----:B------:R3:W-:Y:S01]  /*1270*/  ATOMS.POPC.INC.32 RZ, [R54+URZ] ;  /* 0x0000000036ff7f8c */ /* 0x0007e2000d8000ff */
[----:B--2---:R-:W-:Y:S02]  /*1280*/  IMAD R51, R3, 0x4, R7 ;  /* 0x0000000403337824 */ /* 0x004fe400078e0207 */
[----:B------:R-:W-:Y:S01]  /*1290*/  IMAD.MOV.U32 R0, RZ, RZ, RZ ;  /* 0x000000ffff007224 */ /* 0x000fe200078e00ff */
[----:B------:R3:W-:Y:S04]  /*12a0*/  ATOMS.POPC.INC.32 RZ, [R58+URZ] ;  /* 0x000000003aff7f8c */ /* 0x0007e8000d8000ff */
[----:B------:R3:W-:Y:S04]  /*12b0*/  ATOMS.POPC.INC.32 RZ, [R60+URZ] ;  /* 0x000000003cff7f8c */ /* 0x0007e8000d8000ff */
[----:B------:R3:W-:Y:S01]  /*12c0*/  ATOMS.POPC.INC.32 RZ, [R5+URZ] ;  /* 0x0000000005ff7f8c */ /* 0x0007e2000d8000ff */
[----:B------:R-:W-:Y:S06]  /*12d0*/  BAR.SYNC.DEFER_BLOCKING 0x0 ;  /* 0x0000000000007b1d */ /* 0x000fec0000010000 */
[----:B------:R-:W-:Y:S05]  /*12e0*/  @P2 BRA `(.L_x_13) ;  /* 0x00000000008c2947 */ /* 0x000fea0003800000 */
[----:B------:R-:W1:Y:S04]  /*12f0*/  LDS R0, [R51] ;  /* 0x0000000033007984 */ /* 0x000e680000000800 */
[----:B---3--:R-:W2:Y:S04]  /*1300*/  LDS R5, [R51+0x400] ;  /* 0x0004000033057984 */ /* 0x008ea80000000800 */
[----:B------:R-:W3:Y:S04]  /*1310*/  LDS R53, [R51+0x800] ;  /* 0x0008000033357984 */ /* 0x000ee80000000800 */
[----:B------:R-:W4:Y:S04]  /*1320*/  LDS R55, [R51+0xc00] ;  /* 0x000c000033377984 */ /* 0x000f280000000800 */
[----:B------:R-:W5:Y:S04]  /*1330*/  LDS R57, [R51+0x1000] ;  /* 0x0010000033397984 */ /* 0x000f680000000800 */
[----:B------:R-:W0:Y:S04]  /*1340*/  LDS R59, [R51+0x1400] ;  /* 0x00140000333b7984 */ /* 0x000e280000000800 */
[----:B------:R-:W-:Y:S04]  /*1350*/  LDS R61, [R51+0x2000] ;  /* 0x00200000333d7984 */ /* 0x000fe80000000800 */
[----:B------:R-:W-:Y:S04]  /*1360*/  LDS R63, [R51+0x2400] ;  /* 0x00240000333f7984 */ /* 0x000fe80000000800 */
[----:B------:R-:W-:Y:S04]  /*1370*/  LDS R65, [R51+0x2800] ;  /* 0x0028000033417984 */ /* 0x000fe80000000800 */
[----:B------:R-:W-:Y:S04]  /*1380*/  STS [R51], RZ ;  /* 0x000000ff33007388 */ /* 0x000fe80000000800 */
[----:B-1----:R-:W-:Y:S01]  /*1390*/  STS [R51+0x400], R0 ;  /* 0x0004000033007388 */ /* 0x002fe20000000800 */
[----:B--2---:R-:W-:-:S03]  /*13a0*/  IMAD.IADD R54, R0, 0x1, R5 ;  /* 0x0000000100367824 */ /* 0x004fc600078e0205 */
[----:B------:R-:W1:Y:S01]  /*13b0*/  LDS R5, [R51+0x1800] ;  /* 0x0018000033057984 */ /* 0x000e620000000800 */
[----:B---3--:R-:W-:-:S03]  /*13c0*/  IMAD.IADD R58, R54, 0x1, R53 ;  /* 0x00000001363a7824 */ /* 0x008fc600078e0235 */
[----:B------:R-:W2:Y:S01]  /*13d0*/  LDS R53, [R51+0x1c00] ;  /* 0x001c000033357984 */ /* 0x000ea20000000800 */
[----:B----4-:R-:W-:-:S03]  /*13e0*/  IMAD.IADD R60, R58, 0x1, R55 ;  /* 0x000000013a3c7824 */ /* 0x010fc600078e0237 */
[----:B------:R1:W-:Y:S01]  /*13f0*/  STS [R51+0x800], R54 ;  /* 0x0008003633007388 */ /* 0x0003e20000000800 */
[----:B-----5:R-:W-:-:S03]  /*1400*/  IMAD.IADD R62, R60, 0x1, R57 ;  /* 0x000000013c3e7824 */ /* 0x020fc600078e0239 */
[----:B------:R-:W3:Y:S01]  /*1410*/  LDS R55, [R51+0x2c00] ;  /* 0x002c000033377984 */ /* 0x000ee20000000800 */
[----:B0-----:R-:W-:-:S03]  /*1420*/  IMAD.IADD R64, R62, 0x1, R59 ;  /* 0x000000013e407824 */ /* 0x001fc600078e023b */
[----:B------:R0:W-:Y:S04]  /*1430*/  STS [R51+0xc00], R58 ;  /* 0x000c003a33007388 */ /* 0x0001e80000000800 */
[----:B------:R4:W-:Y:S04]  /*1440*/  STS [R51+0x1000], R60 ;  /* 0x0010003c33007388 */ /* 0x0009e80000000800 */
[----:B------:R4:W-:Y:S04]  /*1450*/  STS [R51+0x1400], R62 ;  /* 0x0014003e33007388 */ /* 0x0009e80000000800 */
[----:B------:R4:W-:Y:S01]  /*1460*/  STS [R51+0x1800], R64 ;  /* 0x0018004033007388 */ /* 0x0009e20000000800 */
[----:B-1----:R-:W-:-:S04]  /*1470*/  IMAD.IADD R54, R64, 0x1, R5 ;  /* 0x0000000140367824 */ /* 0x002fc800078e0205 */
[----:B--2---:R-:W-:Y:S01]  /*1480*/  IMAD.IADD R66, R54, 0x1, R53 ;  /* 0x0000000136427824 */ /* 0x004fe200078e0235 */
[----:B------:R4:W-:Y:S03]  /*1490*/  STS [R51+0x1c00], R54 ;  /* 0x001c003633007388 */ /* 0x0009e60000000800 */
[----:B------:R-:W-:Y:S01]  /*14a0*/  IMAD.IADD R68, R66, 0x1, R61 ;  /* 0x0000000142447824 */ /* 0x000fe200078e023d */
[----:B------:R4:W-:Y:S03]  /*14b0*/  STS [R51+0x2000], R66 ;  /* 0x0020004233007388 */ /* 0x0009e60000000800 */
[----:B------:R-:W-:Y:S01]  /*14c0*/  IMAD.IADD R70, R68, 0x1, R63 ;  /* 0x0000000144467824 */ /* 0x000fe200078e023f */
[----:B------:R4:W-:Y:S03]  /*14d0*/  STS [R51+0x2400], R68 ;  /* 0x0024004433007388 */ /* 0x0009e60000000800 */
[----:B0-----:R-:W-:Y:S01]  /*14e0*/  IMAD.IADD R58, R70, 0x1, R65 ;  /* 0x00000001463a7824 */ /* 0x001fe200078e0241 */
[----:B------:R4:W-:Y:S03]  /*14f0*/  STS [R51+0x2800], R70 ;  /* 0x0028004633007388 */ /* 0x0009e60000000800 */
[----:B---3--:R-:W-:Y:S01]  /*1500*/  IMAD.IADD R0, R58, 0x1, R55 ;  /* 0x000000013a007824 */ /* 0x008fe200078e0237 */
[----:B------:R4:W-:Y:S06]  /*1510*/  STS [R51+0x2c00], R58 ;  /* 0x002c003a33007388 */ /* 0x0009ec0000000800 */
.L_x_13:
[----:B------:R-:W-:Y:S05]  /*1520*/  BSYNC.RECONVERGENT B0 ;  /* 0x0000000000007941 */ /* 0x000fea0003800200 */
.L_x_12:
[----:B------:R-:W-:Y:S01]  /*1530*/  ISETP.NE.AND P0, PT, R0, 0x1980, PT ;  /* 0x000019800000780c */ /* 0x000fe20003f05270 */
[----:B---3--:R-:W-:Y:S01]  /*1540*/  IMAD R5, R42, 0x100, R3 ;  /* 0x000001002a057824 */ /* 0x008fe200078e0203 */
[----:B------:R-:W-:Y:S01]  /*1550*/  @!P2 LOP3.LUT R53, R0, 0x40000000, RZ, 0xfc, !PT ;  /* 0x400000000035a812 */ /* 0x000fe200078efcff */
[----:B------:R-:W-:Y:S01]  /*1560*/  IMAD R41, R41, 0x11, RZ ;  /* 0x0000001129297824 */ /* 0x000fe200078e02ff */
[----:B------:R-:W-:Y:S01]  /*1570*/  ISETP.LT.U32.AND P0, PT, R3, 0x100, !P0 ;  /* 0x000001000300780c */ /* 0x000fe20004701070 */
[----:B0-----:R-:W-:-:S03]  /*1580*/  IMAD.WIDE R14, R5, 0x4, R14 ;  /* 0x00000004050e7825 */ /* 0x001fc600078e020e */
[----:B------:R-:W-:Y:S01]  /*1590*/  LOP3.LUT R57, R41, R4, RZ, 0xfc, !PT ;  /* 0x0000000429397212 */ /* 0x000fe200078efcff */
[----:B----4-:R-:W-:Y:S01]  /*15a0*/  IMAD R54, R42, 0x1980, RZ ;  /* 0x000019802a367824 */ /* 0x010fe200078e02ff */
[----:B------:R0:W-:Y:S07]  /*15b0*/  @!P2 STG.E.STRONG.SYS desc[UR6][R14.64], R53 ;  /* 0x000000350e00a986 */ /* 0x0001ee000c115906 */
[----:B------:R-:W-:Y:S06]  /*15c0*/  BAR.RED.OR.DEFER_BLOCKING 0x0, P0 ;  /* 0x0000000000007b1d */ /* 0x000fec0000014800 */
[----:B------:R-:W1:Y:S01]  /*15d0*/  B2R.RESULT RZ, P0 ;  /* 0x0000000000ff731c */ /* 0x000e620000004000 */
[----:B------:R-:W-:-:S04]  /*15e0*/  IADD3 R4, P1, PT, R54, R57, RZ ;  /* 0x0000003936047210 */ /* 0x000fc80007f3e0ff */
[----:B------:R-:W-:Y:S01]  /*15f0*/  LEA.HI.X.SX32 R55, R54, RZ, 0x1, P1 ;  /* 0x000000ff36377211 */ /* 0x000fe200008f0eff */
[----:B------:R-:W-:-:S03]  /*1600*/  IMAD.SHL.U32 R5, R4, 0x4, RZ ;  /* 0x0000000404057824 */ /* 0x000fc600078e00ff */
[----:B------:R-:W-:Y:S01]  /*1610*/  SHF.L.U64.HI R4, R4, 0x2, R55 ;  /* 0x0000000204047819 */ /* 0x000fe20000010237 */
[----:B01----:R-:W-:Y:S06]  /*1620*/  @!P0 BRA `(.L_x_14) ;  /* 0x0000001000b48947 */ /* 0x003fec0003800000 */
[----:B------:R-:W0:Y:S01]  /*1630*/  LDCU.64 UR8, c[0x0][0x3b8] ;  /* 0x00007700ff0877ac */ /* 0x000e220008000a00 */
[----:B------:R-:W-:Y:S01]  /*1640*/  BSSY B1, `(.L_x_15) ;  /* 0x0000032000017945 */ /* 0x000fe20003800000 */
[----:B------:R-:W-:Y:S01]  /*1650*/  IMAD R13, R3, 0x8, R7 ;  /* 0x00000008030d7824 */ /* 0x000fe200078e0207 */
[----:B0-----:R-:W-:-:S04]  /*1660*/  IADD3 R8, P0, PT, R5, UR8, RZ ;  /* 0x0000000805087c10 */ /* 0x001fc8000ff1e0ff */
[----:B------:R-:W-:Y:S01]  /*1670*/  IADD3.X R9, PT, PT, R4, UR9, RZ, P0, !PT ;  /* 0x0000000904097c10 */ /* 0x000fe200087fe4ff */
[----:B------:R-:W-:Y:S08]  /*1680*/  @P2 BRA `(.L_x_16) ;  /* 0x0000000000b42947 */ /* 0x000ff00003800000 */
[----:B------:R-:W0:Y:S02]  /*1690*/  LDCU.64 UR8, c[0x0][0x398] ;  /* 0x00007300ff0877ac */ /* 0x000e240008000a00 */
[----:B0-----:R-:W-:-:S04]  /*16a0*/  LEA R10, P0, R3, UR8, 0x3 ;  /* 0x00000008030a7c11 */ /* 0x001fc8000f8018ff */
[----:B------:R-:W-:-:S05]  /*16b0*/  LEA.HI.X R11, R3, UR9, RZ, 0x3, P0 ;  /* 0x00000009030b7c11 */ /* 0x000fca00080f1cff */
[----:B------:R-:W2:Y:S01]  /*16c0*/  LDG.E.64 R4, desc[UR6][R10.64] ;  /* 0x000000060a047981 */ /* 0x000ea2000c1e1b00 */
[----:B------:R-:W-:-:S04]  /*16d0*/  ISETP.GT.U32.AND P0, PT, R3, R49, PT ;  /* 0x000000310300720c */ /* 0x000fc80003f04070 */
[----:B------:R-:W-:-:S04]  /*16e0*/  SEL R17, RZ, 0x1980, !P0 ;  /* 0x00001980ff117807 */ /* 0x000fc80004000000 */
[----:B--2---:R-:W-:Y:S01]  /*16f0*/  IADD3 R4, P0, PT, R4, -R17, RZ ;  /* 0x8000001104047210 */ /* 0x004fe20007f1e0ff */
[----:B------:R-:W-:-:S03]  /*1700*/  IMAD.MOV.U32 R17, RZ, RZ, R0 ;  /* 0x000000ffff117224 */ /* 0x000fc600078e0000 */
[----:B------:R-:W-:Y:S02]  /*1710*/  IADD3.X R5, PT, PT, R5, -0x1, RZ, P0, !PT ;  /* 0xffffffff05057810 */ /* 0x000fe400007fe4ff */
[----:B------:R-:W-:-:S03]  /*1720*/  ISETP.GE.AND P0, PT, R42, 0x1, PT ;  /* 0x000000012a00780c */ /* 0x000fc60003f06270 */
[----:B------:R0:W-:Y:S10]  /*1730*/  STS.64 [R13+0x6600], R4 ;  /* 0x006600040d007388 */ /* 0x0001f40000000a00 */
[----:B------:R-:W-:Y:S05]  /*1740*/  @!P0 BRA `(.L_x_17) ;  /* 0x00000000006c8947 */ /* 0x000fea0003800000 */
[----:B------:R-:W-:Y:S01]  /*1750*/  BSSY B0, `(.L_x_18) ;  /* 0x0000019000007945 */ /* 0x000fe20003800000 */
[----:B------:R-:W-:Y:S02]  /*1760*/  IMAD.MOV.U32 R6, RZ, RZ, -0x1 ;  /* 0xffffffffff067424 */ /* 0x000fe400078e00ff */
[----:B------:R-:W-:Y:S02]  /*1770*/  IMAD.MOV.U32 R10, RZ, RZ, R42 ;  /* 0x000000ffff0a7224 */ /* 0x000fe400078e002a */
[----:B------:R-:W-:-:S07]  /*1780*/  IMAD.MOV.U32 R17, RZ, RZ, R0 ;  /* 0x000000ffff117224 */ /* 0x000fce00078e0000 */
.L_x_22:
[----:B0-----:R-:W0:Y:S01]  /*1790*/  LDC.64 R4, c[0x0][0x380] ;  /* 0x0000e000ff047b82 */ /* 0x001e220000000a00 */
[----:B------:R-:W-:Y:S01]  /*17a0*/  VIADD R19, R10, 0xffffffff ;  /* 0xffffffff0a137836 */ /* 0x000fe20000000000 */
[----:B------:R-:W-:Y:S03]  /*17b0*/  BSSY B2, `(.L_x_19) ;  /* 0x0000008000027945 */ /* 0x000fe60003800000 */
[----:B------:R-:W-:-:S04]  /*17c0*/  IMAD R11, R19, 0x100, R3 ;  /* 0x00000100130b7824 */ /* 0x000fc800078e0203 */
[----:B0-----:R-:W-:-:S07]  /*17d0*/  IMAD.WIDE R4, R11, 0x4, R4 ;  /* 0x000000040b047825 */ /* 0x001fce00078e0204 */
.L_x_20:
[----:B------:R-:W-:Y:S05]  /*17e0*/  YIELD ;  /* 0x0000000000007946 */ /* 0x000fea0003800000 */
[----:B------:R0:W-:Y:S06]  /*17f0*/  MEMBAR.SC.CTA ;  /* 0x0000000000007992 */ /* 0x0001ec0000000000 */
[----:B0-----:R-:W2:Y:S02]  /*1800*/  LDG.E.STRONG.SYS R11, desc[UR6][R4.64] ;  /* 0x00000006040b7981 */ /* 0x001ea4000c1f5900 */
[----:B--2---:R-:W-:-:S13]  /*1810*/  ISETP.NE.AND P0, PT, R11, RZ, PT ;  /* 0x000000ff0b00720c */ /* 0x004fda0003f05270 */
[----:B------:R-:W-:Y:S05]  /*1820*/  @!P0 BRA `(.L_x_20) ;  /* 0xfffffffc00ec8947 */ /* 0x000fea000383ffff */
[----:B------:R-:W-:Y:S05]  /*1830*/  BSYNC B2 ;  /* 0x0000000000027941 */ /* 0x000fea0003800000 */
.L_x_19:
[----:B------:R-:W-:Y:S01]  /*1840*/  BSSY.RECONVERGENT B2, `(.L_x_21) ;  /* 0x0000006000027945 */ /* 0x000fe20003800200 */
[C---:B------:R-:W-:Y:S02]  /*1850*/  ISETP.GT.AND P0, PT, R11.reuse, -0x1, PT ;  /* 0xffffffff0b00780c */ /* 0x040fe40003f04270 */
[----:B------:R-:W-:Y:S01]  /*1860*/  LOP3.LUT R4, R11, 0x3fffffff, RZ, 0xc0, !PT ;  /* 0x3fffffff0b047812 */ /* 0x000fe200078ec0ff */
[----:B------:R-:W-:Y:S05]  /*1870*/  WARPSYNC.EXCLUSIVE R6 ;  /* 0x0000000006007348 */ /* 0x000fea0003a00000 */
[----:B------:R-:W-:-:S05]  /*1880*/  IMAD.IADD R17, R4, 0x1, R17 ;  /* 0x0000000104117824 */ /* 0x000fca00078e0211 */
[----:B------:R-:W-:-:S07]  /*1890*/  VOTE.ANY R6, PT, P0 ;  /* 0x0000000000067806 */ /* 0x000fce00000e0100 */
[----:B------:R-:W-:Y:S05]  /*18a0*/  BSYNC.RECONVERGENT B2 ;  /* 0x0000000000027941 */ /* 0x000fea0003800200 */
.L_x_21:
[----:B------:R-:W-:Y:S01]  /*18b0*/  ISETP.GT.U32.AND P1, PT, R10, 0x1, PT ;  /* 0x000000010a00780c */ /* 0x000fe20003f24070 */
[----:B------:R-:W-:-:S12]  /*18c0*/  IMAD.MOV.U32 R10, RZ, RZ, R19 ;  /* 0x000000ffff0a7224 */ /* 0x000fd800078e0013 */
[----:B------:R-:W-:Y:S05]  /*18d0*/  @P0 BRA P1, `(.L_x_22) ;  /* 0xfffffffc00ac0947 */ /* 0x000fea000083ffff */
[----:B------:R-:W-:Y:S05]  /*18e0*/  BSYNC B0 ;  /* 0x0000000000007941 */ /* 0x000fea0003800000 */
.L_x_18:
[----:B------:R1:W2:Y:S02]  /*18f0*/  LDS.64 R4, [R13+0x6600] ;  /* 0x006600000d047984 */ /* 0x0002a40000000a00 */
.L_x_17:
[C---:B------:R-:W-:Y:S01]  /*1900*/  IMAD.IADD R19, R17.reuse, 0x1, -R0 ;  /* 0x0000000111137824 */ /* 0x040fe200078e0a00 */
[----:B------:R-:W-:-:S04]  /*1910*/  LOP3.LUT R11, R17, 0x80000000, RZ, 0xfc, !PT ;  /* 0x80000000110b7812 */ /* 0x000fc800078efcff */
[C---:B0-2---:R-:W-:Y:S01]  /*1920*/  IADD3 R4, P0, PT, R19.reuse, R4, RZ ;  /* 0x0000000413047210 */ /* 0x045fe20007f1e0ff */
[----:B------:R0:W-:Y:S03]  /*1930*/  STG.E.STRONG.SYS desc[UR6][R14.64], R11 ;  /* 0x0000000b0e007986 */ /* 0x0001e6000c115906 */
[----:B------:R-:W-:-:S05]  /*1940*/  LEA.HI.X.SX32 R5, R19, R5, 0x1, P0 ;  /* 0x0000000513057211 */ /* 0x000fca00000f0eff */
[----:B------:R0:W-:Y:S04]  /*1950*/  STS.64 [R13+0x6600], R4 ;  /* 0x006600040d007388 */ /* 0x0001e80000000a00 */
.L_x_16:
[----:B------:R-:W-:Y:S05]  /*1960*/  BSYNC B1 ;  /* 0x0000000000017941 */ /* 0x000fea0003800000 */
.L_x_15:
[----:B0-----:R-:W0:Y:S01]  /*1970*/  LDC R5, c[0x0][0x3c0] ;  /* 0x0000f000ff057b82 */ /* 0x001e220000000800 */
[----:B------:R-:W-:-:S07]  /*1980*/  IMAD R4, R49, 0x8, R7 ;  /* 0x0000000831047824 */ /* 0x000fce00078e0207 */
[----:B------:R-:W2:Y:S01]  /*1990*/  LDC.64 R16, c[0x0][0x390] ;  /* 0x0000e400ff107b82 */ /* 0x000ea20000000a00 */
[----:B0-----:R-:W-:Y:S02]  /*19a0*/  ISETP.GE.AND P0, PT, R47, R5, PT ;  /* 0x000000052f00720c */ /* 0x001fe40003f06270 */
[----:B--2---:R-:W-:-:S04]  /*19b0*/  ISETP.EQ.U32.AND P1, PT, R16, RZ, PT ;  /* 0x000000ff1000720c */ /* 0x004fc80003f22070 */
[----:B------:R-:W-:-:S04]  /*19c0*/  ISETP.EQ.OR.EX P0, PT, R17, RZ, !P0, P1 ;  /* 0x000000ff1100720c */ /* 0x000fc80004702710 */
[----:B------:R-:W-:-:S13]  /*19d0*/  ISETP.GT.U32.OR P0, PT, R3, 0xff, P0 ;  /* 0x000000ff0300780c */ /* 0x000fda0000704470 */
[----:B------:R-:W-:Y:S05]  /*19e0*/  @P0 BRA `(.L_x_23) ;  /* 0x0000000000240947 */ /* 0x000fea0003800000 */
[----:B------:R-:W0:Y:S01]  /*19f0*/  LDS.64 R10, [R13+0x6600] ;  /* 0x006600000d0a7984 */ /* 0x000e220000000a00 */
[C---:B------:R-:W-:Y:S02]  /*1a00*/  ISETP.GT.U32.AND P0, PT, R3.reuse, R49, PT ;  /* 0x000000310300720c */ /* 0x040fe40003f04070 */
[C---:B------:R-:W-:Y:S02]  /*1a10*/  LEA R6, P2, R3.reuse, R16, 0x3 ;  /* 0x0000001003067211 */ /* 0x040fe400078418ff */
[----:B------:R-:W-:Y:S02]  /*1a20*/  SEL R7, RZ, 0x1980, !P0 ;  /* 0x00001980ff077807 */ /* 0x000fe40004000000 */
[--C-:B------:R-:W-:Y:S02]  /*1a30*/  SHF.R.S32.HI R15, RZ, 0x1f, R0.reuse ;  /* 0x0000001fff0f7819 */ /* 0x100fe40000011400 */
[----:B0-----:R-:W-:Y:S02]  /*1a40*/  IADD3 R2, P0, P1, R10, R7, R0 ;  /* 0x000000070a027210 */ /* 0x001fe4000791e000 */
[----:B------:R-:W-:-:S02]  /*1a50*/  LEA.HI.X R7, R3, R17, RZ, 0x3, P2 ;  /* 0x0000001103077211 */ /* 0x000fc400010f1cff */
[----:B------:R-:W-:-:S05]  /*1a60*/  IADD3.X R3, PT, PT, R11, RZ, R15, P0, P1 ;  /* 0x000000ff0b037210 */ /* 0x000fca00007e240f */
[----:B------:R0:W-:Y:S04]  /*1a70*/  STG.E.64 desc[UR6][R6.64], R2 ;  /* 0x0000000206007986 */ /* 0x0001e8000c101b06 */
.L_x_23:
[----:B------:R-:W-:Y:S05]  /*1a80*/  WARPSYNC.ALL ;  /* 0x0000000000007948 */ /* 0x000fea0003800000 */
[----:B------:R-:W-:Y:S01]  /*1a90*/  BAR.SYNC.DEFER_BLOCKING 0x0 ;  /* 0x0000000000007b1d */ /* 0x000fe20000010000 */
[----:B------:R-:W-:-:S05]  /*1aa0*/  ISETP.GT.AND P0, PT, R47, R5, PT ;  /* 0x000000052f00720c */ /* 0x000fca0003f04270 */
[----:B0-----:R0:W2:Y:S08]  /*1ab0*/  LDS.64 R2, [R4+0x6600] ;  /* 0x0066000004027984 */ /* 0x0010b00000000a00 */
[----:B0-----:R-:W-:Y:S05]  /*1ac0*/  @P0 BRA `(.L_x_24) ;  /* 0x00000000005c0947 */ /* 0x001fea0003800000 */
[----:B------:R-:W0:Y:S01]  /*1ad0*/  LDCU.64 UR4, c[0x0][0x3a0] ;  /* 0x00007400ff0477ac */ /* 0x000e220008000a00 */
[----:B--2---:R-:W-:-:S05]  /*1ae0*/  IADD3 R0, P1, PT, R57, R2, RZ ;  /* 0x0000000239007210 */ /* 0x004fca0007f3e0ff */
[----:B------:R-:W-:Y:S01]  /*1af0*/  IMAD.X R7, RZ, RZ, R3, P1 ;  /* 0x000000ffff077224 */ /* 0x000fe200008e0603 */
[----:B0-----:R-:W-:-:S04]  /*1b00*/  LEA R2, P1, R0, UR4, 0x2 ;  /* 0x0000000400027c11 */ /* 0x001fc8000f8210ff */
[----:B------:R-:W-:-:S05]  /*1b10*/  LEA.HI.X R3, R0, UR5, R7, 0x2, P1 ;  /* 0x0000000500037c11 */ /* 0x000fca00088f1407 */
[----:B------:R2:W-:Y:S04]  /*1b20*/  STG.E desc[UR6][R2.64], R28 ;  /* 0x0000001c02007986 */ /* 0x0005e8000c101906 */
        /* <DEDUP_REMOVED lines=15> */
[----:B------:R2:W-:Y:S01]  /*1c20*/  STG.E desc[UR6][R2.64+0x800], R46 ;  /* 0x0008002e02007986 */ /* 0x0005e2000c101906 */
[----:B------:R-:W-:Y:S05]  /*1c30*/  BRA `(.L_x_25) ;  /* 0x0000000000e07947 */ /* 0x000fea0003800000 */
.L_x_24:
[----:B------:R-:W0:Y:S01]  /*1c40*/  LDCU.64 UR4, c[0x0][0x3a0] ;  /* 0x00007400ff0477ac */ /* 0x000e220008000a00 */
[----:B------:R-:W-:Y:S01]  /*1c50*/  IMAD R4, R42, -0x1980, R5 ;  /* 0xffffe6802a047824 */ /* 0x000fe200078e0205 */
[C---:B--2---:R-:W-:Y:S01]  /*1c60*/  IADD3 R0, P1, PT, R57.reuse, R2, RZ ;  /* 0x0000000239007210 */ /* 0x044fe20007f3e0ff */
[C---:B------:R-:W-:Y:S02]  /*1c70*/  VIADD R11, R57.reuse, 0x20 ;  /* 0x00000020390b7836 */ /* 0x040fe40000000000 */
[C---:B-1----:R-:W-:Y:S01]  /*1c80*/  VIADD R13, R57.reuse, 0x40 ;  /* 0x00000040390d7836 */ /* 0x042fe20000000000 */
[-C--:B------:R-:W-:Y:S01]  /*1c90*/  ISETP.GE.AND P5, PT, R57, R4.reuse, PT ;  /* 0x000000043900720c */ /* 0x080fe20003fa6270 */
[----:B------:R-:W-:Y:S01]  /*1ca0*/  IMAD.X R7, RZ, RZ, R3, P1 ;  /* 0x000000ffff077224 */ /* 0x000fe200008e0603 */
[-C--:B------:R-:W-:Y:S01]  /*1cb0*/  ISETP.GE.AND P4, PT, R11, R4.reuse, PT ;  /* 0x000000040b00720c */ /* 0x080fe20003f86270 */
[----:B------:R-:W-:Y:S01]  /*1cc0*/  VIADD R11, R57, 0x60 ;  /* 0x00000060390b7836 */ /* 0x000fe20000000000 */
[----:B------:R-:W-:Y:S01]  /*1cd0*/  ISETP.GE.AND P3, PT, R13, R4, PT ;  /* 0x000000040d00720c */ /* 0x000fe20003f66270 */
[----:B------:R-:W-:-:S02]  /*1ce0*/  VIADD R13, R57, 0x80 ;  /* 0x00000080390d7836 */ /* 0x000fc40000000000 */
[----:B------:R-:W-:Y:S01]  /*1cf0*/  VIADD R15, R57, 0xa0 ;  /* 0x000000a0390f7836 */ /* 0x000fe20000000000 */
[-C--:B------:R-:W-:Y:S01]  /*1d00*/  ISETP.GE.AND P2, PT, R11, R4.reuse, PT ;  /* 0x000000040b00720c */ /* 0x080fe20003f46270 */
[----:B------:R-:W-:Y:S01]  /*1d10*/  VIADD R11, R57, 0xc0 ;  /* 0x000000c0390b7836 */ /* 0x000fe20000000000 */
[C---:B0-----:R-:W-:Y:S02]  /*1d20*/  LEA R2, P1, R0.reuse, UR4, 0x2 ;  /* 0x0000000400027c11 */ /* 0x041fe4000f8210ff */
[-C--:B------:R-:W-:Y:S02]  /*1d30*/  ISETP.GE.AND P6, PT, R15, R4.reuse, PT ;  /* 0x000000040f00720c */ /* 0x080fe40003fc6270 */
[----:B------:R-:W-:Y:S02]  /*1d40*/  LEA.HI.X R3, R0, UR5, R7, 0x2, P1 ;  /* 0x0000000500037c11 */ /* 0x000fe400088f1407 */
[----:B------:R-:W-:Y:S01]  /*1d50*/  ISETP.GE.AND P1, PT, R13, R4, PT ;  /* 0x000000040d00720c */ /* 0x000fe20003f26270 */
[----:B------:R-:W-:-:S02]  /*1d60*/  VIADD R13, R57, 0xe0 ;  /* 0x000000e0390d7836 */ /* 0x000fc40000000000 */
[----:B------:R0:W-:Y:S01]  /*1d70*/  @!P5 STG.E desc[UR6][R2.64], R28 ;  /* 0x0000001c0200d986 */ /* 0x0001e2000c101906 */
[-C--:B------:R-:W-:Y:S01]  /*1d80*/  ISETP.GE.AND P5, PT, R11, R4.reuse, PT ;  /* 0x000000040b00720c */ /* 0x080fe20003fa6270 */
[----:B------:R-:W-:Y:S02]  /*1d90*/  VIADD R11, R57, 0x100 ;  /* 0x00000100390b7836 */ /* 0x000fe40000000000 */
[----:B------:R0:W-:Y:S01]  /*1da0*/  @!P4 STG.E desc[UR6][R2.64+0x80], R29 ;  /* 0x0000801d0200c986 */ /* 0x0001e2000c101906 */
[-C--:B------:R-:W-:Y:S01]  /*1db0*/  ISETP.GE.AND P4, PT, R13, R4.reuse, PT ;  /* 0x000000040d00720c */ /* 0x080fe20003f86270 */
[----:B------:R-:W-:Y:S02]  /*1dc0*/  VIADD R13, R57, 0x120 ;  /* 0x00000120390d7836 */ /* 0x000fe40000000000 */
[----:B------:R0:W-:Y:S01]  /*1dd0*/  @!P3 STG.E desc[UR6][R2.64+0x100], R30 ;  /* 0x0001001e0200b986 */ /* 0x0001e2000c101906 */
        /* <DEDUP_REMOVED lines=21> */
[----:B------:R-:W-:-:S03]  /*1f30*/  ISETP.GE.AND P2, PT, R13, R4, PT ;  /* 0x000000040d00720c */ /* 0x000fc60003f46270 */
[----:B------:R0:W-:Y:S01]  /*1f40*/  @!P1 STG.E desc[UR6][R2.64+0x500], R38 ;  /* 0x0005002602009986 */ /* 0x0001e2000c101906 */
[----:B------:R-:W-:-:S03]  /*1f50*/  ISETP.GE.AND P1, PT, R11, R4, PT ;  /* 0x000000040b00720c */ /* 0x000fc60003f26270 */
[----:B------:R0:W-:Y:S04]  /*1f60*/  @!P6 STG.E desc[UR6][R2.64+0x580], R39 ;  /* 0x000580270200e986 */ /* 0x0001e8000c101906 */
[----:B------:R0:W-:Y:S04]  /*1f70*/  @!P5 STG.E desc[UR6][R2.64+0x600], R40 ;  /* 0x000600280200d986 */ /* 0x0001e8000c101906 */
[----:B------:R0:W-:Y:S04]  /*1f80*/  @!P4 STG.E desc[UR6][R2.64+0x680], R43 ;  /* 0x0006802b0200c986 */ /* 0x0001e8000c101906 */
[----:B------:R0:W-:Y:S04]  /*1f90*/  @!P3 STG.E desc[UR6][R2.64+0x700], R44 ;  /* 0x0007002c0200b986 */ /* 0x0001e8000c101906 */
[----:B------:R0:W-:Y:S04]  /*1fa0*/  @!P2 STG.E desc[UR6][R2.64+0x780], R45 ;  /* 0x0007802d0200a986 */ /* 0x0001e8000c101906 */
[----:B------:R0:W-:Y:S02]  /*1fb0*/  @!P1 STG.E desc[UR6][R2.64+0x800], R46 ;  /* 0x0008002e02009986 */ /* 0x0001e4000c101906 */
.L_x_25:
[----:B------:R-:W-:Y:S05]  /*1fc0*/  @P0 BRA `(.L_x_26) ;  /* 0x0000000000480947 */ /* 0x000fea0003800000 */
[----:B------:R3:W5:Y:S04]  /*1fd0*/  LDG.E R11, desc[UR6][R8.64] ;  /* 0x00000006080b7981 */ /* 0x000768000c1e1900 */
[----:B-1----:R3:W5:Y:S04]  /*1fe0*/  LDG.E R13, desc[UR6][R8.64+0x80] ;  /* 0x00008006080d7981 */ /* 0x002768000c1e1900 */
[----:B------:R3:W5:Y:S04]  /*1ff0*/  LDG.E R15, desc[UR6][R8.64+0x100] ;  /* 0x00010006080f7981 */ /* 0x000768000c1e1900 */
[----:B------:R3:W5:Y:S04]  /*2000*/  LDG.E R17, desc[UR6][R8.64+0x180] ;  /* 0x0001800608117981 */ /* 0x000768000c1e1900 */
[----:B------:R3:W5:Y:S04]  /*2010*/  LDG.E R19, desc[UR6][R8.64+0x200] ;  /* 0x0002000608137981 */ /* 0x000768000c1e1900 */
[----:B------:R3:W5:Y:S04]  /*2020*/  LDG.E R21, desc[UR6][R8.64+0x280] ;  /* 0x0002800608157981 */ /* 0x000768000c1e1900 */
[----:B------:R3:W5:Y:S04]  /*2030*/  LDG.E R23, desc[UR6][R8.64+0x300] ;  /* 0x0003000608177981 */ /* 0x000768000c1e1900 */
[----:B------:R3:W5:Y:S04]  /*2040*/  LDG.E R25, desc[UR6][R8.64+0x380] ;  /* 0x0003800608197981 */ /* 0x000768000c1e1900 */
[----:B------:R3:W5:Y:S04]  /*2050*/  LDG.E R27, desc[UR6][R8.64+0x400] ;  /* 0x00040006081b7981 */ /* 0x000768000c1e1900 */
[----:B0-2---:R3:W5:Y:S04]  /*2060*/  LDG.E R29, desc[UR6][R8.64+0x480] ;  /* 0x00048006081d7981 */ /* 0x005768000c1e1900 */
        /* <DEDUP_REMOVED lines=8> */
.L_x_26:
[----:B------:R-:W-:Y:S02]  /*20f0*/  IMAD.IADD R54, R5, 0x1, -R54 ;  /* 0x0000000105367824 */ /* 0x000fe400078e0a36 */
[C---:B0-2---:R-:W-:Y:S02]  /*2100*/  VIADD R3, R57.reuse, 0x20 ;  /* 0x0000002039037836 */ /* 0x045fe40000000000 */
[C---:B------:R-:W-:Y:S01]  /*2110*/  VIADD R45, R57.reuse, 0x40 ;  /* 0x00000040392d7836 */ /* 0x040fe20000000000 */
[CC--:B------:R-:W-:Y:S01]  /*2120*/  ISETP.GE.AND P5, PT, R57.reuse, R54.reuse, PT ;  /* 0x000000363900720c */ /* 0x0c0fe20003fa6270 */
[----:B------:R-:W-:Y:S01]  /*2130*/  VIADD R47, R57, 0x80 ;  /* 0x00000080392f7836 */ /* 0x000fe20000000000 */
[-C--:B------:R-:W-:Y:S01]  /*2140*/  ISETP.GE.AND P4, PT, R3, R54.reuse, PT ;  /* 0x000000360300720c */ /* 0x080fe20003f86270 */
[----:B------:R-:W-:Y:S01]  /*2150*/  VIADD R3, R57, 0x60 ;  /* 0x0000006039037836 */ /* 0x000fe20000000000 */
[-C--:B------:R-:W-:Y:S01]  /*2160*/  ISETP.GE.AND P3, PT, R45, R54.reuse, PT ;  /* 0x000000362d00720c */ /* 0x080fe20003f66270 */
[----:B------:R-:W-:Y:S01]  /*2170*/  VIADD R45, R57, 0xa0 ;  /* 0x000000a0392d7836 */ /* 0x000fe20000000000 */
[----:B------:R-:W-:-:S02]  /*2180*/  ISETP.GE.AND P1, PT, R47, R54, PT ;  /* 0x000000362f00720c */ /* 0x000fc40003f26270 */
[-C--:B------:R-:W-:Y:S01]  /*2190*/  ISETP.GE.AND P2, PT, R3, R54.reuse, PT ;  /* 0x000000360300720c */ /* 0x080fe20003f46270 */
[----:B------:R-:W-:Y:S01]  /*21a0*/  VIADD R3, R57, 0xc0 ;  /* 0x000000c039037836 */ /* 0x000fe20000000000 */
[-C--:B------:R-:W-:Y:S01]  /*21b0*/  ISETP.GE.AND P6, PT, R45, R54.reuse, PT ;  /* 0x000000362d00720c */ /* 0x080fe20003fc6270 */
[----:B------:R-:W-:Y:S02]  /*21c0*/  VIADD R45, R57, 0xe0 ;  /* 0x000000e0392d7836 */ /* 0x000fe40000000000 */
[----:B------:R0:W5:Y:S01]  /*21d0*/  @!P5 LDG.E R11, desc[UR6][R8.64] ;  /* 0x00000006080bd981 */ /* 0x000162000c1e1900 */
[-C--:B------:R-:W-:Y:S01]  /*21e0*/  ISETP.GE.AND P5, PT, R3, R54.reuse, PT ;  /* 0x000000360300720c */ /* 0x080fe20003fa6270 */
[----:B------:R-:W-:Y:S02]  /*21f0*/  VIADD R3, R57, 0x100 ;  /* 0x0000010039037836 */ /* 0x000fe40000000000 */
[----:B-1----:R0:W5:Y:S01]  /*2200*/  @!P4 LDG.E R13, desc[UR6][R8.64+0x80] ;  /* 0x00008006080dc981 */ /* 0x002162000c1e1900 */
[----:B------:R-:W-:Y:S01]  /*2210*/  ISETP.GE.AND P4, PT, R45, R54, PT ;  /* 0x000000362d00720c */ /* 0x000fe20003f86270 */
[----:B------:R-:W-:-:S02]  /*2220*/  VIADD R45, R57, 0x120 ;  /* 0x00000120392d7836 */ /* 0x000fc40000000000 */
[----:B------:R0:W5:Y:S01]  /*2230*/  @!P3 LDG.E R15, desc[UR6][R8.64+0x100] ;  /* 0x00010006080fb981 */ /* 0x000162000c1e1900 */
[-C--:B------:R-:W-:Y:S01]  /*2240*/  ISETP.GE.AND P3, PT, R3, R54.reuse, PT ;  /* 0x000000360300720c */ /* 0x080fe20003f66270 */
[----:B------:R-:W-:Y:S02]  /*2250*/  VIADD R3, R57, 0x140 ;  /* 0x0000014039037836 */ /* 0x000fe40000000000 */
[----:B------:R0:W5:Y:S01]  /*2260*/  @!P2 LDG.E R17, desc[UR6][R8.64+0x180] ;  /* 0x000180060811a981 */ /* 0x000162000c1e1900 */
[-C--:B------:R-:W-:Y:S01]  /*2270*/  ISETP.GE.AND P2, PT, R45, R54.reuse, PT ;  /* 0x000000362d00720c */ /* 0x080fe20003f46270 */
[----:B------:R-:W-:Y:S02]  /*2280*/  VIADD R45, R57, 0x160 ;  /* 0x00000160392d7836 */ /* 0x000fe40000000000 */
[----:B------:R0:W5:Y:S01]  /*2290*/  @!P1 LDG.E R19, desc[UR6][R8.64+0x200] ;  /* 0x0002000608139981 */ /* 0x000162000c1e1900 */
        /* <DEDUP_REMOVED lines=15> */
[----:B------:R-:W-:-:S03]  /*2390*/  ISETP.GE.AND P2, PT, R45, R54, PT ;  /* 0x000000362d00720c */ /* 0x000fc60003f46270 */
[----:B------:R0:W5:Y:S01]  /*23a0*/  @!P1 LDG.E R31, desc[UR6][R8.64+0x500] ;  /* 0x00050006081f9981 */ /* 0x000162000c1e1900 */
[----:B------:R-:W-:-:S03]  /*23b0*/  ISETP.GE.AND P1, PT, R3, R54, PT ;  /* 0x000000360300720c */ /* 0x000fc60003f26270 */
[----:B------:R0:W5:Y:S04]  /*23c0*/  @!P6 LDG.E R33, desc[UR6][R8.64+0x580] ;  /* 0x000580060821e981 */ /* 0x000168000c1e1900 */
[----:B------:R0:W5:Y:S04]  /*23d0*/  @!P5 LDG.E R35, desc[UR6][R8.64+0x600] ;  /* 0x000600060823d981 */ /* 0x000168000c1e1900 */
[----:B------:R0:W5:Y:S04]  /*23e0*/  @!P4 LDG.E R37, desc[UR6][R8.64+0x680] ;  /* 0x000680060825c981 */ /* 0x000168000c1e1900 */
[----:B------:R0:W5:Y:S04]  /*23f0*/  @!P3 LDG.E R39, desc[UR6][R8.64+0x700] ;  /* 0x000700060827b981 */ /* 0x000168000c1e1900 */
[----:B------:R0:W5:Y:S04]  /*2400*/  @!P2 LDG.E R41, desc[UR6][R8.64+0x780] ;  /* 0x000780060829a981 */ /* 0x000168000c1e1900 */
[----:B------:R0:W5:Y:S02]  /*2410*/  @!P1 LDG.E R43, desc[UR6][R8.64+0x800] ;  /* 0x00080006082b9981 */ /* 0x000164000c1e1900 */
.L_x_27:
[----:B------:R-:W-:Y:S05]  /*2420*/  @P0 BRA `(.L_x_28) ;  /* 0x0000000000540947 */ /* 0x000fea0003800000 */
[----:B------:R-:W1:Y:S02]  /*2430*/  LDCU.64 UR4, c[0x0][0x3b0] ;  /* 0x00007600ff0477ac */ /* 0x000e640008000a00 */
[----:B-1----:R-:W-:-:S04]  /*2440*/  LEA R2, P0, R0, UR4, 0x2 ;  /* 0x0000000400027c11 */ /* 0x002fc8000f8010ff */
[----:B------:R-:W-:-:S05]  /*2450*/  LEA.HI.X R3, R0, UR5, R7, 0x2, P0 ;  /* 0x0000000500037c11 */ /* 0x000fca00080f1407 */
[----:B-----5:R-:W-:Y:S04]  /*2460*/  STG.E desc[UR6][R2.64], R11 ;  /* 0x0000000b02007986 */ /* 0x020fe8000c101906 */
[----:B------:R-:W-:Y:S04]  /*2470*/  STG.E desc[UR6][R2.64+0x80], R13 ;  /* 0x0000800d02007986 */ /* 0x000fe8000c101906 */
        /* <DEDUP_REMOVED lines=14> */
[----:B------:R-:W-:Y:S01]  /*2560*/  STG.E desc[UR6][R2.64+0x800], R43 ;  /* 0x0008002b02007986 */ /* 0x000fe2000c101906 */
[----:B------:R-:W-:Y:S05]  /*2570*/  EXIT ;  /* 0x000000000000794d */ /* 0x000fea0003800000 */
.L_x_28:
[----:B------:R-:W1:Y:S01]  /*2580*/  LDCU.64 UR4, c[0x0][0x3b0] ;  /* 0x00007600ff0477ac */ /* 0x000e620008000a00 */
[----:B------:R-:W-:Y:S02]  /*2590*/  IMAD R42, R42, -0x1980, R5 ;  /* 0xffffe6802a2a7824 */ /* 0x000fe400078e0205 */
[C---:B------:R-:W-:Y:S02]  /*25a0*/  VIADD R5, R57.reuse, 0x40 ;  /* 0x0000004039057836 */ /* 0x040fe40000000000 */
[C---:B------:R-:W-:Y:S01]  /*25b0*/  VIADD R3, R57.reuse, 0x20 ;  /* 0x0000002039037836 */ /* 0x040fe20000000000 */
[CC--:B------:R-:W-:Y:S01]  /*25c0*/  ISETP.GE.AND P3, PT, R57.reuse, R42.reuse, PT ;  /* 0x0000002a3900720c */ /* 0x0c0fe20003f66270 */
[----:B0--3--:R-:W-:Y:S01]  /*25d0*/  VIADD R9, R57, 0x60 ;  /* 0x0000006039097836 */ /* 0x009fe20000000000 */
[-C--:B------:R-:W-:Y:S01]  /*25e0*/  ISETP.GE.AND P1, PT, R5, R42.reuse, PT ;  /* 0x0000002a0500720c */ /* 0x080fe20003f26270 */
[----:B------:R-:W-:Y:S01]  /*25f0*/  VIADD R5, R57, 0x80 ;  /* 0x0000008039057836 */ /* 0x000fe20000000000 */
[-C--:B------:R-:W-:Y:S01]  /*2600*/  ISETP.GE.AND P2, PT, R3, R42.reuse, PT ;  /* 0x0000002a0300720c */ /* 0x080fe20003f46270 */
[----:B------:R-:W-:Y:S01]  /*2610*/  VIADD R45, R57, 0xc0 ;  /* 0x000000c0392d7836 */ /* 0x000fe20000000000 */
[-C--:B------:R-:W-:Y:S01]  /*2620*/  ISETP.GE.AND P0, PT, R9, R42.reuse, PT ;  /* 0x0000002a0900720c */ /* 0x080fe20003f06270 */
[----:B------:R-:W-:Y:S01]  /*2630*/  VIADD R9, R57, 0xa0 ;  /* 0x000000a039097836 */ /* 0x000fe20000000000 */
[----:B------:R-:W-:Y:S01]  /*2640*/  ISETP.GE.AND P6, PT, R5, R42, PT ;  /* 0x0000002a0500720c */ /* 0x000fe20003fc6270 */
[----:B------:R-:W-:Y:S01]  /*2650*/  VIADD R5, R57, 0xe0 ;  /* 0x000000e039057836 */ /* 0x000fe20000000000 */
[----:B-1----:R-:W-:-:S02]  /*2660*/  LEA R2, P4, R0, UR4, 0x2 ;  /* 0x0000000400027c11 */ /* 0x002fc4000f8810ff */
[-C--:B------:R-:W-:Y:S02]  /*2670*/  ISETP.GE.AND P5, PT, R9, R42.reuse, PT ;  /* 0x0000002a0900720c */ /* 0x080fe40003fa6270 */
[----:B------:R-:W-:Y:S01]  /*2680*/  LEA.HI.X R3, R0, UR5, R7, 0x2, P4 ;  /* 0x0000000500037c11 */ /* 0x000fe2000a0f1407 */
[----:B------:R-:W-:Y:S01]  /*2690*/  VIADD R7, R57, 0x100 ;  /* 0x0000010039077836 */ /* 0x000fe20000000000 */
[----:B------:R-:W-:-:S03]  /*26a0*/  ISETP.GE.AND P4, PT, R45, R42, PT ;  /* 0x0000002a2d00720c */ /* 0x000fc60003f86270 */
[----:B-----5:R0:W-:Y:S01]  /*26b0*/  @!P3 STG.E desc[UR6][R2.64], R11 ;  /* 0x0000000b0200b986 */ /* 0x0201e2000c101906 */
        /* <DEDUP_REMOVED lines=19> */
[C---:B------:R-:W-:Y:S02]  /*27f0*/  VIADD R5, R57.reuse, 0x1e0 ;  /* 0x000001e039057836 */ /* 0x040fe40000000000 */
[----:B------:R-:W-:Y:S01]  /*2800*/  VIADD R57, R57, 0x200 ;  /* 0x0000020039397836 */ /* 0x000fe20000000000 */
[----:B------:R0:W-:Y:S01]  /*2810*/  @!P3 STG.E desc[UR6][R2.64+0x380], R25 ;  /* 0x000380190200b986 */ /* 0x0001e2000c101906 */
[----:B------:R-:W-:-:S03]  /*2820*/  ISETP.GE.AND P3, PT, R7, R42, PT ;  /* 0x0000002a0700720c */ /* 0x000fc60003f66270 */
        /* <DEDUP_REMOVED lines=9> */
[----:B------:R0:W-:Y:S01]  /*28c0*/  @!P2 STG.E desc[UR6][R2.64+0x780], R41 ;  /* 0x000780290200a986 */ /* 0x0001e2000c101906 */
[----:B------:R-:W-:Y:S05]  /*28d0*/  @P1 EXIT ;  /* 0x000000000000194d */ /* 0x000fea0003800000 */
[----:B------:R-:W-:Y:S01]  /*28e0*/  STG.E desc[UR6][R2.64+0x800], R43 ;  /* 0x0008002b02007986 */ /* 0x000fe2000c101906 */
[----:B------:R-:W-:Y:S05]  /*28f0*/  EXIT ;  /* 0x000000000000794d */ /* 0x000fea0003800000 */
.L_x_14:
[----:B------:R-:W-:Y:S01]  /*2900*/  IMAD.MOV.U32 R2, RZ, RZ, RZ ;  /* 0x000000ffff027224 */ /* 0x000fe200078e00ff */
[C---:B------:R-:W-:Y:S01]  /*2910*/  ISETP.GT.U32.AND P0, PT, R3.reuse, 0x1f, PT ;  /* 0x0000001f0300780c */ /* 0x040fe20003f04070 */
[----:B------:R-:W-:Y:S05]  /*2920*/  WARPSYNC.ALL ;  /* 0x0000000000007948 */ /* 0x000fea0003800000 */
[----:B------:R-:W-:-:S04]  /*2930*/  IMAD.HI.U32 R14, R3, 0x15555556, R2 ;  /* 0x15555556030e7827 */ /* 0x000fc800078e0002 */
[----:B------:R-:W-:-:S05]  /*2940*/  IMAD R15, R14, 0x4, R7 ;  /* 0x000000040e0f7824 */ /* 0x000fca00078e0207 */
[----:B------:R0:W-:Y:S01]  /*2950*/  STS [R15+0x3410], R0 ;  /* 0x003410000f007388 */ /* 0x0001e20000000800 */
[----:B------:R-:W-:Y:S06]  /*2960*/  BAR.SYNC.DEFER_BLOCKING 0x0 ;  /* 0x0000000000007b1d */ /* 0x000fec0000010000 */
[----:B------:R-:W-:Y:S05]  /*2970*/  @P0 BRA `(.L_x_29) ;  /* 0x0000000000dc0947 */ /* 0x000fea0003800000 */
[----:B------:R-:W-:Y:S01]  /*2980*/  IMAD R14, R3, 0x34, R7 ;  /* 0x00000034030e7824 */ /* 0x000fe200078e0207 */
[----:B------:R-:W-:-:S04]  /*2990*/  UMOV UR8, 0xffffffff ;  /* 0xffffffff00087882 */ /* 0x000fc80000000000 */
[----:B------:R-:W-:Y:S04]  /*29a0*/  LDS R28, [R14+0x3410] ;  /* 0x003410000e1c7984 */ /* 0x000fe80000000800 */
[----:B------:R-:W-:Y:S04]  /*29b0*/  LDS R29, [R14+0x3414] ;  /* 0x003414000e1d7984 */ /* 0x000fe80000000800 */
[----:B------:R-:W1:Y:S04]  /*29c0*/  LDS R30, [R14+0x3418] ;  /* 0x003418000e1e7984 */ /* 0x000e680000000800 */
[----:B------:R-:W-:Y:S04]  /*29d0*/  LDS R31, [R14+0x341c] ;  /* 0x00341c000e1f7984 */ /* 0x000fe80000000800 */
[----:B------:R-:W2:Y:S04]  /*29e0*/  LDS R32, [R14+0x3420] ;  /* 0x003420000e207984 */ /* 0x000ea80000000800 */
[----:B------:R-:W-:Y:S04]  /*29f0*/  LDS R33, [R14+0x3424] ;  /* 0x003424000e217984 */ /* 0x000fe80000000800 */
[----:B------:R-:W3:Y:S04]  /*2a00*/  LDS R34, [R14+0x3428] ;  /* 0x003428000e227984 */ /* 0x000ee80000000800 */
[----:B------:R-:W-:Y:S04]  /*2a10*/  LDS R35, [R14+0x342c] ;  /* 0x00342c000e237984 */ /* 0x000fe80000000800 */
[----:B------:R-:W4:Y:S04]  /*2a20*/  LDS R36, [R14+0x3430] ;  /* 0x003430000e247984 */ /* 0x000f280000000800 */
[----:B------:R-:W-:Y:S04]  /*2a30*/  LDS R37, [R14+0x3434] ;  /* 0x003434000e257984 */ /* 0x000fe80000000800 */
[----:B------:R-:W5:Y:S04]  /*2a40*/  LDS R38, [R14+0x3438] ;  /* 0x003438000e267984 */ /* 0x000f680000000800 */
[----:B------:R-:W0:Y:S01]  /*2a50*/  LDS R39, [R14+0x343c] ;  /* 0x00343c000e277984 */ /* 0x000e220000000800 */
[----:B-1----:R-:W-:-:S04]  /*2a60*/  IADD3 R40, PT, PT, R30, R29, R28 ;  /* 0x0000001d1e287210 */ /* 0x002fc80007ffe01c */
[----:B--2---:R-:W-:-:S04]  /*2a70*/  IADD3 R40, PT, PT, R32, R40, R31 ;  /* 0x0000002820287210 */ /* 0x004fc80007ffe01f */
[----:B---3--:R-:W-:-:S04]  /*2a80*/  IADD3 R40, PT, PT, R34, R40, R33 ;  /* 0x0000002822287210 */ /* 0x008fc80007ffe021 */
[----:B----4-:R-:W-:-:S04]  /*2a90*/  IADD3 R40, PT, PT, R36, R40, R35 ;  /* 0x0000002824287210 */ /* 0x010fc80007ffe023 */
[----:B-----5:R-:W-:-:S05]  /*2aa0*/  IADD3 R40, PT, PT, R38, R40, R37 ;  /* 0x0000002826287210 */ /* 0x020fca0007ffe025 */
[----:B0-----:R-:W-:Y:S01]  /*2ab0*/  IMAD.IADD R39, R39, 0x1, R40 ;  /* 0x0000000127277824 */ /* 0x001fe200078e0228 */
[----:B------:R-:W-:Y:S06]  /*2ac0*/  BRA.DIV UR8, `(.L_x_30) ;  /* 0x0000007a08547947 */ /* 0x000fec000b800000 */
[----:B------:R-:W0:Y:S02]  /*2ad0*/  SHFL.UP P0, R40, R39, 0x1, RZ ;  /* 0x0420000027287989 */ /* 0x000e2400000000ff */
[----:B0-----:R-:W-:-:S05]  /*2ae0*/  @P0 IMAD.IADD R40, R39, 0x1, R40 ;  /* 0x0000000127280824 */ /* 0x001fca00078e0228 */
[----:B------:R-:W0:Y:S02]  /*2af0*/  SHFL.UP P0, R43, R40, 0x2, RZ ;  /* 0x04400000282b7989 */ /* 0x000e2400000000ff */
[----:B0-----:R-:W-:-:S05]  /*2b00*/  @P0 IMAD.IADD R43, R40, 0x1, R43 ;  /* 0x00000001282b0824 */ /* 0x001fca00078e022b */
[----:B------:R-:W0:Y:S02]  /*2b10*/  SHFL.UP P0, R44, R43, 0x4, RZ ;  /* 0x048000002b2c7989 */ /* 0x000e2400000000ff */
[----:B0-----:R-:W-:-:S05]  /*2b20*/  @P0 IMAD.IADD R44, R43, 0x1, R44 ;  /* 0x000000012b2c0824 */ /* 0x001fca00078e022c */
[----:B------:R-:W0:Y:S02]  /*2b30*/  SHFL.UP P0, R45, R44, 0x8, RZ ;  /* 0x050000002c2d7989 */ /* 0x000e2400000000ff */
[----:B0-----:R-:W-:-:S05]  /*2b40*/  @P0 IMAD.IADD R45, R44, 0x1, R45 ;  /* 0x000000012c2d0824 */ /* 0x001fca00078e022d */
[----:B------:R0:W1:Y:S02]  /*2b50*/  SHFL.UP P0, R46, R45, 0x10, RZ ;  /* 0x060000002d2e7989 */ /* 0x00006400000000ff */
.L_x_120:
[----:B-1----:R-:W-:-:S04]  /*2b60*/  @P0 IMAD.IADD R46, R45, 0x1, R46 ;  /* 0x000000012d2e0824 */ /* 0x002fc800078e022e */
[----:B------:R-:W-:-:S04]  /*2b70*/  IMAD.IADD R39, R46, 0x1, -R39 ;  /* 0x000000012e277824 */ /* 0x000fc800078e0a27 */
[----:B------:R-:W-:Y:S01]  /*2b80*/  IMAD.IADD R28, R28, 0x1, R39 ;  /* 0x000000011c1c7824 */ /* 0x000fe200078e0227 */
[----:B------:R1:W-:Y:S03]  /*2b90*/  STS [R14+0x3410], R39 ;  /* 0x003410270e007388 */ /* 0x0003e60000000800 */
        /* <DEDUP_REMOVED lines=19> */
[----:B------:R1:W-:Y:S04]  /*2cd0*/  STS [R14+0x3438], R37 ;  /* 0x003438250e007388 */ /* 0x0003e80000000800 */
[----:B------:R1:W-:Y:S02]  /*2ce0*/  STS [R14+0x343c], R43 ;  /* 0x00343c2b0e007388 */ /* 0x0003e40000000800 */
.L_x_29:
[----:B------:R-:W-:Y:S05]  /*2cf0*/  WARPSYNC.ALL ;  /* 0x0000000000007948 */ /* 0x000fea0003800000 */
[----:B------:R-:W-:Y:S01]  /*2d00*/  BAR.SYNC.DEFER_BLOCKING 0x0 ;  /* 0x0000000000007b1d */ /* 0x000fe20000010000 */
[----:B------:R-:W-:Y:S02]  /*2d10*/  ISETP.NE.AND P0, PT, R50, RZ, PT ;  /* 0x000000ff3200720c */ /* 0x000fe40003f05270 */
[----:B-1----:R-:W-:-:S03]  /*2d20*/  SHF.R.U32.HI R28, RZ, UR5, R27 ;  /* 0x00000005ff1c7c19 */ /* 0x002fc6000801161b */
[----:B------:R-:W-:Y:S01]  /*2d30*/  BSSY.RECONVERGENT B0, `(.L_x_31) ;  /* 0x0000028000007945 */ /* 0x000fe20003800200 */
[----:B------:R-:W-:Y:S01]  /*2d40*/  LOP3.LUT R28, R28, UR4, RZ, 0x30, !PT ;  /* 0x000000041c1c7c12 */ /* 0x000fe2000f8e30ff */
[----:B0-----:R-:W0:Y:S06]  /*2d50*/  LDS R15, [R15+0x3410] ;  /* 0x003410000f0f7984 */ /* 0x001e2c0000000800 */
[----:B------:R-:W-:Y:S05]  /*2d60*/  @P0 BRA `(.L_x_32) ;  /* 0x0000000000900947 */ /* 0x000fea0003800000 */
[----:B------:R-:W0:Y:S04]  /*2d70*/  LDS R14, [R51] ;  /* 0x00000000330e7984 */ /* 0x000e280000000800 */
[----:B------:R-:W1:Y:S04]  /*2d80*/  LDS R30, [R51+0x400] ;  /* 0x00040000331e7984 */ /* 0x000e680000000800 */
[----:B------:R-:W2:Y:S04]  /*2d90*/  LDS R32, [R51+0x800] ;  /* 0x0008000033207984 */ /* 0x000ea80000000800 */
[----:B------:R-:W3:Y:S04]  /*2da0*/  LDS R34, [R51+0xc00] ;  /* 0x000c000033227984 */ /* 0x000ee80000000800 */
[----:B------:R-:W4:Y:S04]  /*2db0*/  LDS R36, [R51+0x1000] ;  /* 0x0010000033247984 */ /* 0x000f280000000800 */
[----:B------:R-:W5:Y:S04]  /*2dc0*/  LDS R38, [R51+0x1400] ;  /* 0x0014000033267984 */ /* 0x000f680000000800 */
[----:B------:R-:W5:Y:S04]  /*2dd0*/  LDS R40, [R51+0x1800] ;  /* 0x0018000033287984 */ /* 0x000f680000000800 */
[----:B------:R-:W5:Y:S04]  /*2de0*/  LDS R44, [R51+0x1c00] ;  /* 0x001c0000332c7984 */ /* 0x000f680000000800 */
[----:B------:R-:W5:Y:S04]  /*2df0*/  LDS R46, [R51+0x2000] ;  /* 0x00200000332e7984 */ /* 0x000f680000000800 */
[----:B------:R-:W5:Y:S04]  /*2e00*/  LDS R58, [R51+0x2400] ;  /* 0x00240000333a7984 */ /* 0x000f680000000800 */
[----:B------:R-:W5:Y:S01]  /*2e10*/  LDS R60, [R51+0x2800] ;  /* 0x00280000333c7984 */ /* 0x000f620000000800 */
[----:B0-----:R-:W-:-:S03]  /*2e20*/  IMAD.IADD R14, R15, 0x1, R14 ;  /* 0x000000010f0e7824 */ /* 0x001fc600078e020e */
[----:B------:R-:W0:Y:S01]  /*2e30*/  LDS R62, [R51+0x2c00] ;  /* 0x002c0000333e7984 */ /* 0x000e220000000800 */
[C---:B-1----:R-:W-:Y:S02]  /*2e40*/  IMAD.IADD R30, R15.reuse, 0x1, R30 ;  /* 0x000000010f1e7824 */ /* 0x042fe400078e021e */
[C---:B--2---:R-:W-:Y:S01]  /*2e50*/  IMAD.IADD R32, R15.reuse, 0x1, R32 ;  /* 0x000000010f207824 */ /* 0x044fe200078e0220 */
[----:B------:R1:W-:Y:S01]  /*2e60*/  STS [R51], R14 ;  /* 0x0000000e33007388 */ /* 0x0003e20000000800 */
[----:B---3--:R-:W-:-:S03]  /*2e70*/  IMAD.IADD R34, R15, 0x1, R34 ;  /* 0x000000010f227824 */ /* 0x008fc600078e0222 */
[----:B------:R1:W-:Y:S01]  /*2e80*/  STS [R51+0x400], R30 ;  /* 0x0004001e33007388 */ /* 0x0003e20000000800 */
[----:B----4-:R-:W-:-:S03]  /*2e90*/  IMAD.IADD R36, R15, 0x1, R36 ;  /* 0x000000010f247824 */ /* 0x010fc600078e0224 */
[----:B------:R1:W-:Y:S01]  /*2ea0*/  STS [R51+0x800], R32 ;  /* 0x0008002033007388 */ /* 0x0003e20000000800 */
[----:B-----5:R-:W-:-:S03]  /*2eb0*/  IMAD.IADD R38, R15, 0x1, R38 ;  /* 0x000000010f267824 */ /* 0x020fc600078e0226 */
[----:B------:R1:W-:Y:S01]  /*2ec0*/  STS [R51+0xc00], R34 ;  /* 0x000c002233007388 */ /* 0x0003e20000000800 */
[----:B------:R-:W-:-:S03]  /*2ed0*/  IMAD.IADD R40, R15, 0x1, R40 ;  /* 0x000000010f287824 */ /* 0x000fc600078e0228 */
        /* <DEDUP_REMOVED lines=9> */
[----:B0-----:R-:W-:-:S03]  /*2f70*/  IMAD.IADD R62, R15, 0x1, R62 ;  /* 0x000000010f3e7824 */ /* 0x001fc600078e023e */
[----:B------:R1:W-:Y:S04]  /*2f80*/  STS [R51+0x2400], R58 ;  /* 0x0024003a33007388 */ /* 0x0003e80000000800 */
[----:B------:R1:W-:Y:S04]  /*2f90*/  STS [R51+0x2800], R60 ;  /* 0x0028003c33007388 */ /* 0x0003e80000000800 */
[----:B------:R1:W-:Y:S02]  /*2fa0*/  STS [R51+0x2c00], R62 ;  /* 0x002c003e33007388 */ /* 0x0003e40000000800 */
.L_x_32:
[----:B------:R-:W-:Y:S05]  /*2fb0*/  BSYNC.RECONVERGENT B0 ;  /* 0x0000000000007941 */ /* 0x000fea0003800200 */
.L_x_31:
[----:B------:R-:W-:Y:S01]  /*2fc0*/  BAR.SYNC.DEFER_BLOCKING 0x0 ;  /* 0x0000000000007b1d */ /* 0x000fe20000010000 */
[----:B------:R-:W-:Y:S01]  /*2fd0*/  R2P PR, R28, 0x7f ;  /* 0x0000007f1c007804 */ /* 0x000fe20000000000 */
[----:B------:R-:W-:-:S04]  /*2fe0*/  IMAD.MOV.U32 R47, RZ, RZ, RZ ;  /* 0x000000ffff2f7224 */ /* 0x000fc800078e00ff */
[----:B------:R-:W-:Y:S08]  /*2ff0*/  BSSY.RECONVERGENT B0, `(.L_x_33) ;  /* 0x0000024000007945 */ /* 0x000ff00003800200 */
[----:B-1----:R-:W-:Y:S02]  /*3000*/  VOTE.ANY R14, PT, P0 ;  /* 0x00000000000e7806 */ /* 0x002fe400000e0100 */
[----:B------:R-:W-:-:S02]  /*3010*/  VOTE.ANY R29, PT, P1 ;  /* 0x00000000001d7806 */ /* 0x000fc400008e0100 */
[----:B------:R-:W-:Y:S02]  /*3020*/  @!P0 LOP3.LUT R14, RZ, R14, RZ, 0x33, !PT ;  /* 0x0000000eff0e8212 */ /* 0x000fe400078e33ff */
[----:B------:R-:W-:Y:S02]  /*3030*/  VOTE.ANY R31, PT, P2 ;  /* 0x00000000001f7806 */ /* 0x000fe400010e0100 */
[----:B------:R-:W-:Y:S02]  /*3040*/  @!P1 LOP3.LUT R29, RZ, R29, RZ, 0x33, !PT ;  /* 0x0000001dff1d9212 */ /* 0x000fe400078e33ff */
[----:B------:R-:W-:Y:S02]  /*3050*/  VOTE.ANY R33, PT, P3 ;  /* 0x0000000000217806 */ /* 0x000fe400018e0100 */
[----:B------:R-:W-:Y:S02]  /*3060*/  @!P2 LOP3.LUT R31, RZ, R31, RZ, 0x33, !PT ;  /* 0x0000001fff1fa212 */ /* 0x000fe400078e33ff */
[----:B------:R-:W-:-:S02]  /*3070*/  LOP3.LUT R14, R29, R14, RZ, 0xc0, !PT ;  /* 0x0000000e1d0e7212 */ /* 0x000fc400078ec0ff */
[----:B------:R-:W-:Y:S02]  /*3080*/  @!P3 LOP3.LUT R33, RZ, R33, RZ, 0x33, !PT ;  /* 0x00000021ff21b212 */ /* 0x000fe400078e33ff */
[----:B------:R-:W-:Y:S02]  /*3090*/  LOP3.LUT R14, R31, R14, RZ, 0xc0, !PT ;  /* 0x0000000e1f0e7212 */ /* 0x000fe400078ec0ff */
[----:B------:R-:W-:Y:S02]  /*30a0*/  VOTE.ANY R29, PT, P4 ;  /* 0x00000000001d7806 */ /* 0x000fe400020e0100 */
[----:B------:R-:W-:Y:S02]  /*30b0*/  LOP3.LUT R14, R33, R14, RZ, 0xc0, !PT ;  /* 0x0000000e210e7212 */ /* 0x000fe400078ec0ff */
[----:B------:R-:W-:Y:S02]  /*30c0*/  @!P4 LOP3.LUT R29, RZ, R29, RZ, 0x33, !PT ;  /* 0x0000001dff1dc212 */ /* 0x000fe400078e33ff */
[----:B------:R-:W-:-:S02]  /*30d0*/  VOTE.ANY R31, PT, P5 ;  /* 0x00000000001f7806 */ /* 0x000fc400028e0100 */
[----:B------:R-:W-:Y:S01]  /*30e0*/  LOP3.LUT R14, R29, R14, RZ, 0xc0, !PT ;  /* 0x0000000e1d0e7212 */ /* 0x000fe200078ec0ff */
[----:B------:R-:W-:Y:S01]  /*30f0*/  IMAD.SHL.U32 R29, R3, 0x20, RZ ;  /* 0x00000020031d7824 */ /* 0x000fe200078e00ff */
[----:B------:R-:W-:Y:S02]  /*3100*/  LOP3.LUT P0, RZ, R28, 0x80, RZ, 0xc0, !PT ;  /* 0x000000801cff7812 */ /* 0x000fe4000780c0ff */
[----:B------:R-:W-:Y:S02]  /*3110*/  @!P5 LOP3.LUT R31, RZ, R31, RZ, 0x33, !PT ;  /* 0x0000001fff1fd212 */ /* 0x000fe400078e33ff */
[----:B------:R-:W-:Y:S02]  /*3120*/  VOTE.ANY R30, PT, P6 ;  /* 0x00000000001e7806 */ /* 0x000fe400030e0100 */
[----:B------:R-:W-:Y:S02]  /*3130*/  LOP3.LUT R31, R31, R14, RZ, 0xc0, !PT ;  /* 0x0000000e1f1f7212 */ /* 0x000fe400078ec0ff */
[----:B------:R-:W1:Y:S01]  /*3140*/  S2R R14, SR_LEMASK ;  /* 0x00000000000e7919 */ /* 0x000e620000003a00 */
[----:B------:R-:W-:-:S04]  /*3150*/  @!P6 LOP3.LUT R30, RZ, R30, RZ, 0x33, !PT ;  /* 0x0000001eff1ee212 */ /* 0x000fc800078e33ff */
[----:B------:R-:W-:Y:S02]  /*3160*/  VOTE.ANY R32, PT, P0 ;  /* 0x0000000000207806 */ /* 0x000fe400000e0100 */
[----:B------:R-:W-:Y:S02]  /*3170*/  LOP3.LUT R31, R30, R31, RZ, 0xc0, !PT ;  /* 0x0000001f1e1f7212 */ /* 0x000fe400078ec0ff */
[----:B------:R-:W-:Y:S02]  /*3180*/  @!P0 LOP3.LUT R32, RZ, R32, RZ, 0x33, !PT ;  /* 0x00000020ff208212 */ /* 0x000fe400078e33ff */
[----:B------:R-:W-:Y:S02]  /*3190*/  LOP3.LUT R30, R29, 0x7c00, RZ, 0xc0, !PT ;  /* 0x00007c001d1e7812 */ /* 0x000fe400078ec0ff */
[----:B------:R-:W-:-:S03]  /*31a0*/  LOP3.LUT R31, R32, R31, RZ, 0xc0, !PT ;  /* 0x0000001f201f7212 */ /* 0x000fc600078ec0ff */
[----:B------:R-:W-:Y:S01]  /*31b0*/  IMAD.IADD R29, R7, 0x1, R30 ;  /* 0x00000001071d7824 */ /* 0x000fe200078e021e */
[----:B------:R-:W2:Y:S01]  /*31c0*/  FLO.U32 R32, R31 ;  /* 0x0000001f00207300 */ /* 0x000ea200000e0000 */
[----:B-1----:R-:W-:Y:S02]  /*31d0*/  LOP3.LUT R44, R14, R31, RZ, 0xc0, !PT ;  /* 0x0000001f0e2c7212 */ /* 0x002fe400078ec0ff */
[----:B--2---:R-:W-:-:S05]  /*31e0*/  ISETP.NE.AND P0, PT, R24, R32, PT ;  /* 0x000000201800720c */ /* 0x004fca0003f05270 */
[----:B------:R-:W1:Y:S08]  /*31f0*/  POPC R44, R44 ;  /* 0x0000002c002c7309 */ /* 0x000e700000000000 */
[----:B------:R-:W-:Y:S05]  /*3200*/  @P0 BRA `(.L_x_34) ;  /* 0x0000000000080947 */ /* 0x000fea0003800000 */
[----:B------:R-:W-:-:S06]  /*3210*/  IMAD R47, R28, 0x4, R29 ;  /* 0x000000041c2f7824 */ /* 0x000fcc00078e021d */
[----:B-1----:R2:W3:Y:S02]  /*3220*/  ATOMS.ADD R47, [R47], R44 ;  /* 0x0000002c2f2f738c */ /* 0x0024e40000000000 */
.L_x_34:
[----:B------:R-:W-:Y:S05]  /*3230*/  BSYNC.RECONVERGENT B0 ;  /* 0x0000000000007941 */ /* 0x000fea0003800200 */
.L_x_33:
[----:B------:R-:W-:Y:S01]  /*3240*/  R2P PR, R52, 0x7f ;  /* 0x0000007f34007804 */ /* 0x000fe20000000000 */
[----:B---3--:R3:W4:Y:S01]  /*3250*/  SHFL.IDX PT, R47, R47, R32, 0x1f ;  /* 0x00001f202f2f7589 */ /* 0x00872200000e0000 */
[----:B------:R-:W-:Y:S01]  /*3260*/  BSSY.RECONVERGENT B0, `(.L_x_35) ;  /* 0x0000021000007945 */ /* 0x000fe20003800200 */
[----:B------:R-:W-:-:S10]  /*3270*/  IMAD.MOV.U32 R49, RZ, RZ, RZ ;  /* 0x000000ffff317224 */ /* 0x000fd400078e00ff */
[----:B------:R-:W-:Y:S02]  /*3280*/  VOTE.ANY R28, PT, P0 ;  /* 0x00000000001c7806 */ /* 0x000fe400000e0100 */
[----:B------:R-:W-:Y:S02]  /*3290*/  VOTE.ANY R31, PT, P1 ;  /* 0x00000000001f7806 */ /* 0x000fe400008e0100 */
[----:B------:R-:W-:Y:S02]  /*32a0*/  @!P0 LOP3.LUT R28, RZ, R28, RZ, 0x33, !PT ;  /* 0x0000001cff1c8212 */ /* 0x000fe400078e33ff */
[----:B------:R-:W-:Y:S02]  /*32b0*/  VOTE.ANY R33, PT, P2 ;  /* 0x0000000000217806 */ /* 0x000fe400010e0100 */
[----:B------:R-:W-:Y:S02]  /*32c0*/  @!P1 LOP3.LUT R31, RZ, R31, RZ, 0x33, !PT ;  /* 0x0000001fff1f9212 */ /* 0x000fe400078e33ff */
[----:B------:R-:W-:-:S02]  /*32d0*/  @!P2 LOP3.LUT R33, RZ, R33, RZ, 0x33, !PT ;  /* 0x00000021ff21a212 */ /* 0x000fc400078e33ff */
[----:B------:R-:W-:Y:S02]  /*32e0*/  LOP3.LUT R28, R31, R28, RZ, 0xc0, !PT ;  /* 0x0000001c1f1c7212 */ /* 0x000fe400078ec0ff */
[----:B------:R-:W-:Y:S02]  /*32f0*/  VOTE.ANY R31, PT, P3 ;  /* 0x00000000001f7806 */ /* 0x000fe400018e0100 */
[----:B------:R-:W-:Y:S02]  /*3300*/  LOP3.LUT R28, R33, R28, RZ, 0xc0, !PT ;  /* 0x0000001c211c7212 */ /* 0x000fe400078ec0ff */
[----:B------:R-:W-:Y:S02]  /*3310*/  LOP3.LUT P0, RZ, R52, 0x80, RZ, 0xc0, !PT ;  /* 0x0000008034ff7812 */ /* 0x000fe4000780c0ff */
[----:B------:R-:W-:Y:S02]  /*3320*/  VOTE.ANY R33, PT, P4 ;  /* 0x0000000000217806 */ /* 0x000fe400020e0100 */
[----:B------:R-:W-:-:S02]  /*3330*/  @!P3 LOP3.LUT R31, RZ, R31, RZ, 0x33, !PT ;  /* 0x0000001fff1fb212 */ /* 0x000fc400078e33ff */
[----:B------:R-:W-:Y:S02]  /*3340*/  @!P4 LOP3.LUT R33, RZ, R33, RZ, 0x33, !PT ;  /* 0x00000021ff21c212 */ /* 0x000fe400078e33ff */
[----:B------:R-:W-:Y:S02]  /*3350*/  LOP3.LUT R28, R31, R28, RZ, 0xc0, !PT ;  /* 0x0000001c1f1c7212 */ /* 0x000fe400078ec0ff */
[----:B------:R-:W-:Y:S02]  /*3360*/  VOTE.ANY R31, PT, P5 ;  /* 0x00000000001f7806 */ /* 0x000fe400028e0100 */
[----:B------:R-:W-:Y:S02]  /*3370*/  LOP3.LUT R28, R33, R28, RZ, 0xc0, !PT ;  /* 0x0000001c211c7212 */ /* 0x000fe400078ec0ff */
[----:B------:R-:W-:Y:S02]  /*3380*/  VOTE.ANY R33, PT, P6 ;  /* 0x0000000000217806 */ /* 0x000fe400030e0100 */
[----:B------:R-:W-:-:S02]  /*3390*/  @!P5 LOP3.LUT R31, RZ, R31, RZ, 0x33, !PT ;  /* 0x0000001fff1fd212 */ /* 0x000fc400078e33ff */
[----:B------:R-:W-:Y:S02]  /*33a0*/  VOTE.ANY R35, PT, P0 ;  /* 0x0000000000237806 */ /* 0x000fe400000e0100 */
[----:B------:R-:W-:Y:S02]  /*33b0*/  @!P6 LOP3.LUT R33, RZ, R33, RZ, 0x33, !PT ;  /* 0x00000021ff21e212 */ /* 0x000fe400078e33ff */
[----:B------:R-:W-:Y:S02]  /*33c0*/  LOP3.LUT R28, R31, R28, RZ, 0xc0, !PT ;  /* 0x0000001c1f1c7212 */ /* 0x000fe400078ec0ff */
[----:B------:R-:W-:Y:S02]  /*33d0*/  @!P0 LOP3.LUT R35, RZ, R35, RZ, 0x33, !PT ;  /* 0x00000023ff238212 */ /* 0x000fe400078e33ff */
[----:B------:R-:W-:-:S04]  /*33e0*/  LOP3.LUT R28, R33, R28, RZ, 0xc0, !PT ;  /* 0x0000001c211c7212 */ /* 0x000fc800078ec0ff */
[----:B------:R-:W-:-:S04]  /*33f0*/  LOP3.LUT R35, R35, R28, RZ, 0xc0, !PT ;  /* 0x0000001c23237212 */ /* 0x000fc800078ec0ff */
[----:B------:R-:W5:Y:S01]  /*3400*/  FLO.U32 R30, R35 ;  /* 0x00000023001e7300 */ /* 0x000f6200000e0000 */
[----:B------:R-:W-:-:S07]  /*3410*/  LOP3.LUT R46, R14, R35, RZ, 0xc0, !PT ;  /* 0x000000230e2e7212 */ /* 0x000fce00078ec0ff */
[----:B------:R-:W0:Y:S01]  /*3420*/  POPC R46, R46 ;  /* 0x0000002e002e7309 */ /* 0x000e220000000000 */
[----:B-----5:R-:W-:-:S13]  /*3430*/  ISETP.NE.AND P0, PT, R24, R30, PT ;  /* 0x0000001e1800720c */ /* 0x020fda0003f05270 */
[----:B0--34-:R-:W-:Y:S05]  /*3440*/  @P0 BRA `(.L_x_36) ;  /* 0x0000000000080947 */ /* 0x019fea0003800000 */
[----:B------:R-:W-:-:S06]  /*3450*/  IMAD R49, R52, 0x4, R29 ;  /* 0x0000000434317824 */ /* 0x000fcc00078e021d */
[----:B------:R0:W3:Y:S02]  /*3460*/  ATOMS.ADD R49, [R49], R46 ;  /* 0x0000002e3131738c */ /* 0x0000e40000000000 */
.L_x_36:
[----:B------:R-:W-:Y:S05]  /*3470*/  BSYNC.RECONVERGENT B0 ;  /* 0x0000000000007941 */ /* 0x000fea0003800200 */
.L_x_35:
        /* <DEDUP_REMOVED lines=35> */
.L_x_38:
[----:B------:R-:W-:Y:S05]  /*36b0*/  BSYNC.RECONVERGENT B0 ;  /* 0x0000000000007941 */ /* 0x000fea0003800200 */
.L_x_37:
        /* <DEDUP_REMOVED lines=27> */
[----:B------:R-:W-:Y:S02]  /*3870*/  LOP3.LUT R35, R35, R28, RZ, 0xc0, !PT ;  /* 0x0000001c23237212 */ /* 0x000fe400078ec0ff */
[----:B------:R-:W-:Y:S02]  /*3880*/  SHF.R.U32.HI R28, RZ, UR5, R23 ;  /* 0x00000005ff1c7c19 */ /* 0x000fe40008011617 */
[----:B------:R-:W5:Y:S01]  /*3890*/  FLO.U32 R39, R35 ;  /* 0x0000002300277300 */ /* 0x000f6200000e0000 */
[----:B------:R-:W-:Y:S02]  /*38a0*/  LOP3.LUT R53, R14, R35, RZ, 0xc0, !PT ;  /* 0x000000230e357212 */ /* 0x000fe400078ec0ff */
[----:B------:R-:W-:-:S05]  /*38b0*/  LOP3.LUT R30, R28, UR4, RZ, 0x30, !PT ;  /* 0x000000041c1e7c12 */ /* 0x000fca000f8e30ff */
[----:B------:R-:W0:Y:S01]  /*38c0*/  POPC R53, R53 ;  /* 0x0000003500357309 */ /* 0x000e220000000000 */
[----:B-----5:R-:W-:-:S13]  /*38d0*/  ISETP.NE.AND P0, PT, R24, R39, PT ;  /* 0x000000271800720c */ /* 0x020fda0003f05270 */
[----:B0--34-:R-:W-:Y:S05]  /*38e0*/  @P0 BRA `(.L_x_40) ;  /* 0x0000000000080947 */ /* 0x019fea0003800000 */
[----:B------:R-:W-:-:S05]  /*38f0*/  IMAD R48, R48, 0x4, R29 ;  /* 0x0000000430307824 */ /* 0x000fca00078e021d */
[----:B------:R0:W3:Y:S02]  /*3900*/  ATOMS.ADD R56, [R48], R53 ;  /* 0x000000353038738c */ /* 0x0000e40000000000 */
.L_x_40:
[----:B------:R-:W-:Y:S05]  /*3910*/  BSYNC.RECONVERGENT B0 ;  /* 0x0000000000007941 */ /* 0x000fea0003800200 */
.L_x_39:
        /* <DEDUP_REMOVED lines=30> */
[----:B0-----:R-:W-:Y:S02]  /*3b00*/  LOP3.LUT R48, R14, R35, RZ, 0xc0, !PT ;  /* 0x000000230e307212 */ /* 0x001fe400078ec0ff */
[----:B------:R-:W-:-:S05]  /*3b10*/  LOP3.LUT R34, R28, UR4, RZ, 0x30, !PT ;  /* 0x000000041c227c12 */ /* 0x000fca000f8e30ff */
[----:B------:R-:W0:Y:S01]  /*3b20*/  POPC R48, R48 ;  /* 0x0000003000307309 */ /* 0x000e220000000000 */
[----:B-----5:R-:W-:-:S13]  /*3b30*/  ISETP.NE.AND P0, PT, R24, R32, PT ;  /* 0x000000201800720c */ /* 0x020fda0003f05270 */
[----:B0--34-:R-:W-:Y:S05]  /*3b40*/  @P0 BRA `(.L_x_42) ;  /* 0x0000000000080947 */ /* 0x019fea0003800000 */
[----:B------:R-:W-:-:S06]  /*3b50*/  IMAD R45, R30, 0x4, R29 ;  /* 0x000000041e2d7824 */ /* 0x000fcc00078e021d */
[----:B------:R0:W3:Y:S02]  /*3b60*/  ATOMS.ADD R45, [R45], R48 ;  /* 0x000000302d2d738c */ /* 0x0000e40000000000 */
.L_x_42:
[----:B------:R-:W-:Y:S05]  /*3b70*/  BSYNC.RECONVERGENT B0 ;  /* 0x0000000000007941 */ /* 0x000fea0003800200 */
.L_x_41:
        /* <DEDUP_REMOVED lines=35> */
[----:B------:R-:W-:-:S06]  /*3db0*/  IMAD R36, R34, 0x4, R29 ;  /* 0x0000000422247824 */ /* 0x000fcc00078e021d */
[----:B------:R0:W3:Y:S02]  /*3dc0*/  ATOMS.ADD R36, [R36], R37 ;  /* 0x000000252424738c */ /* 0x0000e40000000000 */
.L_x_44:
[----:B------:R-:W-:Y:S05]  /*3dd0*/  BSYNC.RECONVERGENT B0 ;  /* 0x0000000000007941 */ /* 0x000fea0003800200 */
.L_x_43:
        /* <DEDUP_REMOVED lines=37> */
.L_x_46:
[----:B------:R-:W-:Y:S05]  /*4030*/  BSYNC.RECONVERGENT B0 ;  /* 0x0000000000007941 */ /* 0x000fea0003800200 */
.L_x_45:
        /* <DEDUP_REMOVED lines=37> */
.L_x_48:
[----:B------:R-:W-:Y:S05]  /*4290*/  BSYNC.RECONVERGENT B0 ;  /* 0x0000000000007941 */ /* 0x000fea0003800200 */
.L_x_47:
[----:B------:R-:W-:Y:S01]  /*42a0*/  R2P PR, R40, 0x7f ;  /* 0x0000007f28007804 */ /* 0x000fe20000000000 */
[----:B---3--:R3:W4:Y:S01]  /*42b0*/  SHFL.IDX PT, R32, R32, R55, 0x1f ;  /* 0x00001f3720207589 */ /* 0x00872200000e0000 */
[----:B------:R-:W-:Y:S01]  /*42c0*/  SHF.R.U32.HI R38, RZ, UR5, R12 ;  /* 0x00000005ff267c19 */ /* 0x000fe2000801160c */
[----:B------:R-:W-:Y:S01]  /*42d0*/  BSSY.RECONVERGENT B0, `(.L_x_49) ;  /* 0x0000022000007945 */ /* 0x000fe20003800200 */
[----:B------:R-:W-:Y:S02]  /*42e0*/  IMAD.MOV.U32 R30, RZ, RZ, RZ ;  /* 0x000000ffff1e7224 */ /* 0x000fe400078e00ff */
[----:B------:R-:W-:-:S07]  /*42f0*/  LOP3.LUT R38, R38, UR4, RZ, 0x30, !PT ;  /* 0x0000000426267c12 */ /* 0x000fce000f8e30ff */
        /* <DEDUP_REMOVED lines=31> */
.L_x_50:
[----:B------:R-:W-:Y:S05]  /*44f0*/  BSYNC.RECONVERGENT B0 ;  /* 0x0000000000007941 */ /* 0x000fea0003800200 */
.L_x_49:
        /* <DEDUP_REMOVED lines=9> */
[----:B------:R-:W-:Y:S02]  /*4590*/  @!P1 LOP3.LUT R39, RZ, R39, RZ, 0x33, !PT ;  /* 0x00000027ff279212 */ /* 0x000fe400078e33ff */
[----:B------:R-:W-:Y:S02]  /*45a0*/  VOTE.ANY R55, PT, P2 ;  /* 0x0000000000377806 */ /* 0x000fe400010e0100 */
[----:B------:R-:W-:-:S02]  /*45b0*/  LOP3.LUT R28, R39, R28, RZ, 0xc0, !PT ;  /* 0x0000001c271c7212 */ /* 0x000fc400078ec0ff */
[----:B------:R-:W-:Y:S02]  /*45c0*/  VOTE.ANY R39, PT, P3 ;  /* 0x0000000000277806 */ /* 0x000fe400018e0100 */
[----:B------:R-:W-:Y:S02]  /*45d0*/  @!P2 LOP3.LUT R55, RZ, R55, RZ, 0x33, !PT ;  /* 0x00000037ff37a212 */ /* 0x000fe400078e33ff */
[----:B------:R-:W-:Y:S02]  /*45e0*/  @!P3 LOP3.LUT R39, RZ, R39, RZ, 0x33, !PT ;  /* 0x00000027ff27b212 */ /* 0x000fe400078e33ff */
[----:B------:R-:W-:Y:S02]  /*45f0*/  LOP3.LUT R28, R55, R28, RZ, 0xc0, !PT ;  /* 0x0000001c371c7212 */ /* 0x000fe400078ec0ff */
[----:B------:R-:W-:Y:S02]  /*4600*/  LOP3.LUT P0, RZ, R38, 0x80, RZ, 0xc0, !PT ;  /* 0x0000008026ff7812 */ /* 0x000fe4000780c0ff */
[----:B------:R-:W-:-:S02]  /*4610*/  VOTE.ANY R55, PT, P4 ;  /* 0x0000000000377806 */ /* 0x000fc400020e0100 */
[----:B------:R-:W-:Y:S02]  /*4620*/  LOP3.LUT R28, R39, R28, RZ, 0xc0, !PT ;  /* 0x0000001c271c7212 */ /* 0x000fe400078ec0ff */
[----:B------:R-:W-:Y:S02]  /*4630*/  VOTE.ANY R39, PT, P5 ;  /* 0x0000000000277806 */ /* 0x000fe400028e0100 */
[----:B------:R-:W-:Y:S02]  /*4640*/  @!P4 LOP3.LUT R55, RZ, R55, RZ, 0x33, !PT ;  /* 0x00000037ff37c212 */ /* 0x000fe400078e33ff */
[----:B------:R-:W-:Y:S02]  /*4650*/  @!P5 LOP3.LUT R39, RZ, R39, RZ, 0x33, !PT ;  /* 0x00000027ff27d212 */ /* 0x000fe400078e33ff */
[----:B------:R-:W-:Y:S02]  /*4660*/  LOP3.LUT R28, R55, R28, RZ, 0xc0, !PT ;  /* 0x0000001c371c7212 */ /* 0x000fe400078ec0ff */
[----:B------:R-:W-:-:S02]  /*4670*/  VOTE.ANY R55, PT, P6 ;  /* 0x0000000000377806 */ /* 0x000fc400030e0100 */
[----:B------:R-:W-:Y:S02]  /*4680*/  LOP3.LUT R28, R39, R28, RZ, 0xc0, !PT ;  /* 0x0000001c271c7212 */ /* 0x000fe400078ec0ff */
[----:B------:R-:W-:Y:S02]  /*4690*/  VOTE.ANY R39, PT, P0 ;  /* 0x0000000000277806 */ /* 0x000fe400000e0100 */
[----:B------:R-:W-:Y:S02]  /*46a0*/  @!P6 LOP3.LUT R55, RZ, R55, RZ, 0x33, !PT ;  /* 0x00000037ff37e212 */ /* 0x000fe400078e33ff */
        /* <DEDUP_REMOVED lines=8> */
[----:B------:R-:W-:-:S05]  /*4730*/  IMAD R43, R38, 0x4, R29 ;  /* 0x00000004262b7824 */ /* 0x000fca00078e021d */
[----:B------:R0:W3:Y:S02]  /*4740*/  ATOMS.ADD R60, [R43], R28 ;  /* 0x0000001c2b3c738c */ /* 0x0000e40000000000 */
.L_x_52:
[----:B------:R-:W-:Y:S05]  /*4750*/  BSYNC.RECONVERGENT B0 ;  /* 0x0000000000007941 */ /* 0x000fea0003800200 */
.L_x_51:
[----:B------:R-:W-:Y:S01]  /*4760*/  R2P PR, R40, 0x7f ;  /* 0x0000007f28007804 */ /* 0x000fe20000000000 */
[----:B---3--:R3:W4:Y:S01]  /*4770*/  SHFL.IDX PT, R39, R60, R39, 0x1f ;  /* 0x00001f273c277589 */ /* 0x00872200000e0000 */
[----:B------:R-:W-:Y:S01]  /*4780*/  SHF.R.U32.HI R58, RZ, UR5, R16 ;  /* 0x00000005ff3a7c19 */ /* 0x000fe20008011610 */
[----:B------:R-:W-:Y:S01]  /*4790*/  BSSY.RECONVERGENT B0, `(.L_x_53) ;  /* 0x0000022000007945 */ /* 0x000fe20003800200 */
[----:B------:R-:W-:Y:S02]  /*47a0*/  IMAD.MOV.U32 R64, RZ, RZ, RZ ;  /* 0x000000ffff407224 */ /* 0x000fe400078e00ff */
[----:B------:R-:W-:-:S07]  /*47b0*/  LOP3.LUT R58, R58, UR4, RZ, 0x30, !PT ;  /* 0x000000043a3a7c12 */ /* 0x000fce000f8e30ff */
[----:B------:R-:W-:Y:S02]  /*47c0*/  VOTE.ANY R38, PT, P0 ;  /* 0x0000000000267806 */ /* 0x000fe400000e0100 */
[----:B0-----:R-:W-:Y:S02]  /*47d0*/  VOTE.ANY R43, PT, P1 ;  /* 0x00000000002b7806 */ /* 0x001fe400008e0100 */
[----:B------:R-:W-:Y:S02]  /*47e0*/  @!P0 LOP3.LUT R38, RZ, R38, RZ, 0x33, !PT ;  /* 0x00000026ff268212 */ /* 0x000fe400078e33ff */
[----:B------:R-:W-:Y:S02]  /*47f0*/  @!P1 LOP3.LUT R43, RZ, R43, RZ, 0x33, !PT ;  /* 0x0000002bff2b9212 */ /* 0x000fe400078e33ff */
[----:B------:R-:W-:Y:S02]  /*4800*/  LOP3.LUT P0, RZ, R40, 0x80, RZ, 0xc0, !PT ;  /* 0x0000008028ff7812 */ /* 0x000fe4000780c0ff */
[----:B------:R-:W-:-:S02]  /*4810*/  LOP3.LUT R38, R43, R38, RZ, 0xc0, !PT ;  /* 0x000000262b267212 */ /* 0x000fc400078ec0ff */
[----:B------:R-:W-:-:S04]  /*4820*/  VOTE.ANY R43, PT, P2 ;  /* 0x00000000002b7806 */ /* 0x000fc800010e0100 */
[----:B------:R-:W-:-:S04]  /*4830*/  @!P2 LOP3.LUT R43, RZ, R43, RZ, 0x33, !PT ;  /* 0x0000002bff2ba212 */ /* 0x000fc800078e33ff */
[----:B------:R-:W-:Y:S02]  /*4840*/  LOP3.LUT R38, R43, R38, RZ, 0xc0, !PT ;  /* 0x000000262b267212 */ /* 0x000fe400078ec0ff */
        /* <DEDUP_REMOVED lines=14> */
[----:B------:R-:W-:-:S04]  /*4930*/  LOP3.LUT R55, R43, R38, RZ, 0xc0, !PT ;  /* 0x000000262b377212 */ /* 0x000fc800078ec0ff */
[----:B------:R-:W0:Y:S01]  /*4940*/  FLO.U32 R43, R55 ;  /* 0x00000037002b7300 */ /* 0x000e2200000e0000 */
[----:B------:R-:W-:-:S07]  /*4950*/  LOP3.LUT R38, R14, R55, RZ, 0xc0, !PT ;  /* 0x000000370e267212 */ /* 0x000fce00078ec0ff */
[----:B------:R-:W1:Y:S01]  /*4960*/  POPC R38, R38 ;  /* 0x0000002600267309 */ /* 0x000e620000000000 */
[----:B0-----:R-:W-:-:S13]  /*4970*/  ISETP.NE.AND P0, PT, R24, R43, PT ;  /* 0x0000002b1800720c */ /* 0x001fda0003f05270 */
[----:B-1-34-:R-:W-:Y:S05]  /*4980*/  @P0 BRA `(.L_x_54) ;  /* 0x0000000000080947 */ /* 0x01afea0003800000 */
[----:B------:R-:W-:-:S05]  /*4990*/  IMAD R55, R40, 0x4, R29 ;  /* 0x0000000428377824 */ /* 0x000fca00078e021d */
[----:B------:R0:W1:Y:S02]  /*49a0*/  ATOMS.ADD R64, [R55], R38 ;  /* 0x000000263740738c */ /* 0x0000640000000000 */
.L_x_54:
[----:B------:R-:W-:Y:S05]  /*49b0*/  BSYNC.RECONVERGENT B0 ;  /* 0x0000000000007941 */ /* 0x000fea0003800200 */
.L_x_53:
[----:B------:R-:W-:Y:S01]  /*49c0*/  R2P PR, R58, 0x7f ;  /* 0x0000007f3a007804 */ /* 0x000fe20000000000 */
[----:B-1----:R1:W3:Y:S01]  /*49d0*/  SHFL.IDX PT, R43, R64, R43, 0x1f ;  /* 0x00001f2b402b7589 */ /* 0x0022e200000e0000 */
        /* <DEDUP_REMOVED lines=30> */
[----:B------:R-:W4:Y:S01]  /*4bc0*/  POPC R40, R40 ;  /* 0x0000002800287309 */ /* 0x000f220000000000 */
[----:B0-----:R-:W-:-:S13]  /*4bd0*/  ISETP.NE.AND P0, PT, R24, R55, PT ;  /* 0x000000371800720c */ /* 0x001fda0003f05270 */
[----:B-1-34-:R-:W-:Y:S05]  /*4be0*/  @P0 BRA `(.L_x_56) ;  /* 0x0000000000080947 */ /* 0x01afea0003800000 */
[----:B------:R-:W-:-:S05]  /*4bf0*/  IMAD R59, R58, 0x4, R29 ;  /* 0x000000043a3b7824 */ /* 0x000fca00078e021d */
[----:B------:R0:W1:Y:S02]  /*4c00*/  ATOMS.ADD R62, [R59], R40 ;  /* 0x000000283b3e738c */ /* 0x0000640000000000 */
.L_x_56:
[----:B------:R-:W-:Y:S05]  /*4c10*/  BSYNC.RECONVERGENT B0 ;  /* 0x0000000000007941 */ /* 0x000fea0003800200 */
.L_x_55:
[----:B------:R-:W-:Y:S01]  /*4c20*/  R2P PR, R60, 0x7f ;  /* 0x0000007f3c007804 */ /* 0x000fe20000000000 */
[----:B--2---:R-:W-:Y:S01]  /*4c30*/  IMAD.IADD R44, R44, 0x1, R47 ;  /* 0x000000012c2c7824 */ /* 0x004fe200078e022f */
[----:B------:R-:W-:Y:S01]  /*4c40*/  BSSY.RECONVERGENT B0, `(.L_x_57) ;  /* 0x0000025000007945 */ /* 0x000fe20003800200 */
[----:B------:R-:W-:Y:S02]  /*4c50*/  IMAD.IADD R46, R46, 0x1, R49 ;  /* 0x000000012e2e7824 */ /* 0x000fe400078e0231 */
[----:B-1----:R1:W2:Y:S01]  /*4c60*/  SHFL.IDX PT, R49, R62, R55, 0x1f ;  /* 0x00001f373e317589 */ /* 0x0022a200000e0000 */
[----:B------:R-:W-:-:S07]  /*4c70*/  IMAD.MOV.U32 R64, RZ, RZ, RZ ;  /* 0x000000ffff407224 */ /* 0x000fce00078e00ff */
[----:B------:R-:W-:Y:S02]  /*4c80*/  VOTE.ANY R58, PT, P0 ;  /* 0x00000000003a7806 */ /* 0x000fe400000e0100 */
[----:B------:R-:W-:Y:S02]  /*4c90*/  VOTE.ANY R47, PT, P1 ;  /* 0x00000000002f7806 */ /* 0x000fe400008e0100 */
        /* <DEDUP_REMOVED lines=22> */
[----:B------:R-:W-:Y:S02]  /*4e00*/  SHF.R.U32.HI R58, RZ, UR5, R6 ;  /* 0x00000005ff3a7c19 */ /* 0x000fe40008011606 */
[----:B0-----:R-:W0:Y:S01]  /*4e10*/  FLO.U32 R59, R61 ;  /* 0x0000003d003b7300 */ /* 0x001e2200000e0000 */
[----:B------:R-:W-:Y:S02]  /*4e20*/  LOP3.LUT R47, R14, R61, RZ, 0xc0, !PT ;  /* 0x0000003d0e2f7212 */ /* 0x000fe400078ec0ff */
[----:B------:R-:W-:-:S05]  /*4e30*/  LOP3.LUT R58, R58, UR4, RZ, 0x30, !PT ;  /* 0x000000043a3a7c12 */ /* 0x000fca000f8e30ff */
[----:B------:R-:W3:Y:S01]  /*4e40*/  POPC R47, R47 ;  /* 0x0000002f002f7309 */ /* 0x000ee20000000000 */
[----:B0-----:R-:W-:-:S13]  /*4e50*/  ISETP.NE.AND P0, PT, R24, R59, PT ;  /* 0x0000003b1800720c */ /* 0x001fda0003f05270 */
[----:B-123--:R-:W-:Y:S05]  /*4e60*/  @P0 BRA `(.L_x_58) ;  /* 0x0000000000080947 */ /* 0x00efea0003800000 */
[----:B------:R-:W-:-:S05]  /*4e70*/  IMAD R60, R60, 0x4, R29 ;  /* 0x000000043c3c7824 */ /* 0x000fca00078e021d */
[----:B------:R0:W1:Y:S02]  /*4e80*/  ATOMS.ADD R64, [R60], R47 ;  /* 0x0000002f3c40738c */ /* 0x0000640000000000 */
.L_x_58:
[----:B------:R-:W-:Y:S05]  /*4e90*/  BSYNC.RECONVERGENT B0 ;  /* 0x0000000000007941 */ /* 0x000fea0003800200 */
.L_x_57:
[----:B------:R-:W-:Y:S01]  /*4ea0*/  R2P PR, R58, 0x7f ;  /* 0x0000007f3a007804 */ /* 0x000fe20000000000 */
[----:B------:R-:W-:Y:S01]  /*4eb0*/  IMAD.IADD R52, R51, 0x1, R52 ;  /* 0x0000000133347824 */ /* 0x000fe200078e0234 */
[----:B-1----:R1:W2:Y:S01]  /*4ec0*/  SHFL.IDX PT, R64, R64, R59, 0x1f ;  /* 0x00001f3b40407589 */ /* 0x0022a200000e0000 */
[----:B------:R-:W-:Y:S01]  /*4ed0*/  BSSY.RECONVERGENT B0, `(.L_x_59) ;  /* 0x0000024000007945 */ /* 0x000fe20003800200 */
[----:B------:R-:W-:Y:S02]  /*4ee0*/  IMAD.IADD R56, R53, 0x1, R56 ;  /* 0x0000000135387824 */ /* 0x000fe400078e0238 */
[----:B------:R-:W-:-:S07]  /*4ef0*/  IMAD.MOV.U32 R62, RZ, RZ, RZ ;  /* 0x000000ffff3e7224 */ /* 0x000fce00078e00ff */
        /* <DEDUP_REMOVED lines=25> */
[----:B------:R-:W0:Y:S01]  /*5090*/  FLO.U32 R55, R61 ;  /* 0x0000003d00377300 */ /* 0x000e2200000e0000 */
[----:B------:R-:W-:Y:S02]  /*50a0*/  LOP3.LUT R51, R14, R61, RZ, 0xc0, !PT ;  /* 0x0000003d0e337212 */ /* 0x000fe400078ec0ff */
[----:B------:R-:W-:-:S05]  /*50b0*/  LOP3.LUT R60, R60, UR4, RZ, 0x30, !PT ;  /* 0x000000043c3c7c12 */ /* 0x000fca000f8e30ff */
[----:B------:R-:W3:Y:S01]  /*50c0*/  POPC R51, R51 ;  /* 0x0000003300337309 */ /* 0x000ee20000000000 */
[----:B0-----:R-:W-:-:S13]  /*50d0*/  ISETP.NE.AND P0, PT, R24, R55, PT ;  /* 0x000000371800720c */ /* 0x001fda0003f05270 */
[----:B-123--:R-:W-:Y:S05]  /*50e0*/  @P0 BRA `(.L_x_60) ;  /* 0x0000000000080947 */ /* 0x00efea0003800000 */
[----:B------:R-:W-:-:S05]  /*50f0*/  IMAD R58, R58, 0x4, R29 ;  /* 0x000000043a3a7824 */ /* 0x000fca00078e021d */
[----:B------:R0:W1:Y:S02]  /*5100*/  ATOMS.ADD R62, [R58], R51 ;  /* 0x000000333a3e738c */ /* 0x0000640000000000 */
.L_x_60:
[----:B------:R-:W-:Y:S05]  /*5110*/  BSYNC.RECONVERGENT B0 ;  /* 0x0000000000007941 */ /* 0x000fea0003800200 */
.L_x_59:
[----:B------:R-:W-:Y:S01]  /*5120*/  R2P PR, R60, 0x7f ;  /* 0x0000007f3c007804 */ /* 0x000fe20000000000 */
[----:B------:R-:W-:Y:S01]  /*5130*/  IMAD.IADD R48, R48, 0x1, R45 ;  /* 0x0000000130307824 */ /* 0x000fe200078e022d */
[----:B-1----:R1:W2:Y:S01]  /*5140*/  SHFL.IDX PT, R62, R62, R55, 0x1f ;  /* 0x00001f373e3e7589 */ /* 0x0022a200000e0000 */
[----:B------:R-:W-:Y:S01]  /*5150*/  BSSY.RECONVERGENT B0, `(.L_x_61) ;  /* 0x0000024000007945 */ /* 0x000fe20003800200 */
[----:B------:R-:W-:-:S09]  /*5160*/  IMAD.MOV.U32 R66, RZ, RZ, RZ ;  /* 0x000000ffff427224 */ /* 0x000fd200078e00ff */
        /* <DEDUP_REMOVED lines=23> */
[----:B------:R-:W-:Y:S01]  /*52e0*/  LOP3.LUT R53, R58, R53, RZ, 0xc0, !PT ;  /* 0x000000353a357212 */ /* 0x000fe200078ec0ff */
[----:B------:R-:W-:Y:S01]  /*52f0*/  IMAD.IADD R58, R37, 0x1, R36 ;  /* 0x00000001253a7824 */ /* 0x000fe200078e0224 */
        /* <DEDUP_REMOVED lines=9> */
.L_x_62:
[----:B------:R-:W-:Y:S05]  /*5390*/  BSYNC.RECONVERGENT B0 ;  /* 0x0000000000007941 */ /* 0x000fea0003800200 */
.L_x_61:
[----:B------:R-:W-:Y:S01]  /*53a0*/  R2P PR, R36, 0x7f ;  /* 0x0000007f24007804 */ /* 0x000fe20000000000 */
[----:B------:R-:W-:Y:S01]  /*53b0*/  IMAD.IADD R34, R35, 0x1, R34 ;  /* 0x0000000123227824 */ /* 0x000fe200078e0222 */
[----:B------:R-:W-:Y:S01]  /*53c0*/  BSSY.RECONVERGENT B0, `(.L_x_63) ;  /* 0x0000022000007945 */ /* 0x000fe20003800200 */
[----:B------:R-:W-:-:S10]  /*53d0*/  IMAD.MOV.U32 R55, RZ, RZ, RZ ;  /* 0x000000ffff377224 */ /* 0x000fd400078e00ff */
        /* <DEDUP_REMOVED lines=24> */
[----:B-1----:R0:W1:Y:S02]  /*5560*/  SHFL.IDX PT, R60, R66, R45, 0x1f ;  /* 0x00001f2d423c7589 */ /* 0x00206400000e0000 */
[----:B------:R-:W2:Y:S01]  /*5570*/  FLO.U32 R59, R53 ;  /* 0x00000035003b7300 */ /* 0x000ea200000e0000 */
[----:B------:R-:W-:-:S07]  /*5580*/  LOP3.LUT R35, R14, R53, RZ, 0xc0, !PT ;  /* 0x000000350e237212 */ /* 0x000fce00078ec0ff */
[----:B------:R-:W3:Y:S01]  /*5590*/  POPC R35, R35 ;  /* 0x0000002300237309 */ /* 0x000ee20000000000 */
[----:B--2---:R-:W-:-:S13]  /*55a0*/  ISETP.NE.AND P0, PT, R24, R59, PT ;  /* 0x0000003b1800720c */ /* 0x004fda0003f05270 */
[----:B01-3--:R-:W-:Y:S05]  /*55b0*/  @P0 BRA `(.L_x_64) ;  /* 0x0000000000080947 */ /* 0x00bfea0003800000 */
[----:B------:R-:W-:-:S05]  /*55c0*/  IMAD R36, R36, 0x4, R29 ;  /* 0x0000000424247824 */ /* 0x000fca00078e021d */
[----:B------:R0:W1:Y:S02]  /*55d0*/  ATOMS.ADD R55, [R36], R35 ;  /* 0x000000232437738c */ /* 0x0000640000000000 */
.L_x_64:
[----:B------:R-:W-:Y:S05]  /*55e0*/  BSYNC.RECONVERGENT B0 ;  /* 0x0000000000007941 */ /* 0x000fea0003800200 */
.L_x_63:
[----:B------:R-:W-:Y:S01]  /*55f0*/  R2P PR, R26, 0x7f ;  /* 0x0000007f1a007804 */ /* 0x000fe20000000000 */
[----:B01----:R0:W1:Y:S01]  /*5600*/  SHFL.IDX PT, R36, R55, R59, 0x1f ;  /* 0x00001f3b37247589 */ /* 0x00306200000e0000 */
[----:B------:R-:W-:Y:S11]  /*5610*/  BSSY.RECONVERGENT B0, `(.L_x_65) ;  /* 0x0000021000007945 */ /* 0x000ff60003800200 */
[----:B------:R-:W-:-:S02]  /*5620*/  VOTE.ANY R45, PT, P0 ;  /* 0x00000000002d7806 */ /* 0x000fc400000e0100 */
[----:B------:R-:W-:Y:S02]  /*5630*/  VOTE.ANY R66, PT, P1 ;  /* 0x0000000000427806 */ /* 0x000fe400008e0100 */
[----:B------:R-:W-:Y:S02]  /*5640*/  @!P0 LOP3.LUT R45, RZ, R45, RZ, 0x33, !PT ;  /* 0x0000002dff2d8212 */ /* 0x000fe400078e33ff */
[----:B------:R-:W-:Y:S02]  /*5650*/  @!P1 LOP3.LUT R66, RZ, R66, RZ, 0x33, !PT ;  /* 0x00000042ff429212 */ /* 0x000fe400078e33ff */
[----:B------:R-:W-:Y:S02]  /*5660*/  LOP3.LUT P0, RZ, R26, 0x80, RZ, 0xc0, !PT ;  /* 0x000000801aff7812 */ /* 0x000fe4000780c0ff */
        /* <DEDUP_REMOVED lines=19> */
[----:B------:R-:W2:Y:S01]  /*57a0*/  FLO.U32 R53, R45 ;  /* 0x0000002d00357300 */ /* 0x000ea200000e0000 */
[----:B------:R-:W-:-:S07]  /*57b0*/  LOP3.LUT R14, R14, R45, RZ, 0xc0, !PT ;  /* 0x0000002d0e0e7212 */ /* 0x000fce00078ec0ff */
[----:B0-----:R0:W3:Y:S01]  /*57c0*/  POPC R55, R14 ;  /* 0x0000000e00377309 */ /* 0x0010e20000000000 */
[----:B--2---:R-:W-:Y:S01]  /*57d0*/  ISETP.NE.AND P0, PT, R24, R53, PT ;  /* 0x000000351800720c */ /* 0x004fe20003f05270 */
[----:B------:R-:W-:-:S12]  /*57e0*/  IMAD.MOV.U32 R24, RZ, RZ, RZ ;  /* 0x000000ffff187224 */ /* 0x000fd800078e00ff */
[----:B01-3--:R-:W-:Y:S05]  /*57f0*/  @P0 BRA `(.L_x_66) ;  /* 0x0000000000080947 */ /* 0x00bfea0003800000 */
[----:B------:R-:W-:-:S06]  /*5800*/  IMAD R24, R26, 0x4, R29 ;  /* 0x000000041a187824 */ /* 0x000fcc00078e021d */
[----:B------:R0:W1:Y:S02]  /*5810*/  ATOMS.ADD R24, [R24], R55 ;  /* 0x000000371818738c */ /* 0x0000640000000000 */
.L_x_66:
[----:B------:R-:W-:Y:S05]  /*5820*/  BSYNC.RECONVERGENT B0 ;  /* 0x0000000000007941 */ /* 0x000fea0003800200 */
.L_x_65:
[----:B------:R-:W-:Y:S01]  /*5830*/  BAR.SYNC.DEFER_BLOCKING 0x0 ;  /* 0x0000000000007b1d */ /* 0x000fe20000010000 */
[----:B------:R-:W-:Y:S01]  /*5840*/  IMAD.IADD R26, R40, 0x1, R49 ;  /* 0x00000001281a7824 */ /* 0x000fe200078e0231 */
[----:B------:R-:W-:Y:S01]  /*5850*/  ISETP.NE.AND P0, PT, R50, RZ, PT ;  /* 0x000000ff3200720c */ /* 0x000fe20003f05270 */
[----:B------:R-:W-:Y:S02]  /*5860*/  IMAD.IADD R28, R28, 0x1, R39 ;  /* 0x000000011c1c7824 */ /* 0x000fe400078e0227 */
[----:B------:R-:W-:Y:S01]  /*5870*/  IMAD R40, R44, 0x4, R7 ;  /* 0x000000042c287824 */ /* 0x000fe200078e0207 */
[----:B------:R-:W-:Y:S01]  /*5880*/  BSSY B1, `(.L_x_67) ;  /* 0x000005c000017945 */ /* 0x000fe20003800000 */
[----:B------:R-:W-:Y:S01]  /*5890*/  IMAD.IADD R14, R38, 0x1, R43 ;  /* 0x00000001260e7824 */ /* 0x000fe200078e022b */
[----:B-1----:R-:W1:Y:S01]  /*58a0*/  SHFL.IDX PT, R24, R24, R53, 0x1f ;  /* 0x00001f3518187589 */ /* 0x002e6200000e0000 */
[----:B------:R-:W-:Y:S02]  /*58b0*/  IMAD R39, R46, 0x4, R7 ;  /* 0x000000042e277824 */ /* 0x000fe400078e0207 */
[----:B------:R-:W-:-:S02]  /*58c0*/  IMAD.IADD R60, R37, 0x1, R60 ;  /* 0x00000001253c7824 */ /* 0x000fc400078e023c */
[--C-:B------:R-:W-:Y:S02]  /*58d0*/  IMAD R38, R52, 0x4, R7.reuse ;  /* 0x0000000434267824 */ /* 0x100fe400078e0207 */
[----:B------:R-:W-:Y:S02]  /*58e0*/  IMAD.IADD R32, R33, 0x1, R32 ;  /* 0x0000000121207824 */ /* 0x000fe400078e0220 */
[----:B------:R-:W-:Y:S02]  /*58f0*/  IMAD.IADD R44, R35, 0x1, R36 ;  /* 0x00000001232c7824 */ /* 0x000fe400078e0224 */
[--C-:B------:R-:W-:Y:S02]  /*5900*/  IMAD R37, R56, 0x4, R7.reuse ;  /* 0x0000000438257824 */ /* 0x100fe400078e0207 */
[----:B------:R-:W-:Y:S02]  /*5910*/  IMAD.IADD R30, R31, 0x1, R30 ;  /* 0x000000011f1e7824 */ /* 0x000fe400078e021e */
[--C-:B------:R-:W-:Y:S01]  /*5920*/  IMAD R36, R48, 0x4, R7.reuse ;  /* 0x0000000430247824 */ /* 0x100fe200078e0207 */
[----:B------:R2:W-:Y:S01]  /*5930*/  STS [R40+-0x4], R27 ;  /* 0xfffffc1b28007388 */ /* 0x0005e20000000800 */
[----:B------:R-:W-:-:S02]  /*5940*/  IMAD R35, R58, 0x4, R7 ;  /* 0x000000043a237824 */ /* 0x000fc400078e0207 */
[--C-:B------:R-:W-:Y:S01]  /*5950*/  IMAD R34, R34, 0x4, R7.reuse ;  /* 0x0000000422227824 */ /* 0x100fe200078e0207 */
[----:B------:R-:W-:Y:S01]  /*5960*/  STS [R39+-0x4], R22 ;  /* 0xfffffc1627007388 */ /* 0x000fe20000000800 */
[--C-:B------:R-:W-:Y:S02]  /*5970*/  IMAD R33, R32, 0x4, R7.reuse ;  /* 0x0000000420217824 */ /* 0x100fe400078e0207 */
[----:B------:R-:W-:Y:S01]  /*5980*/  IMAD.IADD R64, R47, 0x1, R64 ;  /* 0x000000012f407824 */ /* 0x000fe200078e0240 */
[----:B------:R-:W-:Y:S01]  /*5990*/  STS [R38+-0x4], R21 ;  /* 0xfffffc1526007388 */ /* 0x000fe20000000800 */
[--C-:B------:R-:W-:Y:S02]  /*59a0*/  IMAD R32, R30, 0x4, R7.reuse ;  /* 0x000000041e207824 */ /* 0x100fe400078e0207 */
[----:B------:R-:W-:Y:S01]  /*59b0*/  IMAD.IADD R62, R51, 0x1, R62 ;  /* 0x00000001333e7824 */ /* 0x000fe200078e023e */
[----:B------:R-:W-:Y:S01]  /*59c0*/  STS [R37+-0x4], R18 ;  /* 0xfffffc1225007388 */ /* 0x000fe20000000800 */
[----:B------:R-:W-:-:S02]  /*59d0*/  IMAD R31, R28, 0x4, R7 ;  /* 0x000000041c1f7824 */ /* 0x000fc400078e0207 */
[--C-:B------:R-:W-:Y:S01]  /*59e0*/  IMAD R30, R14, 0x4, R7.reuse ;  /* 0x000000040e1e7824 */ /* 0x100fe200078e0207 */
[----:B------:R-:W-:Y:S01]  /*59f0*/  STS [R36+-0x4], R23 ;  /* 0xfffffc1724007388 */ /* 0x000fe20000000800 */
[--C-:B------:R-:W-:Y:S02]  /*5a00*/  IMAD R29, R26, 0x4, R7.reuse ;  /* 0x000000041a1d7824 */ /* 0x100fe400078e0207 */
[----:B-1----:R-:W-:Y:S01]  /*5a10*/  IMAD.IADD R24, R55, 0x1, R24 ;  /* 0x0000000137187824 */ /* 0x002fe200078e0218 */
[----:B------:R-:W-:Y:S01]  /*5a20*/  STS [R35+-0x4], R20 ;  /* 0xfffffc1423007388 */ /* 0x000fe20000000800 */
[--C-:B------:R-:W-:Y:S02]  /*5a30*/  IMAD R28, R64, 0x4, R7.reuse ;  /* 0x00000004401c7824 */ /* 0x100fe400078e0207 */
[--C-:B--2---:R-:W-:Y:S01]  /*5a40*/  IMAD R27, R62, 0x4, R7.reuse ;  /* 0x000000043e1b7824 */ /* 0x104fe200078e0207 */
[----:B------:R1:W-:Y:S01]  /*5a50*/  STS [R34+-0x4], R25 ;  /* 0xfffffc1922007388 */ /* 0x0003e20000000800 */
[----:B------:R-:W-:-:S02]  /*5a60*/  IMAD R26, R60, 0x4, R7 ;  /* 0x000000043c1a7824 */ /* 0x000fc400078e0207 */
[--C-:B------:R-:W-:Y:S01]  /*5a70*/  IMAD R24, R24, 0x4, R7.reuse ;  /* 0x0000000418187824 */ /* 0x100fe200078e0207 */
[----:B------:R-:W-:Y:S04]  /*5a80*/  STS [R33+-0x4], R10 ;  /* 0xfffffc0a21007388 */ /* 0x000fe80000000800 */
[----:B------:R-:W-:Y:S01]  /*5a90*/  STS [R32+-0x4], R17 ;  /* 0xfffffc1120007388 */ /* 0x000fe20000000800 */
[----:B-1----:R-:W-:-:S03]  /*5aa0*/  IMAD R25, R44, 0x4, R7 ;  /* 0x000000042c197824 */ /* 0x002fc600078e0207 */
[----:B------:R-:W-:Y:S04]  /*5ab0*/  STS [R31+-0x4], R12 ;  /* 0xfffffc0c1f007388 */ /* 0x000fe80000000800 */
[----:B------:R1:W-:Y:S04]  /*5ac0*/  STS [R30+-0x4], R19 ;  /* 0xfffffc131e007388 */ /* 0x0003e80000000800 */
[----:B------:R2:W-:Y:S04]  /*5ad0*/  STS [R29+-0x4], R16 ;  /* 0xfffffc101d007388 */ /* 0x0005e80000000800 */
[----:B------:R2:W-:Y:S01]  /*5ae0*/  STS [R28+-0x4], R9 ;  /* 0xfffffc091c007388 */ /* 0x0005e20000000800 */
[----:B-1----:R-:W-:-:S03]  /*5af0*/  IMAD R19, R3, 0x8, R7 ;  /* 0x0000000803137824 */ /* 0x002fc600078e0207 */
[----:B------:R2:W-:Y:S04]  /*5b00*/  STS [R27+-0x4], R6 ;  /* 0xfffffc061b007388 */ /* 0x0005e80000000800 */
[----:B------:R2:W-:Y:S04]  /*5b10*/  STS [R26+-0x4], R11 ;  /* 0xfffffc0b1a007388 */ /* 0x0005e80000000800 */
[----:B------:R2:W-:Y:S04]  /*5b20*/  STS [R25+-0x4], R8 ;  /* 0xfffffc0819007388 */ /* 0x0005e80000000800 */
[----:B------:R2:W-:Y:S01]  /*5b30*/  STS [R24+-0x4], R13 ;  /* 0xfffffc0d18007388 */ /* 0x0005e20000000800 */
[----:B------:R-:W-:Y:S05]  /*5b40*/  @P0 BRA `(.L_x_68) ;  /* 0x0000000000bc0947 */ /* 0x000fea0003800000 */
[----:B------:R-:W1:Y:S02]  /*5b50*/  LDCU.64 UR8, c[0x0][0x398] ;  /* 0x00007300ff0877ac */ /* 0x000e640008000a00 */
[----:B-1----:R-:W-:-:S04]  /*5b60*/  LEA R10, P0, R3, UR8, 0x3 ;  /* 0x00000008030a7c11 */ /* 0x002fc8000f8018ff */
[----:B--2---:R-:W-:-:S05]  /*5b70*/  LEA.HI.X R11, R3, UR9, RZ, 0x3, P0 ;  /* 0x00000009030b7c11 */ /* 0x004fca00080f1cff */
[----:B------:R-:W2:Y:S01]  /*5b80*/  LDG.E.64 R8, desc[UR6][R10.64] ;  /* 0x000000060a087981 */ /* 0x000ea2000c1e1b00 */
[----:B------:R-:W-:Y:S02]  /*5b90*/  SHF.R.S32.HI R13, RZ, 0x1f, R15 ;  /* 0x0000001fff0d7819 */ /* 0x000fe4000001140f */
[----:B--2---:R-:W-:-:S05]  /*5ba0*/  IADD3 R8, P0, PT, -R15, R8, RZ ;  /* 0x000000080f087210 */ /* 0x004fca0007f1e1ff */
[----:B------:R-:W-:Y:S01]  /*5bb0*/  IMAD.X R9, R9, 0x1, ~R13, P0 ;  /* 0x0000000109097824 */ /* 0x000fe200000e0e0d */
[----:B------:R-:W-:Y:S01]  /*5bc0*/  ISETP.GE.AND P0, PT, R42, 0x1, PT ;  /* 0x000000012a00780c */ /* 0x000fe20003f06270 */
[----:B------:R-:W-:-:S03]  /*5bd0*/  IMAD.MOV.U32 R13, RZ, RZ, R0 ;  /* 0x000000ffff0d7224 */ /* 0x000fc600078e0000 */
[----:B------:R1:W-:Y:S09]  /*5be0*/  STS.64 [R19+0x6600], R8 ;  /* 0x0066000813007388 */ /* 0x0003f20000000a00 */
[----:B------:R-:W-:Y:S05]  /*5bf0*/  @!P0 BRA `(.L_x_69) ;  /* 0x00000000006c8947 */ /* 0x000fea0003800000 */
[----:B------:R-:W-:Y:S01]  /*5c00*/  BSSY B0, `(.L_x_70) ;  /* 0x0000019000007945 */ /* 0x000fe20003800000 */
[----:B------:R-:W-:Y:S02]  /*5c10*/  IMAD.MOV.U32 R6, RZ, RZ, -0x1 ;  /* 0xffffffffff067424 */ /* 0x000fe400078e00ff */
[----:B------:R-:W-:Y:S02]  /*5c20*/  IMAD.MOV.U32 R10, RZ, RZ, R42 ;  /* 0x000000ffff0a7224 */ /* 0x000fe400078e002a */
[----:B------:R-:W-:-:S07]  /*5c30*/  IMAD.MOV.U32 R13, RZ, RZ, R0 ;  /* 0x000000ffff0d7224 */ /* 0x000fce00078e0000 */
.L_x_74:
[----:B-1----:R-:W1:Y:S01]  /*5c40*/  LDC.64 R8, c[0x0][0x380] ;  /* 0x0000e000ff087b82 */ /* 0x002e620000000a00 */
[----:B------:R-:W-:Y:S01]  /*5c50*/  VIADD R17, R10, 0xffffffff ;  /* 0xffffffff0a117836 */ /* 0x000fe20000000000 */
[----:B------:R-:W-:Y:S03]  /*5c60*/  BSSY B2, `(.L_x_71) ;  /* 0x0000008000027945 */ /* 0x000fe60003800000 */
[----:B------:R-:W-:-:S04]  /*5c70*/  IMAD R11, R17, 0x100, R3 ;  /* 0x00000100110b7824 */ /* 0x000fc800078e0203 */
[----:B-1----:R-:W-:-:S07]  /*5c80*/  IMAD.WIDE R8, R11, 0x4, R8 ;  /* 0x000000040b087825 */ /* 0x002fce00078e0208 */
.L_x_72:
[----:B------:R-:W-:Y:S05]  /*5c90*/  YIELD ;  /* 0x0000000000007946 */ /* 0x000fea0003800000 */
[----:B------:R1:W-:Y:S06]  /*5ca0*/  MEMBAR.SC.CTA ;  /* 0x0000000000007992 */ /* 0x0003ec0000000000 */
[----:B-1----:R-:W2:Y:S02]  /*5cb0*/  LDG.E.STRONG.SYS R11, desc[UR6][R8.64] ;  /* 0x00000006080b7981 */ /* 0x002ea4000c1f5900 */
[----:B--2---:R-:W-:-:S13]  /*5cc0*/  ISETP.NE.AND P0, PT, R11, RZ, PT ;  /* 0x000000ff0b00720c */ /* 0x004fda0003f05270 */
[----:B------:R-:W-:Y:S05]  /*5cd0*/  @!P0 BRA `(.L_x_72) ;  /* 0xfffffffc00ec8947 */ /* 0x000fea000383ffff */
[----:B------:R-:W-:Y:S05]  /*5ce0*/  BSYNC B2 ;  /* 0x0000000000027941 */ /* 0x000fea0003800000 */
.L_x_71:
[----:B------:R-:W-:Y:S01]  /*5cf0*/  BSSY.RECONVERGENT B2, `(.L_x_73) ;  /* 0x0000006000027945 */ /* 0x000fe20003800200 */
[C---:B------:R-:W-:Y:S02]  /*5d00*/  ISETP.GT.AND P0, PT, R11.reuse, -0x1, PT ;  /* 0xffffffff0b00780c */ /* 0x040fe40003f04270 */
[----:B------:R-:W-:Y:S01]  /*5d10*/  LOP3.LUT R8, R11, 0x3fffffff, RZ, 0xc0, !PT ;  /* 0x3fffffff0b087812 */ /* 0x000fe200078ec0ff */
[----:B------:R-:W-:Y:S05]  /*5d20*/  WARPSYNC.EXCLUSIVE R6 ;  /* 0x0000000006007348 */ /* 0x000fea0003a00000 */
[----:B------:R-:W-:-:S05]  /*5d30*/  IMAD.IADD R13, R8, 0x1, R13 ;  /* 0x00000001080d7824 */ /* 0x000fca00078e020d */
[----:B------:R-:W-:-:S07]  /*5d40*/  VOTE.ANY R6, PT, P0 ;  /* 0x0000000000067806 */ /* 0x000fce00000e0100 */
[----:B------:R-:W-:Y:S05]  /*5d50*/  BSYNC.RECONVERGENT B2 ;  /* 0x0000000000027941 */ /* 0x000fea0003800200 */
.L_x_73:
[----:B------:R-:W-:Y:S01]  /*5d60*/  ISETP.GT.U32.AND P1, PT, R10, 0x1, PT ;  /* 0x000000010a00780c */ /* 0x000fe20003f24070 */
[----:B------:R-:W-:-:S12]  /*5d70*/  IMAD.MOV.U32 R10, RZ, RZ, R17 ;  /* 0x000000ffff0a7224 */ /* 0x000fd800078e0011 */
[----:B------:R-:W-:Y:S05]  /*5d80*/  @P0 BRA P1, `(.L_x_74) ;  /* 0xfffffffc00ac0947 */ /* 0x000fea000083ffff */
[----:B------:R-:W-:Y:S05]  /*5d90*/  BSYNC B0 ;  /* 0x0000000000007941 */ /* 0x000fea0003800000 */
.L_x_70:
[----:B------:R2:W3:Y:S02]  /*5da0*/  LDS.64 R8, [R19+0x6600] ;  /* 0x0066000013087984 */ /* 0x0004e40000000a00 */
.L_x_69:
[----:B------:R-:W4:Y:S01]  /*5db0*/  LDC.64 R10, c[0x0][0x380] ;  /* 0x0000e000ff0a7b82 */ /* 0x000f220000000a00 */
[C---:B------:R-:W-:Y:S01]  /*5dc0*/  IMAD.IADD R17, R13.reuse, 0x1, -R0 ;  /* 0x000000010d117824 */ /* 0x040fe200078e0a00 */
[----:B------:R-:W-:Y:S01]  /*5dd0*/  LOP3.LUT R13, R13, 0x80000000, RZ, 0xfc, !PT ;  /* 0x800000000d0d7812 */ /* 0x000fe200078efcff */
[----:B------:R-:W-:-:S03]  /*5de0*/  IMAD R21, R42, 0x100, R3 ;  /* 0x000001002a157824 */ /* 0x000fc600078e0203 */
[----:B-1-3--:R-:W-:-:S04]  /*5df0*/  IADD3 R8, P0, PT, R17, R8, RZ ;  /* 0x0000000811087210 */ /* 0x00afc80007f1e0ff */
[----:B------:R-:W-:-:S05]  /*5e00*/  LEA.HI.X.SX32 R9, R17, R9, 0x1, P0 ;  /* 0x0000000911097211 */ /* 0x000fca00000f0eff */
[----:B------:R1:W-:Y:S01]  /*5e10*/  STS.64 [R19+0x6600], R8 ;  /* 0x0066000813007388 */ /* 0x0003e20000000a00 */
[----:B----4-:R-:W-:-:S05]  /*5e20*/  IMAD.WIDE R10, R21, 0x4, R10 ;  /* 0x00000004150a7825 */ /* 0x010fca00078e020a */
[----:B------:R1:W-:Y:S02]  /*5e30*/  STG.E.STRONG.SYS desc[UR6][R10.64], R13 ;  /* 0x0000000d0a007986 */ /* 0x0003e4000c115906 */
.L_x_68:
[----:B------:R-:W-:Y:S05]  /*5e40*/  BSYNC B1 ;  /* 0x0000000000017941 */ /* 0x000fea0003800000 */
.L_x_67:
[----:B------:R-:W3:Y:S01]  /*5e50*/  LDC R23, c[0x0][0x3c0] ;  /* 0x0000f000ff177b82 */ /* 0x000ee20000000800 */
[----:B--2---:R-:W-:-:S07]  /*5e60*/  VIADD R6, R54, 0x1980 ;  /* 0x0000198036067836 */ /* 0x004fce0000000000 */
[----:B-1----:R-:W1:Y:S01]  /*5e70*/  LDC.64 R10, c[0x0][0x390] ;  /* 0x0000e400ff0a7b82 */ /* 0x002e620000000a00 */
[----:B---3--:R-:W-:Y:S02]  /*5e80*/  ISETP.GE.AND P0, PT, R6, R23, PT ;  /* 0x000000170600720c */ /* 0x008fe40003f06270 */
[----:B-1----:R-:W-:-:S04]  /*5e90*/  ISETP.EQ.U32.AND P1, PT, R10, RZ, PT ;  /* 0x000000ff0a00720c */ /* 0x002fc80003f22070 */
[----:B------:R-:W-:-:S04]  /*5ea0*/  ISETP.EQ.OR.EX P0, PT, R11, RZ, !P0, P1 ;  /* 0x000000ff0b00720c */ /* 0x000fc80004702710 */
[----:B------:R-:W-:-:S13]  /*5eb0*/  ISETP.GT.U32.OR P0, PT, R3, 0xff, P0 ;  /* 0x000000ff0300780c */ /* 0x000fda0000704470 */
[----:B------:R-:W-:Y:S05]  /*5ec0*/  @P0 BRA `(.L_x_75) ;  /* 0x0000000000200947 */ /* 0x000fea0003800000 */
[----:B------:R-:W1:Y:S01]  /*5ed0*/  LDS.64 R8, [R19+0x6600] ;  /* 0x0066000013087984 */ /* 0x000e620000000a00 */
[C---:B------:R-:W-:Y:S02]  /*5ee0*/  LEA R10, P2, R3.reuse, R10, 0x3 ;  /* 0x0000000a030a7211 */ /* 0x040fe400078418ff */
[--C-:B------:R-:W-:Y:S02]  /*5ef0*/  SHF.R.S32.HI R13, RZ, 0x1f, R0.reuse ;  /* 0x0000001fff0d7819 */ /* 0x100fe40000011400 */
[----:B------:R-:W-:Y:S02]  /*5f00*/  LEA.HI.X R11, R3, R11, RZ, 0x3, P2 ;  /* 0x0000000b030b7211 */ /* 0x000fe400010f1cff */
[----:B-1----:R-:W-:Y:S02]  /*5f10*/  IADD3 R8, P0, P1, R8, R15, R0 ;  /* 0x0000000f08087210 */ /* 0x002fe4000791e000 */
[----:B------:R-:W-:-:S04]  /*5f20*/  SHF.R.S32.HI R15, RZ, 0x1f, R15 ;  /* 0x0000001fff0f7819 */ /* 0x000fc8000001140f */
[----:B------:R-:W-:-:S05]  /*5f30*/  IADD3.X R9, PT, PT, R9, R15, R13, P0, P1 ;  /* 0x0000000f09097210 */ /* 0x000fca00007e240d */
[----:B------:R1:W-:Y:S02]  /*5f40*/  STG.E.64 desc[UR6][R10.64], R8 ;  /* 0x000000080a007986 */ /* 0x0003e4000c101b06 */
.L_x_75:
[----:B------:R-:W-:Y:S01]  /*5f50*/  ISETP.GT.AND P0, PT, R6, R23, PT ;  /* 0x000000170600720c */ /* 0x000fe20003f04270 */
[----:B------:R-:W-:Y:S05]  /*5f60*/  WARPSYNC.ALL ;  /* 0x0000000000007948 */ /* 0x000fea0003800000 */
[----:B------:R-:W-:Y:S01]  /*5f70*/  BAR.SYNC.DEFER_BLOCKING 0x0 ;  /* 0x0000000000007b1d */ /* 0x000fe20000010000 */
[----:B------:R-:W-:-:S06]  /*5f80*/  IMAD R22, R3, 0x4, R7 ;  /* 0x0000000403167824 */ /* 0x000fcc00078e0207 */
[----:B------:R-:W-:Y:S05]  /*5f90*/  @P0 BRA `(.L_x_76) ;  /* 0x0000000c003c0947 */ /* 0x000fea0003800000 */
[----:B------:R-:W2:Y:S01]  /*5fa0*/  LDS R0, [R22] ;  /* 0x0000000016007984 */ /* 0x000ea20000000800 */
[----:B------:R-:W2:Y:S01]  /*5fb0*/  LDCU UR5, c[0x0][0x3c4] ;  /* 0x00007880ff0577ac */ /* 0x000ea20008000800 */
[----:B------:R-:W3:Y:S01]  /*5fc0*/  LDCU.64 UR8, c[0x0][0x3a0] ;  /* 0x00007400ff0877ac */ /* 0x000ee20008000a00 */
[----:B--2---:R-:W-:Y:S02]  /*5fd0*/  SHF.R.U32.HI R6, RZ, UR5, R0 ;  /* 0x00000005ff067c19 */ /* 0x004fe40008011600 */
[----:B------:R-:W-:Y:S02]  /*5fe0*/  LOP3.LUT R15, R0, 0x80000000, RZ, 0x3c, !PT ;  /* 0x80000000000f7812 */ /* 0x000fe400078e3cff */
[----:B------:R-:W-:-:S05]  /*5ff0*/  LOP3.LUT R6, R6, UR4, RZ, 0x30, !PT ;  /* 0x0000000406067c12 */ /* 0x000fca000f8e30ff */
[----:B-1----:R-:W-:-:S06]  /*6000*/  IMAD R8, R6, 0x8, R7 ;  /* 0x0000000806087824 */ /* 0x002fcc00078e0207 */
[----:B------:R-:W1:Y:S02]  /*6010*/  LDS.64 R8, [R8+0x6600] ;  /* 0x0066000008087984 */ /* 0x000e640000000a00 */
[----:B-1----:R-:W-:-:S05]  /*6020*/  IADD3 R6, P1, PT, R8, R3, RZ ;  /* 0x0000000308067210 */ /* 0x002fca0007f3e0ff */
[----:B------:R-:W-:Y:S01]  /*6030*/  IMAD.X R9, RZ, RZ, R9, P1 ;  /* 0x000000ffff097224 */ /* 0x000fe200008e0609 */
[----:B---3--:R-:W-:-:S04]  /*6040*/  LEA R10, P1, R6, UR8, 0x2 ;  /* 0x00000008060a7c11 */ /* 0x008fc8000f8210ff */
[----:B------:R-:W-:-:S05]  /*6050*/  LEA.HI.X R11, R6, UR9, R9, 0x2, P1 ;  /* 0x00000009060b7c11 */ /* 0x000fca00088f1409 */
[----:B------:R-:W-:Y:S01]  /*6060*/  STG.E desc[UR6][R10.64], R15 ;  /* 0x0000000f0a007986 */ /* 0x000fe2000c101906 */
[----:B------:R-:W-:-:S03]  /*6070*/  NOP ;  /* 0x0000000000007918 */ /* 0x000fc60000000000 */
[----:B------:R-:W1:Y:S02]  /*6080*/  LDS R0, [R22+0x600] ;  /* 0x0006000016007984 */ /* 0x000e640000000800 */
[----:B-1----:R-:W-:Y:S02]  /*6090*/  SHF.R.U32.HI R6, RZ, UR5, R0 ;  /* 0x00000005ff067c19 */ /* 0x002fe40008011600 */
[----:B------:R-:W-:Y:S02]  /*60a0*/  LOP3.LUT R15, R0, 0x80000000, RZ, 0x3c, !PT ;  /* 0x80000000000f7812 */ /* 0x000fe400078e3cff */
[----:B------:R-:W-:-:S05]  /*60b0*/  LOP3.LUT R6, R6, UR4, RZ, 0x30, !PT ;  /* 0x0000000406067c12 */ /* 0x000fca000f8e30ff */
[----:B------:R-:W-:-:S06]  /*60c0*/  IMAD R8, R6, 0x8, R7 ;  /* 0x0000000806087824 */ /* 0x000fcc00078e0207 */
[----:B------:R-:W1:Y:S02]  /*60d0*/  LDS.64 R8, [R8+0x6600] ;  /* 0x0066000008087984 */ /* 0x000e640000000a00 */
[----:B-1----:R-:W-:-:S05]  /*60e0*/  IADD3 R6, P1, PT, R8, R3, RZ ;  /* 0x0000000308067210 */ /* 0x002fca0007f3e0ff */
[----:B------:R-:W-:Y:S01]  /*60f0*/  IMAD.X R9, RZ, RZ, R9, P1 ;  /* 0x000000ffff097224 */ /* 0x000fe200008e0609 */
[----:B------:R-:W-:-:S04]  /*6100*/  LEA R12, P1, R6, UR8, 0x2 ;  /* 0x00000008060c7c11 */ /* 0x000fc8000f8210ff */
        /* <DEDUP_REMOVED lines=163> */
[----:B------:R-:W-:-:S05]  /*6b40*/  IMAD R12, R6, 0x8, R7 ;  /* 0x00000008060c7824 */ /* 0x000fca00078e0207 */
        /* <DEDUP_REMOVED lines=17> */
[----:B------:R1:W-:Y:S01]  /*6c60*/  STG.E desc[UR6][R6.64+0x6000], R9 ;  /* 0x0060000906007986 */ /* 0x0003e2000c101906 */
[----:B------:R-:W-:Y:S01]  /*6c70*/  NOP ;  /* 0x0000000000007918 */ /* 0x000fe20000000000 */
[----:B------:R-:W-:Y:S05]  /*6c80*/  BRA `(.L_x_77) ;  /* 0x00000014000c7947 */ /* 0x000fea0003800000 */
.L_x_76:
[----:B-1----:R-:W-:Y:S01]  /*6c90*/  IMAD R9, R42, -0x1980, R23 ;  /* 0xffffe6802a097824 */ /* 0x002fe200078e0217 */
[----:B------:R-:W-:Y:S01]  /*6ca0*/  BSSY.RECONVERGENT B0, `(.L_x_78) ;  /* 0x000001b000007945 */ /* 0x000fe20003800200 */
[C---:B------:R-:W-:Y:S02]  /*6cb0*/  VIADD R0, R3.reuse, 0x180 ;  /* 0x0000018003007836 */ /* 0x040fe40000000000 */
[C---:B------:R-:W-:Y:S01]  /*6cc0*/  VIADD R6, R3.reuse, 0x300 ;  /* 0x0000030003067836 */ /* 0x040fe20000000000 */
[CC--:B------:R-:W-:Y:S01]  /*6cd0*/  ISETP.GE.AND P1, PT, R3.reuse, R9.reuse, PT ;  /* 0x000000090300720c */ /* 0x0c0fe20003f26270 */
[C---:B------:R-:W-:Y:S01]  /*6ce0*/  VIADD R8, R3.reuse, 0x480 ;  /* 0x0000048003087836 */ /* 0x040fe20000000000 */
[-C--:B------:R-:W-:Y:S01]  /*6cf0*/  ISETP.GE.AND P2, PT, R0, R9.reuse, PT ;  /* 0x000000090000720c */ /* 0x080fe20003f46270 */
[C---:B------:R-:W-:Y:S01]  /*6d00*/  VIADD R0, R3.reuse, 0x600 ;  /* 0x0000060003007836 */ /* 0x040fe20000000000 */
[-C--:B------:R-:W-:Y:S01]  /*6d10*/  ISETP.GE.AND P3, PT, R6, R9.reuse, PT ;  /* 0x000000090600720c */ /* 0x080fe20003f66270 */
[C---:B------:R-:W-:Y:S01]  /*6d20*/  VIADD R6, R3.reuse, 0x780 ;  /* 0x0000078003067836 */ /* 0x040fe20000000000 */
[-C--:B------:R-:W-:Y:S01]  /*6d30*/  ISETP.GE.AND P4, PT, R8, R9.reuse, PT ;  /* 0x000000090800720c */ /* 0x080fe20003f86270 */
[----:B------:R-:W-:Y:S01]  /*6d40*/  VIADD R8, R3, 0x900 ;  /* 0x0000090003087836 */ /* 0x000fe20000000000 */
[----:B------:R-:W-:-:S02]  /*6d50*/  ISETP.GE.AND P5, PT, R0, R9, PT ;  /* 0x000000090000720c */ /* 0x000fc40003fa6270 */
[----:B------:R-:W-:-:S03]  /*6d60*/  ISETP.GE.AND P6, PT, R6, R9, PT ;  /* 0x000000090600720c */ /* 0x000fc60003fc6270 */
[----:B------:R-:W-:Y:S10]  /*6d70*/  @P1 BRA `(.L_x_79) ;  /* 0x0000000000341947 */ /* 0x000ff40003800000 */
[----:B------:R-:W1:Y:S01]  /*6d80*/  LDS R0, [R22] ;  /* 0x0000000016007984 */ /* 0x000e620000000800 */
[----:B------:R-:W1:Y:S01]  /*6d90*/  LDCU UR5, c[0x0][0x3c4] ;  /* 0x00007880ff0577ac */ /* 0x000e620008000800 */
[----:B------:R-:W2:Y:S01]  /*6da0*/  LDCU.64 UR8, c[0x0][0x3a0] ;  /* 0x00007400ff0877ac */ /* 0x000ea20008000a00 */
[----:B-1----:R-:W-:Y:S02]  /*6db0*/  SHF.R.U32.HI R6, RZ, UR5, R0 ;  /* 0x00000005ff067c19 */ /* 0x002fe40008011600 */
[----:B------:R-:W-:Y:S02]  /*6dc0*/  LOP3.LUT R13, R0, 0x80000000, RZ, 0x3c, !PT ;  /* 0x80000000000d7812 */ /* 0x000fe400078e3cff */
[----:B------:R-:W-:-:S05]  /*6dd0*/  LOP3.LUT R6, R6, UR4, RZ, 0x30, !PT ;  /* 0x0000000406067c12 */ /* 0x000fca000f8e30ff */
[----:B------:R-:W-:-:S05]  /*6de0*/  IMAD R6, R6, 0x8, R7 ;  /* 0x0000000806067824 */ /* 0x000fca00078e0207 */
[----:B------:R-:W1:Y:S02]  /*6df0*/  LDS.64 R10, [R6+0x6600] ;  /* 0x00660000060a7984 */ /* 0x000e640000000a00 */
[----:B-1----:R-:W-:-:S05]  /*6e00*/  IADD3 R12, P1, PT, R10, R3, RZ ;  /* 0x000000030a0c7210 */ /* 0x002fca0007f3e0ff */
[----:B------:R-:W-:Y:S01]  /*6e10*/  IMAD.X R11, RZ, RZ, R11, P1 ;  /* 0x000000ffff0b7224 */ /* 0x000fe200008e060b */
[----:B--2---:R-:W-:-:S04]  /*6e20*/  LEA R10, P1, R12, UR8, 0x2 ;  /* 0x000000080c0a7c11 */ /* 0x004fc8000f8210ff */
[----:B------:R-:W-:-:S05]  /*6e30*/  LEA.HI.X R11, R12, UR9, R11, 0x2, P1 ;  /* 0x000000090c0b7c11 */ /* 0x000fca00088f140b */
[----:B------:R1:W-:Y:S04]  /*6e40*/  STG.E desc[UR6][R10.64], R13 ;  /* 0x0000000d0a007986 */ /* 0x0003e8000c101906 */
.L_x_79:
[----:B------:R-:W-:Y:S05]  /*6e50*/  BSYNC.RECONVERGENT B0 ;  /* 0x0000000000007941 */ /* 0x000fea0003800200 */
.L_x_78:
[----:B------:R-:W-:Y:S01]  /*6e60*/  NOP ;  /* 0x0000000000007918 */ /* 0x000fe20000000000 */
[----:B------:R-:W-:Y:S01]  /*6e70*/  BSSY.RECONVERGENT B0, `(.L_x_80) ;  /* 0x0000011000007945 */ /* 0x000fe20003800200 */
[----:B------:R-:W-:Y:S01]  /*6e80*/  ISETP.GE.AND P1, PT, R8, R9, PT ;  /* 0x000000090800720c */ /* 0x000fe20003f26270 */
[----:B------:R-:W-:Y:S02]  /*6e90*/  VIADD R8, R3, 0xa80 ;  /* 0x00000a8003087836 */ /* 0x000fe40000000000 */
[----:B------:R-:W-:Y:S10]  /*6ea0*/  @P2 BRA `(.L_x_81) ;  /* 0x0000000000342947 */ /* 0x000ff40003800000 */
[----:B------:R-:W2:Y:S01]  /*6eb0*/  LDS R0, [R22+0x600] ;  /* 0x0006000016007984 */ /* 0x000ea20000000800 */
[----:B------:R-:W2:Y:S01]  /*6ec0*/  LDCU UR5, c[0x0][0x3c4] ;  /* 0x00007880ff0577ac */ /* 0x000ea20008000800 */
[----:B------:R-:W3:Y:S01]  /*6ed0*/  LDCU.64 UR8, c[0x0][0x3a0] ;  /* 0x00007400ff0877ac */ /* 0x000ee20008000a00 */
[----:B--2---:R-:W-:Y:S02]  /*6ee0*/  SHF.R.U32.HI R6, RZ, UR5, R0 ;  /* 0x00000005ff067c19 */ /* 0x004fe40008011600 */
[----:B-1----:R-:W-:Y:S02]  /*6ef0*/  LOP3.LUT R13, R0, 0x80000000, RZ, 0x3c, !PT ;  /* 0x80000000000d7812 */ /* 0x002fe400078e3cff */
[----:B------:R-:W-:-:S05]  /*6f00*/  LOP3.LUT R6, R6, UR4, RZ, 0x30, !PT ;  /* 0x0000000406067c12 */ /* 0x000fca000f8e30ff */
[----:B------:R-:W-:-:S05]  /*6f10*/  IMAD R6, R6, 0x8, R7 ;  /* 0x0000000806067824 */ /* 0x000fca00078e0207 */
[----:B------:R-:W1:Y:S02]  /*6f20*/  LDS.64 R10, [R6+0x6600] ;  /* 0x00660000060a7984 */ /* 0x000e640000000a00 */
[----:B-1----:R-:W-:-:S05]  /*6f30*/  IADD3 R12, P2, PT, R10, R3, RZ ;  /* 0x000000030a0c7210 */ /* 0x002fca0007f5e0ff */
[----:B------:R-:W-:Y:S01]  /*6f40*/  IMAD.X R11, RZ, RZ, R11, P2 ;  /* 0x000000ffff0b7224 */ /* 0x000fe200010e060b */
[----:B---3--:R-:W-:-:S04]  /*6f50*/  LEA R10, P2, R12, UR8, 0x2 ;  /* 0x000000080c0a7c11 */ /* 0x008fc8000f8410ff */
[----:B------:R-:W-:-:S05]  /*6f60*/  LEA.HI.X R11, R12, UR9, R11, 0x2, P2 ;  /* 0x000000090c0b7c11 */ /* 0x000fca00090f140b */
[----:B------:R2:W-:Y:S04]  /*6f70*/  STG.E desc[UR6][R10.64+0x600], R13 ;  /* 0x0006000d0a007986 */ /* 0x0005e8000c101906 */
.L_x_81:
[----:B------:R-:W-:Y:S05]  /*6f80*/  BSYNC.RECONVERGENT B0 ;  /* 0x0000000000007941 */ /* 0x000fea0003800200 */
.L_x_80:
[----:B------:R-:W-:Y:S01]  /*6f90*/  NOP ;  /* 0x0000000000007918 */ /* 0x000fe20000000000 */
[----:B------:R-:W-:Y:S01]  /*6fa0*/  BSSY.RECONVERGENT B0, `(.L_x_82) ;  /* 0x0000011000007945 */ /* 0x000fe20003800200 */
[----:B------:R-:W-:Y:S02]  /*6fb0*/  ISETP.GE.AND P2, PT, R8, R9, PT ;  /* 0x000000090800720c */ /* 0x000fe40003f46270 */
[----:B------:R-:W-:Y:S01]  /*6fc0*/  LOP3.LUT R8, R3, 0xc00, RZ, 0xfc, !PT ;  /* 0x00000c0003087812 */ /* 0x000fe200078efcff */
[----:B------:R-:W-:Y:S10]  /*6fd0*/  @P3 BRA `(.L_x_83) ;  /* 0x0000000000343947 */ /* 0x000ff40003800000 */
[----:B------:R-:W3:Y:S01]  /*6fe0*/  LDS R0, [R22+0xc00] ;  /* 0x000c000016007984 */ /* 0x000ee20000000800 */
[----:B------:R-:W3:Y:S01]  /*6ff0*/  LDCU UR5, c[0x0][0x3c4] ;  /* 0x00007880ff0577ac */ /* 0x000ee20008000800 */
[----:B------:R-:W4:Y:S01]  /*7000*/  LDCU.64 UR8, c[0x0][0x3a0] ;  /* 0x00007400ff0877ac */ /* 0x000f220008000a00 */
[----:B---3--:R-:W-:Y:S02]  /*7010*/  SHF.R.U32.HI R6, RZ, UR5, R0 ;  /* 0x00000005ff067c19 */ /* 0x008fe40008011600 */
[----:B-12---:R-:W-:Y:S02]  /*7020*/  LOP3.LUT R13, R0, 0x80000000, RZ, 0x3c, !PT ;  /* 0x80000000000d7812 */ /* 0x006fe400078e3cff */
[----:B------:R-:W-:-:S05]  /*7030*/  LOP3.LUT R6, R6, UR4, RZ, 0x30, !PT ;  /* 0x0000000406067c12 */ /* 0x000fca000f8e30ff */
[----:B------:R-:W-:-:S05]  /*7040*/  IMAD R6, R6, 0x8, R7 ;  /* 0x0000000806067824 */ /* 0x000fca00078e0207 */
[----:B------:R-:W1:Y:S02]  /*7050*/  LDS.64 R10, [R6+0x6600] ;  /* 0x00660000060a7984 */ /* 0x000e640000000a00 */
[----:B-1----:R-:W-:-:S05]  /*7060*/  IADD3 R12, P3, PT, R10, R3, RZ ;  /* 0x000000030a0c7210 */ /* 0x002fca0007f7e0ff */
[----:B------:R-:W-:Y:S01]  /*7070*/  IMAD.X R11, RZ, RZ, R11, P3 ;  /* 0x000000ffff0b7224 */ /* 0x000fe200018e060b */
[----:B----4-:R-:W-:-:S04]  /*7080*/  LEA R10, P3, R12, UR8, 0x2 ;  /* 0x000000080c0a7c11 */ /* 0x010fc8000f8610ff */
[----:B------:R-:W-:-:S05]  /*7090*/  LEA.HI.X R11, R12, UR9, R11, 0x2, P3 ;  /* 0x000000090c0b7c11 */ /* 0x000fca00098f140b */
[----:B------:R3:W-:Y:S04]  /*70a0*/  STG.E desc[UR6][R10.64+0xc00], R13 ;  /* 0x000c000d0a007986 */ /* 0x0007e8000c101906 */
.L_x_83:
[----:B------:R-:W-:Y:S05]  /*70b0*/  BSYNC.RECONVERGENT B0 ;  /* 0x0000000000007941 */ /* 0x000fea0003800200 */
.L_x_82:
[----:B------:R-:W-:Y:S01]  /*70c0*/  NOP ;  /* 0x0000000000007918 */ /* 0x000fe20000000000 */
[----:B------:R-:W-:Y:S01]  /*70d0*/  BSSY.RECONVERGENT B0, `(.L_x_84) ;  /* 0x0000011000007945 */ /* 0x000fe20003800200 */
[----:B------:R-:W-:Y:S01]  /*70e0*/  ISETP.GE.AND P3, PT, R8, R9, PT ;  /* 0x000000090800720c */ /* 0x000fe20003f66270 */
[----:B------:R-:W-:Y:S02]  /*70f0*/  VIADD R8, R3, 0xd80 ;  /* 0x00000d8003087836 */ /* 0x000fe40000000000 */
[----:B------:R-:W-:Y:S10]  /*7100*/  @P4 BRA `(.L_x_85) ;  /* 0x0000000000344947 */ /* 0x000ff40003800000 */
[----:B------:R-:W4:Y:S01]  /*7110*/  LDS R0, [R22+0x1200] ;  /* 0x0012000016007984 */ /* 0x000f220000000800 */
[----:B------:R-:W4:Y:S01]  /*7120*/  LDCU UR5, c[0x0][0x3c4] ;  /* 0x00007880ff0577ac */ /* 0x000f220008000800 */
[----:B------:R-:W5:Y:S01]  /*7130*/  LDCU.64 UR8, c[0x0][0x3a0] ;  /* 0x00007400ff0877ac */ /* 0x000f620008000a00 */
[----:B----4-:R-:W-:Y:S02]  /*7140*/  SHF.R.U32.HI R6, RZ, UR5, R0 ;  /* 0x00000005ff067c19 */ /* 0x010fe40008011600 */
[----:B-123--:R-:W-:Y:S02]  /*7150*/  LOP3.LUT R13, R0, 0x80000000, RZ, 0x3c, !PT ;  /* 0x80000000000d7812 */ /* 0x00efe400078e3cff */
[----:B------:R-:W-:-:S05]  /*7160*/  LOP3.LUT R6, R6, UR4, RZ, 0x30, !PT ;  /* 0x0000000406067c12 */ /* 0x000fca000f8e30ff */
[----:B------:R-:W-:-:S05]  /*7170*/  IMAD R6, R6, 0x8, R7 ;  /* 0x0000000806067824 */ /* 0x000fca00078e0207 */
[----:B------:R-:W1:Y:S02]  /*7180*/  LDS.64 R10, [R6+0x6600] ;  /* 0x00660000060a7984 */ /* 0x000e640000000a00 */
[----:B-1----:R-:W-:-:S05]  /*7190*/  IADD3 R12, P4, PT, R10, R3, RZ ;  /* 0x000000030a0c7210 */ /* 0x002fca0007f9e0ff */
[----:B------:R-:W-:Y:S01]  /*71a0*/  IMAD.X R11, RZ, RZ, R11, P4 ;  /* 0x000000ffff0b7224 */ /* 0x000fe200020e060b */
[----:B-----5:R-:W-:-:S04]  /*71b0*/  LEA R10, P4, R12, UR8, 0x2 ;  /* 0x000000080c0a7c11 */ /* 0x020fc8000f8810ff */
[----:B------:R-:W-:-:S05]  /*71c0*/  LEA.HI.X R11, R12, UR9, R11, 0x2, P4 ;  /* 0x000000090c0b7c11 */ /* 0x000fca000a0f140b */
[----:B------:R4:W-:Y:S04]  /*71d0*/  STG.E desc[UR6][R10.64+0x1200], R13 ;  /* 0x0012000d0a007986 */ /* 0x0009e8000c101906 */
.L_x_85:
[----:B------:R-:W-:Y:S05]  /*71e0*/  BSYNC.RECONVERGENT B0 ;  /* 0x0000000000007941 */ /* 0x000fea0003800200 */
.L_x_84:
[----:B------:R-:W-:Y:S01]  /*71f0*/  NOP ;  /* 0x0000000000007918 */ /* 0x000fe20000000000 */
[----:B------:R-:W-:Y:S01]  /*7200*/  BSSY.RECONVERGENT B0, `(.L_x_86) ;  /* 0x0000011000007945 */ /* 0x000fe20003800200 */
[----:B------:R-:W-:Y:S01]  /*7210*/  ISETP.GE.AND P4, PT, R8, R9, PT ;  /* 0x000000090800720c */ /* 0x000fe20003f86270 */
[----:B------:R-:W-:Y:S02]  /*7220*/  VIADD R8, R3, 0xf00 ;  /* 0x00000f0003087836 */ /* 0x000fe40000000000 */
[----:B------:R-:W-:Y:S10]  /*7230*/  @P5 BRA `(.L_x_87) ;  /* 0x0000000000345947 */ /* 0x000ff40003800000 */
[----:B------:R-:W5:Y:S01]  /*7240*/  LDS R0, [R22+0x1800] ;  /* 0x0018000016007984 */ /* 0x000f620000000800 */
[----:B------:R-:W5:Y:S01]  /*7250*/  LDCU UR5, c[0x0][0x3c4] ;  /* 0x00007880ff0577ac */ /* 0x000f620008000800 */
[----:B------:R-:W0:Y:S01]  /*7260*/  LDCU.64 UR8, c[0x0][0x3a0] ;  /* 0x00007400ff0877ac */ /* 0x000e220008000a00 */
[----:B-----5:R-:W-:Y:S02]  /*7270*/  SHF.R.U32.HI R6, RZ, UR5, R0 ;  /* 0x00000005ff067c19 */ /* 0x020fe40008011600 */
[----:B-1234-:R-:W-:Y:S02]  /*7280*/  LOP3.LUT R13, R0, 0x80000000, RZ, 0x3c, !PT ;  /* 0x80000000000d7812 */ /* 0x01efe400078e3cff */
[----:B------:R-:W-:-:S05]  /*7290*/  LOP3.LUT R6, R6, UR4, RZ, 0x30, !PT ;  /* 0x0000000406067c12 */ /* 0x000fca000f8e30ff */
[----:B------:R-:W-:-:S05]  /*72a0*/  IMAD R6, R6, 0x8, R7 ;  /* 0x0000000806067824 */ /* 0x000fca00078e0207 */
[----:B------:R-:W1:Y:S02]  /*72b0*/  LDS.64 R10, [R6+0x6600] ;  /* 0x00660000060a7984 */ /* 0x000e640000000a00 */
[----:B-1----:R-:W-:-:S05]  /*72c0*/  IADD3 R12, P5, PT, R10, R3, RZ ;  /* 0x000000030a0c7210 */ /* 0x002fca0007fbe0ff */
[----:B------:R-:W-:Y:S01]  /*72d0*/  IMAD.X R11, RZ, RZ, R11, P5 ;  /* 0x000000ffff0b7224 */ /* 0x000fe200028e060b */
[----:B0-----:R-:W-:-:S04]  /*72e0*/  LEA R10, P5, R12, UR8, 0x2 ;  /* 0x000000080c0a7c11 */ /* 0x001fc8000f8a10ff */
[----:B------:R-:W-:-:S05]  /*72f0*/  LEA.HI.X R11, R12, UR9, R11, 0x2, P5 ;  /* 0x000000090c0b7c11 */ /* 0x000fca000a8f140b */
[----:B------:R0:W-:Y:S04]  /*7300*/  STG.E desc[UR6][R10.64+0x1800], R13 ;  /* 0x0018000d0a007986 */ /* 0x0001e8000c101906 */
.L_x_87:
[----:B------:R-:W-:Y:S05]  /*7310*/  BSYNC.RECONVERGENT B0 ;  /* 0x0000000000007941 */ /* 0x000fea0003800200 */
.L_x_86:
        /* <DEDUP_REMOVED lines=9> */
[----:B01234-:R-:W-:Y:S02]  /*73b0*/  LOP3.LUT R13, R0, 0x80000000, RZ, 0x3c, !PT ;  /* 0x80000000000d7812 */ /* 0x01ffe400078e3cff */
[----:B------:R-:W-:-:S05]  /*73c0*/  LOP3.LUT R6, R6, UR4, RZ, 0x30, !PT ;  /* 0x0000000406067c12 */ /* 0x000fca000f8e30ff */
[----:B------:R-:W-:-:S05]  /*73d0*/  IMAD R6, R6, 0x8, R7 ;  /* 0x0000000806067824 */ /* 0x000fca00078e0207 */
[----:B------:R-:W0:Y:S02]  /*73e0*/  LDS.64 R10, [R6+0x6600] ;  /* 0x00660000060a7984 */ /* 0x000e240000000a00 */
[----:B0-----:R-:W-:-:S05]  /*73f0*/  IADD3 R12, P6, PT, R10, R3, RZ ;  /* 0x000000030a0c7210 */ /* 0x001fca0007fde0ff */
[----:B------:R-:W-:Y:S01]  /*7400*/  IMAD.X R11, RZ, RZ, R11, P6 ;  /* 0x000000ffff0b7224 */ /* 0x000fe200030e060b */
[----:B------:R-:W-:-:S04]  /*7410*/  LEA R10, P6, R12, UR8, 0x2 ;  /* 0x000000080c0a7c11 */ /* 0x000fc8000f8c10ff */
[----:B------:R-:W-:-:S05]  /*7420*/  LEA.HI.X R11, R12, UR9, R11, 0x2, P6 ;  /* 0x000000090c0b7c11 */ /* 0x000fca000b0f140b */
[----:B------:R0:W-:Y:S04]  /*7430*/  STG.E desc[UR6][R10.64+0x1e00], R13 ;  /* 0x001e000d0a007986 */ /* 0x0001e8000c101906 */
.L_x_89:
[----:B------:R-:W-:Y:S05]  /*7440*/  BSYNC.RECONVERGENT B0 ;  /* 0x0000000000007941 */ /* 0x000fea0003800200 */
.L_x_88:
        /* <DEDUP_REMOVED lines=18> */
.L_x_91:
[----:B------:R-:W-:Y:S05]  /*7570*/  BSYNC.RECONVERGENT B0 ;  /* 0x0000000000007941 */ /* 0x000fea0003800200 */
.L_x_90:
        /* <DEDUP_REMOVED lines=18> */
.L_x_93:
[----:B------:R-:W-:Y:S05]  /*76a0*/  BSYNC.RECONVERGENT B0 ;  /* 0x0000000000007941 */ /* 0x000fea0003800200 */
.L_x_92:
        /* <DEDUP_REMOVED lines=18> */
.L_x_95:
[----:B------:R-:W-:Y:S05]  /*77d0*/  BSYNC.RECONVERGENT B0 ;  /* 0x0000000000007941 */ /* 0x000fea0003800200 */
.L_x_94:
        /* <DEDUP_REMOVED lines=18> */
.L_x_97:
[----:B------:R-:W-:Y:S05]  /*7900*/  BSYNC.RECONVERGENT B0 ;  /* 0x0000000000007941 */ /* 0x000fea0003800200 */
.L_x_96:
[----:B------:R-:W-:Y:S01]  /*7910*/  NOP ;  /* 0x0000000000007918 */ /* 0x000fe20000000000 */
[----:B------:R-:W-:Y:S01]  /*7920*/  BSSY.RECONVERGENT B0, `(.L_x_98) ;  /* 0x0000011000007945 */ /* 0x000fe20003800200 */
[----:B------:R-:W-:Y:S02]  /*7930*/  ISETP.GE.AND P4, PT, R8, R9, PT ;  /* 0x000000090800720c */ /* 0x000fe40003f86270 */
[----:B------:R-:W-:Y:S01]  /*7940*/  LOP3.LUT R8, R3, 0x1800, RZ, 0xfc, !PT ;  /* 0x0000180003087812 */ /* 0x000fe200078efcff */
        /* <DEDUP_REMOVED lines=14> */
.L_x_99:
[----:B------:R-:W-:Y:S05]  /*7a30*/  BSYNC.RECONVERGENT B0 ;  /* 0x0000000000007941 */ /* 0x000fea0003800200 */
.L_x_98:
[----:B------:R-:W-:Y:S01]  /*7a40*/  NOP ;  /* 0x0000000000007918 */ /* 0x000fe20000000000 */
[----:B------:R-:W-:Y:S01]  /*7a50*/  BSSY.RECONVERGENT B0, `(.L_x_100) ;  /* 0x0000010000007945 */ /* 0x000fe20003800200 */
[----:B------:R-:W-:-:S03]  /*7a60*/  ISETP.GE.AND P5, PT, R8, R9, PT ;  /* 0x000000090800720c */ /* 0x000fc60003fa6270 */
        /* <DEDUP_REMOVED lines=14> */
.L_x_101:
[----:B------:R-:W-:Y:S05]  /*7b50*/  BSYNC.RECONVERGENT B0 ;  /* 0x0000000000007941 */ /* 0x000fea0003800200 */
.L_x_100:
[----:B------:R-:W-:Y:S01]  /*7b60*/  NOP ;  /* 0x0000000000007918 */ /* 0x000fe20000000000 */
[----:B------:R-:W-:Y:S04]  /*7b70*/  BSSY.RECONVERGENT B0, `(.L_x_102) ;  /* 0x000000f000007945 */ /* 0x000fe80003800200 */
[----:B------:R-:W-:Y:S05]  /*7b80*/  @P1 BRA `(.L_x_103) ;  /* 0x0000000000341947 */ /* 0x000fea0003800000 */
        /* <DEDUP_REMOVED lines=13> */
.L_x_103:
[----:B------:R-:W-:Y:S05]  /*7c60*/  BSYNC.RECONVERGENT B0 ;  /* 0x0000000000007941 */ /* 0x000fea0003800200 */
.L_x_102:
        /* <DEDUP_REMOVED lines=16> */
.L_x_105:
[----:B------:R-:W-:Y:S05]  /*7d70*/  BSYNC.RECONVERGENT B0 ;  /* 0x0000000000007941 */ /* 0x000fea0003800200 */
.L_x_104:
        /* <DEDUP_REMOVED lines=16> */
.L_x_107:
[----:B------:R-:W-:Y:S05]  /*7e80*/  BSYNC.RECONVERGENT B0 ;  /* 0x0000000000007941 */ /* 0x000fea0003800200 */
.L_x_106:
        /* <DEDUP_REMOVED lines=16> */
.L_x_109:
[----:B------:R-:W-:Y:S05]  /*7f90*/  BSYNC.RECONVERGENT B0 ;  /* 0x0000000000007941 */ /* 0x000fea0003800200 */
.L_x_108:
[----:B------:R-:W-:Y:S01]  /*7fa0*/  NOP ;  /* 0x0000000000007918 */ /* 0x000fe20000000000 */
[----:B------:R-:W-:Y:S04]  /*7fb0*/  BSSY.RECONVERGENT B0, `(.L_x_110) ;  /* 0x000000f000007945 */ /* 0x000fe80003800200 */
[----:B------:R-:W-:Y:S05]  /*7fc0*/  @P5 BRA `(.L_x_111) ;  /* 0x0000000000345947 */ /* 0x000fea0003800000 */
[----:B------:R-:W5:Y:S01]  /*7fd0*/  LDS R0, [R22+0x6000] ;  /* 0x0060000016007984 */ /* 0x000f620000000800 */
[----:B------:R-:W5:Y:S01]  /*7fe0*/  LDCU UR5, c[0x0][0x3c4] ;  /* 0x00007880ff0577ac */ /* 0x000f620008000800 */
[----:B------:R-:W1:Y:S01]  /*7ff0*/  LDCU.64 UR8, c[0x0][0x3a0] ;  /* 0x00007400ff0877ac */ /* 0x000e620008000a00 */
[----:B-----5:R-:W-:-:S04]  /*8000*/  SHF.R.U32.HI R6, RZ, UR5, R0 ;  /* 0x00000005ff067c19 */ /* 0x020fc80008011600 */
[----:B------:R-:W-:-:S05]  /*8010*/  LOP3.LUT R6, R6, UR4, RZ, 0x30, !PT ;  /* 0x0000000406067c12 */ /* 0x000fca000f8e30ff */
[----:B0-----:R-:W-:-:S05]  /*8020*/  IMAD R8, R6, 0x8, R7 ;  /* 0x0000000806087824 */ /* 0x001fca00078e0207 */
[----:B------:R-:W0:Y:S02]  /*8030*/  LDS.64 R6, [R8+0x6600] ;  /* 0x0066000008067984 */ /* 0x000e240000000a00 */
[----:B0-----:R-:W-:-:S05]  /*8040*/  IADD3 R9, P1, PT, R6, R3, RZ ;  /* 0x0000000306097210 */ /* 0x001fca0007f3e0ff */
[----:B-1234-:R-:W-:Y:S01]  /*8050*/  IMAD.X R10, RZ, RZ, R7, P1 ;  /* 0x000000ffff0a7224 */ /* 0x01efe200008e0607 */
[----:B------:R-:W-:-:S04]  /*8060*/  LEA R6, P1, R9, UR8, 0x2 ;  /* 0x0000000809067c11 */ /* 0x000fc8000f8210ff */
[----:B------:R-:W-:Y:S02]  /*8070*/  LEA.HI.X R7, R9, UR9, R10, 0x2, P1 ;  /* 0x0000000909077c11 */ /* 0x000fe400088f140a */
[----:B------:R-:W-:-:S05]  /*8080*/  LOP3.LUT R9, R0, 0x80000000, RZ, 0x3c, !PT ;  /* 0x8000000000097812 */ /* 0x000fca00078e3cff */
[----:B------:R0:W-:Y:S02]  /*8090*/  STG.E desc[UR6][R6.64+0x6000], R9 ;  /* 0x0060000906007986 */ /* 0x0001e4000c101906 */
.L_x_111:
[----:B------:R-:W-:Y:S05]  /*80a0*/  BSYNC.RECONVERGENT B0 ;  /* 0x0000000000007941 */ /* 0x000fea0003800200 */
.L_x_110:
[----:B------:R-:W-:Y:S01]  /*80b0*/  NOP ;  /* 0x0000000000007918 */ /* 0x000fe20000000000 */
.L_x_77:
[----:B------:R-:W5:Y:S01]  /*80c0*/  LDS R0, [R22] ;  /* 0x0000000016007984 */ /* 0x000f620000000800 */
[----:B------:R-:W5:Y:S03]  /*80d0*/  LDCU UR5, c[0x0][0x3c4] ;  /* 0x00007880ff0577ac */ /* 0x000f660008000800 */
[----:B01----:R-:W0:Y:S04]  /*80e0*/  LDS R6, [R22+0x600] ;  /* 0x0006000016067984 */ /* 0x003e280000000800 */
[----:B------:R-:W1:Y:S04]  /*80f0*/  LDS R7, [R22+0xc00] ;  /* 0x000c000016077984 */ /* 0x000e680000000800 */
[----:B------:R-:W1:Y:S04]  /*8100*/  LDS R8, [R22+0x1200] ;  /* 0x0012000016087984 */ /* 0x000e680000000800 */
[----:B------:R-:W1:Y:S04]  /*8110*/  LDS R9, [R22+0x1800] ;  /* 0x0018000016097984 */ /* 0x000e680000000800 */
[----:B--234-:R-:W2:Y:S04]  /*8120*/  LDS R10, [R22+0x1e00] ;  /* 0x001e0000160a7984 */ /* 0x01cea80000000800 */
[----:B------:R-:W3:Y:S04]  /*8130*/  LDS R11, [R22+0x2400] ;  /* 0x00240000160b7984 */ /* 0x000ee80000000800 */
[----:B------:R-:W4:Y:S04]  /*8140*/  LDS R12, [R22+0x2a00] ;  /* 0x002a0000160c7984 */ /* 0x000f280000000800 */
[----:B------:R-:W4:Y:S04]  /*8150*/  LDS R13, [R22+0x3000] ;  /* 0x00300000160d7984 */ /* 0x000f280000000800 */
[----:B------:R-:W4:Y:S04]  /*8160*/  LDS R14, [R22+0x3600] ;  /* 0x00360000160e7984 */ /* 0x000f280000000800 */
[----:B------:R-:W4:Y:S01]  /*8170*/  LDS R15, [R22+0x3c00] ;  /* 0x003c0000160f7984 */ /* 0x000f220000000800 */
[----:B-----5:R-:W-:-:S03]  /*8180*/  SHF.R.U32.HI R0, RZ, UR5, R0 ;  /* 0x00000005ff007c19 */ /* 0x020fc60008011600 */
[----:B------:R-:W5:Y:S01]  /*8190*/  LDS R16, [R22+0x4200] ;  /* 0x0042000016107984 */ /* 0x000f620000000800 */
[----:B0-----:R-:W-:-:S03]  /*81a0*/  SHF.R.U32.HI R6, RZ, UR5, R6 ;  /* 0x00000005ff067c19 */ /* 0x001fc60008011606 */
[----:B------:R-:W0:Y:S01]  /*81b0*/  LDS R17, [R22+0x4800] ;  /* 0x0048000016117984 */ /* 0x000e220000000800 */
[----:B-1----:R-:W-:-:S03]  /*81c0*/  SHF.R.U32.HI R7, RZ, UR5, R7 ;  /* 0x00000005ff077c19 */ /* 0x002fc60008011607 */
[----:B------:R-:W1:Y:S01]  /*81d0*/  LDS R18, [R22+0x4e00] ;  /* 0x004e000016127984 */ /* 0x000e620000000800 */
[----:B------:R-:W-:-:S03]  /*81e0*/  SHF.R.U32.HI R8, RZ, UR5, R8 ;  /* 0x00000005ff087c19 */ /* 0x000fc60008011608 */
[----:B------:R-:W1:Y:S01]  /*81f0*/  LDS R19, [R22+0x5400] ;  /* 0x0054000016137984 */ /* 0x000e620000000800 */
[----:B------:R-:W-:-:S03]  /*8200*/  SHF.R.U32.HI R9, RZ, UR5, R9 ;  /* 0x00000005ff097c19 */ /* 0x000fc60008011609 */
[----:B------:R-:W1:Y:S01]  /*8210*/  LDS R20, [R22+0x5a00] ;  /* 0x005a000016147984 */ /* 0x000e620000000800 */
[----:B--2---:R-:W-:-:S03]  /*8220*/  SHF.R.U32.HI R10, RZ, UR5, R10 ;  /* 0x00000005ff0a7c19 */ /* 0x004fc6000801160a */
[----:B------:R-:W2:Y:S01]  /*8230*/  LDS R21, [R22+0x6000] ;  /* 0x0060000016157984 */ /* 0x000ea20000000800 */
[----:B---3--:R-:W-:Y:S02]  /*8240*/  SHF.R.U32.HI R11, RZ, UR5, R11 ;  /* 0x00000005ff0b7c19 */ /* 0x008fe4000801160b */
[----:B----4-:R-:W-:Y:S02]  /*8250*/  SHF.R.U32.HI R12, RZ, UR5, R12 ;  /* 0x00000005ff0c7c19 */ /* 0x010fe4000801160c */
[----:B------:R-:W-:Y:S02]  /*8260*/  SHF.R.U32.HI R13, RZ, UR5, R13 ;  /* 0x00000005ff0d7c19 */ /* 0x000fe4000801160d */
[----:B------:R-:W-:Y:S02]  /*8270*/  SHF.R.U32.HI R43, RZ, UR5, R14 ;  /* 0x00000005ff2b7c19 */ /* 0x000fe4000801160e */
[----:B------:R-:W-:Y:S02]  /*8280*/  LOP3.LUT R14, R12, UR4, RZ, 0x30, !PT ;  /* 0x000000040c0e7c12 */ /* 0x000fe4000f8e30ff */
[----:B------:R-:W-:-:S02]  /*8290*/  SHF.R.U32.HI R44, RZ, UR5, R15 ;  /* 0x00000005ff2c7c19 */ /* 0x000fc4000801160f */
[----:B------:R-:W-:Y:S02]  /*82a0*/  LOP3.LUT R15, R11, UR4, RZ, 0x30, !PT ;  /* 0x000000040b0f7c12 */ /* 0x000fe4000f8e30ff */
[----:B-----5:R-:W-:Y:S02]  /*82b0*/  SHF.R.U32.HI R45, RZ, UR5, R16 ;  /* 0x00000005ff2d7c19 */ /* 0x020fe40008011610 */
[----:B------:R-:W-:Y:S02]  /*82c0*/  LOP3.LUT R16, R10, UR4, RZ, 0x30, !PT ;  /* 0x000000040a107c12 */ /* 0x000fe4000f8e30ff */
[----:B0-----:R-:W-:Y:S02]  /*82d0*/  SHF.R.U32.HI R46, RZ, UR5, R17 ;  /* 0x00000005ff2e7c19 */ /* 0x001fe40008011611 */
[----:B------:R-:W-:Y:S02]  /*82e0*/  LOP3.LUT R17, R9, UR4, RZ, 0x30, !PT ;  /* 0x0000000409117c12 */ /* 0x000fe4000f8e30ff */
[----:B-1----:R-:W-:-:S02]  /*82f0*/  SHF.R.U32.HI R47, RZ, UR5, R18 ;  /* 0x00000005ff2f7c19 */ /* 0x002fc40008011612 */
[----:B------:R-:W-:Y:S02]  /*8300*/  LOP3.LUT R18, R8, UR4, RZ, 0x30, !PT ;  /* 0x0000000408127c12 */ /* 0x000fe4000f8e30ff */
[----:B------:R-:W-:Y:S02]  /*8310*/  SHF.R.U32.HI R48, RZ, UR5, R19 ;  /* 0x00000005ff307c19 */ /* 0x000fe40008011613 */
[----:B------:R-:W-:Y:S02]  /*8320*/  LOP3.LUT R19, R7, UR4, RZ, 0x30, !PT ;  /* 0x0000000407137c12 */ /* 0x000fe4000f8e30ff */
[----:B------:R-:W-:Y:S02]  /*8330*/  SHF.R.U32.HI R49, RZ, UR5, R20 ;  /* 0x00000005ff317c19 */ /* 0x000fe40008011614 */
[----:B------:R-:W-:Y:S02]  /*8340*/  LOP3.LUT R20, R6, UR4, RZ, 0x30, !PT ;  /* 0x0000000406147c12 */ /* 0x000fe4000f8e30ff */
[----:B--2---:R-:W-:-:S02]  /*8350*/  SHF.R.U32.HI R50, RZ, UR5, R21 ;  /* 0x00000005ff327c19 */ /* 0x004fc40008011615 */
[----:B------:R-:W-:Y:S02]  /*8360*/  LOP3.LUT R21, R0, UR4, RZ, 0x30, !PT ;  /* 0x0000000400157c12 */ /* 0x000fe4000f8e30ff */
[----:B------:R-:W-:Y:S02]  /*8370*/  LOP3.LUT R13, R13, UR4, RZ, 0x30, !PT ;  /* 0x000000040d0d7c12 */ /* 0x000fe4000f8e30ff */
[----:B------:R-:W-:Y:S02]  /*8380*/  LOP3.LUT R12, R43, UR4, RZ, 0x30, !PT ;  /* 0x000000042b0c7c12 */ /* 0x000fe4000f8e30ff */
[----:B------:R-:W-:Y:S02]  /*8390*/  LOP3.LUT R11, R44, UR4, RZ, 0x30, !PT ;  /* 0x000000042c0b7c12 */ /* 0x000fe4000f8e30ff */
[----:B------:R-:W-:Y:S02]  /*83a0*/  LOP3.LUT R10, R45, UR4, RZ, 0x30, !PT ;  /* 0x000000042d0a7c12 */ /* 0x000fe4000f8e30ff */
[----:B------:R-:W-:-:S02]  /*83b0*/  LOP3.LUT R9, R46, UR4, RZ, 0x30, !PT ;  /* 0x000000042e097c12 */ /* 0x000fc4000f8e30ff */
[----:B------:R-:W-:Y:S02]  /*83c0*/  LOP3.LUT R8, R47, UR4, RZ, 0x30, !PT ;  /* 0x000000042f087c12 */ /* 0x000fe4000f8e30ff */
[----:B------:R-:W-:Y:S02]  /*83d0*/  LOP3.LUT R7, R48, UR4, RZ, 0x30, !PT ;  /* 0x0000000430077c12 */ /* 0x000fe4000f8e30ff */
[----:B------:R-:W-:Y:S02]  /*83e0*/  LOP3.LUT R6, R49, UR4, RZ, 0x30, !PT ;  /* 0x0000000431067c12 */ /* 0x000fe4000f8e30ff */
[----:B------:R-:W-:Y:S01]  /*83f0*/  LOP3.LUT R0, R50, UR4, RZ, 0x30, !PT ;  /* 0x0000000432007c12 */ /* 0x000fe2000f8e30ff */
[----:B------:R-:W-:Y:S06]  /*8400*/  @P0 BRA `(.L_x_112) ;  /* 0x0000000000640947 */ /* 0x000fec0003800000 */
[----:B------:R-:W0:Y:S01]  /*8410*/  LDCU.64 UR4, c[0x0][0x3b8] ;  /* 0x00007700ff0477ac */ /* 0x000e220008000a00 */
[----:B------:R-:W-:Y:S01]  /*8420*/  IMAD R5, R42, 0x1980, RZ ;  /* 0x000019802a057824 */ /* 0x000fe200078e02ff */
[----:B------:R-:W-:-:S04]  /*8430*/  LOP3.LUT R2, R41, 0x1f, R3, 0xf8, !PT ;  /* 0x0000001f29027812 */ /* 0x000fc800078ef803 */
[----:B------:R-:W-:-:S04]  /*8440*/  IADD3 R3, P1, PT, R5, R2, RZ ;  /* 0x0000000205037210 */ /* 0x000fc80007f3e0ff */
[----:B------:R-:W-:Y:S02]  /*8450*/  LEA.HI.X.SX32 R4, R5, RZ, 0x1, P1 ;  /* 0x000000ff05047211 */ /* 0x000fe400008f0eff */
[----:B0-----:R-:W-:-:S04]  /*8460*/  LEA R2, P1, R3, UR4, 0x2 ;  /* 0x0000000403027c11 */ /* 0x001fc8000f8210ff */
        /* <DEDUP_REMOVED lines=19> */
.L_x_112:
[----:B------:R-:W-:Y:S01]  /*85a0*/  IMAD.IADD R60, R23, 0x1, -R54 ;  /* 0x00000001173c7824 */ /* 0x000fe200078e0a36 */
[----:B------:R-:W0:Y:S01]  /*85b0*/  LDCU.64 UR4, c[0x0][0x3b8] ;  /* 0x00007700ff0477ac */ /* 0x000e220008000a00 */
[----:B------:R-:W-:-:S03]  /*85c0*/  VIADD R3, R57, 0x20 ;  /* 0x0000002039037836 */ /* 0x000fc60000000000 */
[-C--:B------:R-:W-:Y:S02]  /*85d0*/  ISETP.GE.AND P2, PT, R57, R60.reuse, PT ;  /* 0x0000003c3900720c */ /* 0x080fe40003f46270 */
[----:B------:R-:W-:Y:S01]  /*85e0*/  ISETP.GE.AND P1, PT, R3, R60, PT ;  /* 0x0000003c0300720c */ /* 0x000fe20003f26270 */
[----:B------:R-:W-:-:S05]  /*85f0*/  VIADD R3, R57, 0x40 ;  /* 0x0000004039037836 */ /* 0x000fca0000000000 */
[----:B------:R-:W-:Y:S01]  /*8600*/  ISETP.GE.AND P5, PT, R3, R60, PT ;  /* 0x0000003c0300720c */ /* 0x000fe20003fa6270 */
[----:B------:R-:W-:-:S05]  /*8610*/  VIADD R3, R57, 0x60 ;  /* 0x0000006039037836 */ /* 0x000fca0000000000 */
[----:B------:R-:W-:Y:S01]  /*8620*/  ISETP.GE.AND P4, PT, R3, R60, PT ;  /* 0x0000003c0300720c */ /* 0x000fe20003f86270 */
[----:B------:R-:W-:Y:S01]  /*8630*/  VIADD R3, R57, 0x80 ;  /* 0x0000008039037836 */ /* 0x000fe20000000000 */
[----:B0-----:R-:W-:Y:S01]  /*8640*/  IADD3 R2, P6, PT, R5, UR4, RZ ;  /* 0x0000000405027c10 */ /* 0x001fe2000ffde0ff */
[----:B------:R-:W-:-:S03]  /*8650*/  VIADD R5, R57, 0xa0 ;  /* 0x000000a039057836 */ /* 0x000fc60000000000 */
[-C--:B------:R-:W-:Y:S02]  /*8660*/  ISETP.GE.AND P3, PT, R3, R60.reuse, PT ;  /* 0x0000003c0300720c */ /* 0x080fe40003f66270 */
[----:B------:R-:W-:Y:S02]  /*8670*/  IADD3.X R3, PT, PT, R4, UR5, RZ, P6, !PT ;  /* 0x0000000504037c10 */ /* 0x000fe4000b7fe4ff */
[-C--:B------:R-:W-:Y:S01]  /*8680*/  ISETP.GE.AND P6, PT, R5, R60.reuse, PT ;  /* 0x0000003c0500720c */ /* 0x080fe20003fc6270 */
[----:B------:R-:W-:Y:S02]  /*8690*/  VIADD R5, R57, 0xc0 ;  /* 0x000000c039057836 */ /* 0x000fe40000000000 */
[----:B------:R-:W5:Y:S03]  /*86a0*/  @!P2 LDG.E R41, desc[UR6][R2.64] ;  /* 0x000000060229a981 */ /* 0x000f66000c1e1900 */
[-C--:B------:R-:W-:Y:S01]  /*86b0*/  ISETP.GE.AND P2, PT, R5, R60.reuse, PT ;  /* 0x0000003c0500720c */ /* 0x080fe20003f46270 */
[----:B------:R-:W-:Y:S01]  /*86c0*/  VIADD R5, R57, 0xe0 ;  /* 0x000000e039057836 */ /* 0x000fe20000000000 */
[----:B------:R-:W5:Y:S04]  /*86d0*/  @!P1 LDG.E R44, desc[UR6][R2.64+0x80] ;  /* 0x00008006022c9981 */ /* 0x000f68000c1e1900 */
[----:B------:R-:W-:Y:S01]  /*86e0*/  ISETP.GE.AND P1, PT, R5, R60, PT ;  /* 0x0000003c0500720c */ /* 0x000fe20003f26270 */
[----:B------:R-:W-:Y:S01]  /*86f0*/  VIADD R59, R57, 0x100 ;  /* 0x00000100393b7836 */ /* 0x000fe20000000000 */
[----:B------:R-:W5:Y:S04]  /*8700*/  @!P5 LDG.E R43, desc[UR6][R2.64+0x100] ;  /* 0x00010006022bd981 */ /* 0x000f68000c1e1900 */
[----:B------:R-:W5:Y:S04]  /*8710*/  @!P4 LDG.E R46, desc[UR6][R2.64+0x180] ;  /* 0x00018006022ec981 */ /* 0x000f68000c1e1900 */
[----:B------:R-:W5:Y:S03]  /*8720*/  @!P2 LDG.E R47, desc[UR6][R2.64+0x300] ;  /* 0x00030006022fa981 */ /* 0x000f66000c1e1900 */
[C---:B------:R-:W-:Y:S01]  /*8730*/  @!P1 IADD3 R5, P2, PT, R54.reuse, R57, RZ ;  /* 0x0000003936059210 */ /* 0x040fe20007f5e0ff */
[----:B------:R-:W5:Y:S03]  /*8740*/  @!P3 LDG.E R45, desc[UR6][R2.64+0x200] ;  /* 0x00020006022db981 */ /* 0x000f66000c1e1900 */
[----:B------:R-:W-:Y:S01]  /*8750*/  @!P1 LEA.HI.X.SX32 R62, R54, RZ, 0x1, P2 ;  /* 0x000000ff363e9211 */ /* 0x000fe200010f0eff */
[----:B------:R0:W5:Y:S01]  /*8760*/  @!P6 LDG.E R48, desc[UR6][R2.64+0x280] ;  /* 0x000280060230e981 */ /* 0x000162000c1e1900 */
[----:B------:R-:W-:-:S04]  /*8770*/  @!P1 LEA R4, P2, R5, UR4, 0x2 ;  /* 0x0000000405049c11 */ /* 0x000fc8000f8410ff */
[----:B------:R-:W-:-:S05]  /*8780*/  @!P1 LEA.HI.X R5, R5, UR5, R62, 0x2, P2 ;  /* 0x0000000505059c11 */ /* 0x000fca00090f143e */
[----:B------:R1:W5:Y:S01]  /*8790*/  @!P1 LDG.E R50, desc[UR6][R4.64+0x380] ;  /* 0x0003800604329981 */ /* 0x000362000c1e1900 */
[----:B------:R-:W-:-:S13]  /*87a0*/  ISETP.GE.AND P1, PT, R59, R60, PT ;  /* 0x0000003c3b00720c */ /* 0x000fda0003f26270 */
[----:B------:R-:W-:-:S04]  /*87b0*/  @!P1 IADD3 R59, P2, PT, R54, R57, RZ ;  /* 0x00000039363b9210 */ /* 0x000fc80007f5e0ff */
[----:B------:R-:W-:Y:S02]  /*87c0*/  @!P1 LEA.HI.X.SX32 R62, R54, RZ, 0x1, P2 ;  /* 0x000000ff363e9211 */ /* 0x000fe400010f0eff */
[----:B0-----:R-:W-:-:S04]  /*87d0*/  @!P1 LEA R2, P2, R59, UR4, 0x2 ;  /* 0x000000043b029c11 */ /* 0x001fc8000f8410ff */
[----:B------:R-:W-:Y:S01]  /*87e0*/  @!P1 LEA.HI.X R3, R59, UR5, R62, 0x2, P2 ;  /* 0x000000053b039c11 */ /* 0x000fe200090f143e */
[----:B------:R-:W-:-:S04]  /*87f0*/  VIADD R59, R57, 0x120 ;  /* 0x00000120393b7836 */ /* 0x000fc80000000000 */
[----:B------:R0:W5:Y:S01]  /*8800*/  @!P1 LDG.E R49, desc[UR6][R2.64+0x400] ;  /* 0x0004000602319981 */ /* 0x000162000c1e1900 */
[----:B------:R-:W-:-:S13]  /*8810*/  ISETP.GE.AND P1, PT, R59, R60, PT ;  /* 0x0000003c3b00720c */ /* 0x000fda0003f26270 */
[----:B------:R-:W-:-:S04]  /*8820*/  @!P1 IADD3 R59, P2, PT, R54, R57, RZ ;  /* 0x00000039363b9210 */ /* 0x000fc80007f5e0ff */
[----:B------:R-:W-:Y:S02]  /*8830*/  @!P1 LEA.HI.X.SX32 R62, R54, RZ, 0x1, P2 ;  /* 0x000000ff363e9211 */ /* 0x000fe400010f0eff */
[----:B-1----:R-:W-:-:S04]  /*8840*/  @!P1 LEA R4, P2, R59, UR4, 0x2 ;  /* 0x000000043b049c11 */ /* 0x002fc8000f8410ff */
[----:B------:R-:W-:Y:S01]  /*8850*/  @!P1 LEA.HI.X R5, R59, UR5, R62, 0x2, P2 ;  /* 0x000000053b059c11 */ /* 0x000fe200090f143e */
[----:B------:R-:W-:-:S04]  /*8860*/  VIADD R59, R57, 0x140 ;  /* 0x00000140393b7836 */ /* 0x000fc80000000000 */
        /* <DEDUP_REMOVED lines=9> */
[----:B------:R-:W-:-:S05]  /*8900*/  @!P1 IMAD R62, R42, 0x1980, RZ ;  /* 0x000019802a3e9824 */ /* 0x000fca00078e02ff */
[----:B-1----:R-:W-:-:S04]  /*8910*/  @!P1 IADD3 R5, P2, PT, R62, R57, RZ ;  /* 0x000000393e059210 */ /* 0x002fc80007f5e0ff */
[----:B------:R-:W-:Y:S02]  /*8920*/  @!P1 LEA.HI.X.SX32 R62, R62, RZ, 0x1, P2 ;  /* 0x000000ff3e3e9211 */ /* 0x000fe400010f0eff */
[----:B------:R-:W-:Y:S01]  /*8930*/  @!P1 LEA R4, P2, R5, UR4, 0x2 ;  /* 0x0000000405049c11 */ /* 0x000fe2000f8410ff */
[----:B------:R-:W-:-:S03]  /*8940*/  VIADD R59, R57, 0x180 ;  /* 0x00000180393b7836 */ /* 0x000fc60000000000 */
[----:B------:R-:W-:-:S05]  /*8950*/  @!P1 LEA.HI.X R5, R5, UR5, R62, 0x2, P2 ;  /* 0x0000000505059c11 */ /* 0x000fca00090f143e */
[----:B------:R1:W5:Y:S01]  /*8960*/  @!P1 LDG.E R56, desc[UR6][R4.64+0x580] ;  /* 0x0005800604389981 */ /* 0x000362000c1e1900 */
[----:B------:R-:W-:-:S13]  /*8970*/  ISETP.GE.AND P1, PT, R59, R60, PT ;  /* 0x0000003c3b00720c */ /* 0x000fda0003f26270 */
[----:B0-----:R-:W-:-:S05]  /*8980*/  @!P1 IMAD R2, R42, 0x1980, RZ ;  /* 0x000019802a029824 */ /* 0x001fca00078e02ff */
[----:B------:R-:W-:-:S04]  /*8990*/  @!P1 IADD3 R3, P2, PT, R2, R57, RZ ;  /* 0x0000003902039210 */ /* 0x000fc80007f5e0ff */
[----:B------:R-:W-:Y:S02]  /*89a0*/  @!P1 LEA.HI.X.SX32 R62, R2, RZ, 0x1, P2 ;  /* 0x000000ff023e9211 */ /* 0x000fe400010f0eff */
[----:B------:R-:W-:Y:S01]  /*89b0*/  @!P1 LEA R2, P2, R3, UR4, 0x2 ;  /* 0x0000000403029c11 */ /* 0x000fe2000f8410ff */
[----:B------:R-:W-:-:S03]  /*89c0*/  VIADD R59, R57, 0x1a0 ;  /* 0x000001a0393b7836 */ /* 0x000fc60000000000 */
[----:B------:R-:W-:-:S05]  /*89d0*/  @!P1 LEA.HI.X R3, R3, UR5, R62, 0x2, P2 ;  /* 0x0000000503039c11 */ /* 0x000fca00090f143e */
[----:B------:R0:W5:Y:S01]  /*89e0*/  @!P1 LDG.E R53, desc[UR6][R2.64+0x600] ;  /* 0x0006000602359981 */ /* 0x000162000c1e1900 */
[----:B------:R-:W-:-:S13]  /*89f0*/  ISETP.GE.AND P1, PT, R59, R60, PT ;  /* 0x0000003c3b00720c */ /* 0x000fda0003f26270 */
[----:B-1----:R-:W-:-:S05]  /*8a00*/  @!P1 IMAD R4, R42, 0x1980, RZ ;  /* 0x000019802a049824 */ /* 0x002fca00078e02ff */
[----:B------:R-:W-:-:S04]  /*8a10*/  @!P1 IADD3 R5, P2, PT, R4, R57, RZ ;  /* 0x0000003904059210 */ /* 0x000fc80007f5e0ff */
[----:B------:R-:W-:Y:S02]  /*8a20*/  @!P1 LEA.HI.X.SX32 R62, R4, RZ, 0x1, P2 ;  /* 0x000000ff043e9211 */ /* 0x000fe400010f0eff */
[----:B------:R-:W-:Y:S01]  /*8a30*/  @!P1 LEA R4, P2, R5, UR4, 0x2 ;  /* 0x0000000405049c11 */ /* 0x000fe2000f8410ff */
[----:B------:R-:W-:-:S03]  /*8a40*/  VIADD R59, R57, 0x1c0 ;  /* 0x000001c0393b7836 */ /* 0x000fc60000000000 */
[----:B------:R-:W-:-:S05]  /*8a50*/  @!P1 LEA.HI.X R5, R5, UR5, R62, 0x2, P2 ;  /* 0x0000000505059c11 */ /* 0x000fca00090f143e */
[----:B------:R1:W5:Y:S01]  /*8a60*/  @!P1 LDG.E R54, desc[UR6][R4.64+0x680] ;  /* 0x0006800604369981 */ /* 0x000362000c1e1900 */
[----:B------:R-:W-:Y:S01]  /*8a70*/  ISETP.GE.AND P1, PT, R59, R60, PT ;  /* 0x0000003c3b00720c */ /* 0x000fe20003f26270 */
[----:B------:R-:W-:-:S05]  /*8a80*/  VIADD R59, R57, 0x200 ;  /* 0x00000200393b7836 */ /* 0x000fca0000000000 */
[----:B------:R-:W-:-:S07]  /*8a90*/  ISETP.GE.AND P3, PT, R59, R60, PT ;  /* 0x0000003c3b00720c */ /* 0x000fce0003f66270 */
[----:B0-----:R-:W-:-:S05]  /*8aa0*/  @!P1 IMAD R2, R42, 0x1980, RZ ;  /* 0x000019802a029824 */ /* 0x001fca00078e02ff */
[C---:B------:R-:W-:Y:S01]  /*8ab0*/  @!P1 IADD3 R3, P2, PT, R2.reuse, R57, RZ ;  /* 0x0000003902039210 */ /* 0x040fe20007f5e0ff */
[----:B------:R-:W0:Y:S03]  /*8ac0*/  @!P3 S2R R59, SR_TID.X ;  /* 0x00000000003bb919 */ /* 0x000e260000002100 */
[----:B------:R-:W-:Y:S02]  /*8ad0*/  @!P1 LEA.HI.X.SX32 R62, R2, RZ, 0x1, P2 ;  /* 0x000000ff023e9211 */ /* 0x000fe400010f0eff */
[----:B------:R-:W-:Y:S01]  /*8ae0*/  @!P1 LEA R2, P2, R3, UR4, 0x2 ;  /* 0x0000000403029c11 */ /* 0x000fe2000f8410ff */
[----:B-1----:R-:W-:-:S03]  /*8af0*/  VIADD R5, R57, 0x1e0 ;  /* 0x000001e039057836 */ /* 0x002fc60000000000 */
[----:B------:R-:W-:-:S05]  /*8b00*/  @!P1 LEA.HI.X R3, R3, UR5, R62, 0x2, P2 ;  /* 0x0000000503039c11 */ /* 0x000fca00090f143e */
[----:B------:R0:W5:Y:S01]  /*8b10*/  @!P1 LDG.E R51, desc[UR6][R2.64+0x700] ;  /* 0x0007000602339981 */ /* 0x000162000c1e1900 */
[----:B------:R-:W-:-:S13]  /*8b20*/  ISETP.GE.AND P1, PT, R5, R60, PT ;  /* 0x0000003c0500720c */ /* 0x000fda0003f26270 */
[----:B------:R-:W-:-:S05]  /*8b30*/  @!P1 IMAD R4, R42, 0x1980, RZ ;  /* 0x000019802a049824 */ /* 0x000fca00078e02ff */
[C---:B------:R-:W-:Y:S02]  /*8b40*/  @!P1 IADD3 R5, P2, PT, R4.reuse, R57, RZ ;  /* 0x0000003904059210 */ /* 0x040fe40007f5e0ff */
[----:B0-----:R-:W-:Y:S02]  /*8b50*/  @!P3 LOP3.LUT R2, R59, 0x3e0, RZ, 0xc0, !PT ;  /* 0x000003e03b02b812 */ /* 0x001fe400078ec0ff */
[----:B------:R-:W-:Y:S02]  /*8b60*/  @!P1 LEA.HI.X.SX32 R60, R4, RZ, 0x1, P2 ;  /* 0x000000ff043c9211 */ /* 0x000fe400010f0eff */
[----:B------:R-:W-:Y:S02]  /*8b70*/  @!P1 LEA R4, P2, R5, UR4, 0x2 ;  /* 0x0000000405049c11 */ /* 0x000fe4000f8410ff */
[----:B------:R-:W-:Y:S01]  /*8b80*/  @!P3 LOP3.LUT R59, R59, 0x1f, RZ, 0xc0, !PT ;  /* 0x0000001f3b3bb812 */ /* 0x000fe200078ec0ff */
[----:B------:R-:W-:Y:S01]  /*8b90*/  @!P3 IMAD R3, R42, 0x1980, RZ ;  /* 0x000019802a03b824 */ /* 0x000fe200078e02ff */
[----:B------:R-:W-:-:S03]  /*8ba0*/  @!P1 LEA.HI.X R5, R5, UR5, R60, 0x2, P2 ;  /* 0x0000000505059c11 */ /* 0x000fc600090f143c */
[----:B------:R-:W-:Y:S02]  /*8bb0*/  @!P3 IMAD R2, R2, 0x11, R59 ;  /* 0x000000110202b824 */ /* 0x000fe400078e023b */
[----:B------:R1:W5:Y:S03]  /*8bc0*/  @!P1 LDG.E R58, desc[UR6][R4.64+0x780] ;  /* 0x00078006043a9981 */ /* 0x000366000c1e1900 */
[----:B------:R-:W-:-:S04]  /*8bd0*/  @!P3 IADD3 R59, P1, PT, R3, R2, RZ ;  /* 0x00000002033bb210 */ /* 0x000fc80007f3e0ff */
[----:B------:R-:W-:Y:S02]  /*8be0*/  @!P3 LEA.HI.X.SX32 R60, R3, RZ, 0x1, P1 ;  /* 0x000000ff033cb211 */ /* 0x000fe400008f0eff */
[----:B------:R-:W-:-:S04]  /*8bf0*/  @!P3 LEA R2, P1, R59, UR4, 0x2 ;  /* 0x000000043b02bc11 */ /* 0x000fc8000f8210ff */
[----:B------:R-:W-:-:S05]  /*8c00*/  @!P3 LEA.HI.X R3, R59, UR5, R60, 0x2, P1 ;  /* 0x000000053b03bc11 */ /* 0x000fca00088f143c */
[----:B------:R1:W5:Y:S04]  /*8c10*/  @!P3 LDG.E R57, desc[UR6][R2.64+0x800] ;  /* 0x000800060239b981 */ /* 0x000368000c1e1900 */
.L_x_113:
[----:B------:R-:W-:Y:S08]  /*8c20*/  BAR.SYNC.DEFER_BLOCKING 0x0 ;  /* 0x0000000000007b1d */ /* 0x000ff00000010000 */
[----:B------:R-:W2:Y:S01]  /*8c30*/  S2UR UR5, SR_CgaCtaId ;  /* 0x00000000000579c3 */ /* 0x000ea20000008800 */
[----:B------:R-:W-:Y:S01]  /*8c40*/  UMOV UR4, 0x400 ;  /* 0x0000040000047882 */ /* 0x000fe20000000000 */
[----:B01----:R-:W0:Y:S01]  /*8c50*/  S2R R2, SR_TID.X ;  /* 0x0000000000027919 */ /* 0x003e220000002100 */
[----:B-----5:R1:W-:Y:S04]  /*8c60*/  STS [R40+-0x4], R41 ;  /* 0xfffffc2928007388 */ /* 0x0203e80000000800 */
[----:B------:R1:W-:Y:S01]  /*8c70*/  STS [R39+-0x4], R44 ;  /* 0xfffffc2c27007388 */ /* 0x0003e20000000800 */
[----:B--2---:R-:W-:-:S03]  /*8c80*/  ULEA UR4, UR5, UR4, 0x18 ;  /* 0x0000000405047291 */ /* 0x004fc6000f8ec0ff */
[----:B------:R1:W-:Y:S04]  /*8c90*/  STS [R38+-0x4], R43 ;  /* 0xfffffc2b26007388 */ /* 0x0003e80000000800 */
        /* <DEDUP_REMOVED lines=13> */
[----:B------:R1:W-:Y:S01]  /*8d70*/  STS [R24+-0x4], R57 ;  /* 0xfffffc3918007388 */ /* 0x0003e20000000800 */
[----:B------:R-:W-:Y:S06]  /*8d80*/  BAR.SYNC.DEFER_BLOCKING 0x0 ;  /* 0x0000000000007b1d */ /* 0x000fec0000010000 */
[----:B0-----:R-:W-:Y:S05]  /*8d90*/  @P0 BRA `(.L_x_114) ;  /* 0x00000008006c0947 */ /* 0x001fea0003800000 */
[----:B------:R-:W-:Y:S01]  /*8da0*/  LEA R21, R21, UR4, 0x3 ;  /* 0x0000000415157c11 */ /* 0x000fe2000f8e18ff */
[----:B------:R-:W-:Y:S01]  /*8db0*/  LDS R3, [R22] ;  /* 0x0000000016037984 */ /* 0x000fe20000000800 */
[----:B------:R-:W0:Y:S01]  /*8dc0*/  LDCU.64 UR8, c[0x0][0x3b0] ;  /* 0x00007600ff0877ac */ /* 0x000e220008000a00 */
[----:B-1----:R-:W-:Y:S02]  /*8dd0*/  LEA R26, R20, UR4, 0x3 ;  /* 0x00000004141a7c11 */ /* 0x002fe4000f8e18ff */
[----:B------:R-:W1:Y:S01]  /*8de0*/  LDS.64 R4, [R21+0x6600] ;  /* 0x0066000015047984 */ /* 0x000e620000000a00 */
[----:B------:R-:W-:Y:S02]  /*8df0*/  LEA R19, R19, UR4, 0x3 ;  /* 0x0000000413137c11 */ /* 0x000fe4000f8e18ff */
[----:B------:R-:W-:Y:S02]  /*8e00*/  LEA R17, R17, UR4, 0x3 ;  /* 0x0000000411117c11 */ /* 0x000fe4000f8e18ff */
[----:B------:R-:W-:-:S02]  /*8e10*/  LEA R15, R15, UR4, 0x3 ;  /* 0x000000040f0f7c11 */ /* 0x000fc4000f8e18ff */
[----:B------:R-:W-:Y:S02]  /*8e20*/  LEA R13, R13, UR4, 0x3 ;  /* 0x000000040d0d7c11 */ /* 0x000fe4000f8e18ff */
[----:B------:R-:W-:Y:S02]  /*8e30*/  LEA R11, R11, UR4, 0x3 ;  /* 0x000000040b0b7c11 */ /* 0x000fe4000f8e18ff */
[----:B------:R-:W-:Y:S02]  /*8e40*/  LEA R9, R9, UR4, 0x3 ;  /* 0x0000000409097c11 */ /* 0x000fe4000f8e18ff */
[----:B------:R-:W-:Y:S02]  /*8e50*/  LEA R7, R7, UR4, 0x3 ;  /* 0x0000000407077c11 */ /* 0x000fe4000f8e18ff */
[----:B-1----:R-:W-:-:S05]  /*8e60*/  IADD3 R4, P0, PT, R4, R2, RZ ;  /* 0x0000000204047210 */ /* 0x002fca0007f1e0ff */
[----:B------:R-:W-:Y:S01]  /*8e70*/  IMAD.X R5, RZ, RZ, R5, P0 ;  /* 0x000000ffff057224 */ /* 0x000fe200000e0605 */
[----:B0-----:R-:W-:-:S04]  /*8e80*/  LEA R24, P0, R4, UR8, 0x2 ;  /* 0x0000000804187c11 */ /* 0x001fc8000f8010ff */
[----:B------:R-:W-:-:S05]  /*8e90*/  LEA.HI.X R25, R4, UR9, R5, 0x2, P0 ;  /* 0x0000000904197c11 */ /* 0x000fca00080f1405 */
[----:B------:R-:W-:Y:S01]  /*8ea0*/  STG.E desc[UR6][R24.64], R3 ;  /* 0x0000000318007986 */ /* 0x000fe2000c101906 */
[----:B------:R-:W-:-:S03]  /*8eb0*/  NOP ;  /* 0x0000000000007918 */ /* 0x000fc60000000000 */
[----:B------:R0:W1:Y:S04]  /*8ec0*/  LDS.64 R4, [R26+0x6600] ;  /* 0x006600001a047984 */ /* 0x0000680000000a00 */
[----:B------:R-:W2:Y:S01]  /*8ed0*/  LDS R23, [R22+0x600] ;  /* 0x0006000016177984 */ /* 0x000ea20000000800 */
[----:B0-----:R-:W-:Y:S02]  /*8ee0*/  LEA R26, R18, UR4, 0x3 ;  /* 0x00000004121a7c11 */ /* 0x001fe4000f8e18ff */
[----:B-1----:R-:W-:-:S05]  /*8ef0*/  IADD3 R4, P0, PT, R4, R2, RZ ;  /* 0x0000000204047210 */ /* 0x002fca0007f1e0ff */
[----:B------:R-:W-:Y:S01]  /*8f00*/  IMAD.X R5, RZ, RZ, R5, P0 ;  /* 0x000000ffff057224 */ /* 0x000fe200000e0605 */
[----:B------:R-:W-:-:S04]  /*8f10*/  LEA R20, P0, R4, UR8, 0x2 ;  /* 0x0000000804147c11 */ /* 0x000fc8000f8010ff */
[----:B------:R-:W-:-:S05]  /*8f20*/  LEA.HI.X R21, R4, UR9, R5, 0x2, P0 ;  /* 0x0000000904157c11 */ /* 0x000fca00080f1405 */
[----:B--2---:R-:W-:Y:S01]  /*8f30*/  STG.E desc[UR6][R20.64+0x600], R23 ;  /* 0x0006001714007986 */ /* 0x004fe2000c101906 */
[----:B------:R-:W-:-:S03]  /*8f40*/  NOP ;  /* 0x0000000000007918 */ /* 0x000fc60000000000 */
[----:B------:R-:W0:Y:S04]  /*8f50*/  LDS.64 R4, [R19+0x6600] ;  /* 0x0066000013047984 */ /* 0x000e280000000a00 */
[----:B------:R-:W1:Y:S01]  /*8f60*/  LDS R3, [R22+0xc00] ;  /* 0x000c000016037984 */ /* 0x000e620000000800 */
[----:B0-----:R-:W-:-:S05]  /*8f70*/  IADD3 R4, P0, PT, R4, R2, RZ ;  /* 0x0000000204047210 */ /* 0x001fca0007f1e0ff */
[----:B------:R-:W-:Y:S01]  /*8f80*/  IMAD.X R5, RZ, RZ, R5, P0 ;  /* 0x000000ffff057224 */ /* 0x000fe200000e0605 */
[----:B------:R-:W-:-:S04]  /*8f90*/  LEA R24, P0, R4, UR8, 0x2 ;  /* 0x0000000804187c11 */ /* 0x000fc8000f8010ff */
[----:B------:R-:W-:-:S05]  /*8fa0*/  LEA.HI.X R25, R4, UR9, R5, 0x2, P0 ;  /* 0x0000000904197c11 */ /* 0x000fca00080f1405 */
[----:B-1----:R0:W-:Y:S01]  /*8fb0*/  STG.E desc[UR6][R24.64+0xc00], R3 ;  /* 0x000c000318007986 */ /* 0x0021e2000c101906 */
[----:B------:R-:W-:-:S03]  /*8fc0*/  NOP ;  /* 0x0000000000007918 */ /* 0x000fc60000000000 */
[----:B------:R-:W1:Y:S04]  /*8fd0*/  LDS.64 R4, [R26+0x6600] ;  /* 0x006600001a047984 */ /* 0x000e680000000a00 */
        /* <DEDUP_REMOVED lines=99> */
[----:B-1----:R-:W-:Y:S01]  /*9610*/  STG.E desc[UR6][R10.64+0x5400], R3 ;  /* 0x005400030a007986 */ /* 0x002fe2000c101906 */
[----:B------:R-:W-:-:S03]  /*9620*/  NOP ;  /* 0x0000000000007918 */ /* 0x000fc60000000000 */
[----:B------:R-:W0:Y:S04]  /*9630*/  LDS.64 R4, [R12+0x6600] ;  /* 0x006600000c047984 */ /* 0x000e280000000a00 */
[----:B------:R-:W1:Y:S01]  /*9640*/  LDS R9, [R22+0x5a00] ;  /* 0x005a000016097984 */ /* 0x000e620000000800 */
[----:B0-----:R-:W-:-:S05]  /*9650*/  IADD3 R4, P0, PT, R4, R2, RZ ;  /* 0x0000000204047210 */ /* 0x001fca0007f1e0ff */
[----:B------:R-:W-:Y:S01]  /*9660*/  IMAD.X R5, RZ, RZ, R5, P0 ;  /* 0x000000ffff057224 */ /* 0x000fe200000e0605 */
[----:B------:R-:W-:-:S04]  /*9670*/  LEA R6, P0, R4, UR8, 0x2 ;  /* 0x0000000804067c11 */ /* 0x000fc8000f8010ff */
[----:B------:R-:W-:Y:S02]  /*9680*/  LEA.HI.X R7, R4, UR9, R5, 0x2, P0 ;  /* 0x0000000904077c11 */ /* 0x000fe400080f1405 */
[----:B------:R-:W-:-:S03]  /*9690*/  LEA R4, R0, UR4, 0x3 ;  /* 0x0000000400047c11 */ /* 0x000fc6000f8e18ff */
[----:B-1----:R-:W-:Y:S01]  /*96a0*/  STG.E desc[UR6][R6.64+0x5a00], R9 ;  /* 0x005a000906007986 */ /* 0x002fe2000c101906 */
        /* <DEDUP_REMOVED lines=8> */
[----:B------:R-:W-:Y:S01]  /*9730*/  NOP ;  /* 0x0000000000007918 */ /* 0x000fe20000000000 */
[----:B------:R-:W-:Y:S05]  /*9740*/  EXIT ;  /* 0x000000000000794d */ /* 0x000fea0003800000 */
.L_x_114:
[----:B------:R-:W-:Y:S01]  /*9750*/  LEA R21, R21, UR4, 0x3 ;  /* 0x0000000415157c11 */ /* 0x000fe2000f8e18ff */
[----:B------:R-:W-:Y:S01]  /*9760*/  IMAD R23, R42, -0x1980, R23 ;  /* 0xffffe6802a177824 */ /* 0x000fe200078e0217 */
[----:B-1----:R-:W-:Y:S01]  /*9770*/  LEA R26, R20, UR4, 0x3 ;  /* 0x00000004141a7c11 */ /* 0x002fe2000f8e18ff */
[C---:B------:R-:W-:Y:S01]  /*9780*/  VIADD R20, R2.reuse, 0x180 ;  /* 0x0000018002147836 */ /* 0x040fe20000000000 */
[----:B------:R-:W-:Y:S01]  /*9790*/  LEA R19, R19, UR4, 0x3 ;  /* 0x0000000413137c11 */ /* 0x000fe2000f8e18ff */
[----:B------:R-:W0:Y:S01]  /*97a0*/  LDS.64 R4, [R21+0x6600] ;  /* 0x0066000015047984 */ /* 0x000e220000000a00 */
[----:B------:R-:W-:Y:S02]  /*97b0*/  ISETP.GE.AND P1, PT, R2, R23, PT ;  /* 0x000000170200720c */ /* 0x000fe40003f26270 */
[----:B------:R-:W-:Y:S02]  /*97c0*/  LEA R17, R17, UR4, 0x3 ;  /* 0x0000000411117c11 */ /* 0x000fe4000f8e18ff */
[----:B------:R-:W-:-:S02]  /*97d0*/  LEA R15, R15, UR4, 0x3 ;  /* 0x000000040f0f7c11 */ /* 0x000fc4000f8e18ff */
[----:B------:R-:W-:Y:S02]  /*97e0*/  LEA R13, R13, UR4, 0x3 ;  /* 0x000000040d0d7c11 */ /* 0x000fe4000f8e18ff */
[----:B------:R-:W-:Y:S02]  /*97f0*/  LEA R11, R11, UR4, 0x3 ;  /* 0x000000040b0b7c11 */ /* 0x000fe4000f8e18ff */
[----:B------:R-:W-:Y:S02]  /*9800*/  LEA R9, R9, UR4, 0x3 ;  /* 0x0000000409097c11 */ /* 0x000fe4000f8e18ff */
[----:B------:R-:W-:Y:S01]  /*9810*/  LEA R7, R7, UR4, 0x3 ;  /* 0x0000000407077c11 */ /* 0x000fe2000f8e18ff */
[----:B------:R-:W1:Y:S01]  /*9820*/  @!P1 LDS R3, [R22] ;  /* 0x0000000016039984 */ /* 0x000e620000000800 */
[----:B------:R-:W2:Y:S01]  /*9830*/  @!P1 LDC.64 R24, c[0x0][0x3b0] ;  /* 0x0000ec00ff189b82 */ /* 0x000ea20000000a00 */
[----:B0-----:R-:W-:-:S05]  /*9840*/  @!P1 IADD3 R4, P0, PT, R4, R2, RZ ;  /* 0x0000000204049210 */ /* 0x001fca0007f1e0ff */
[----:B------:R-:W-:Y:S01]  /*9850*/  @!P1 IMAD.X R5, RZ, RZ, R5, P0 ;  /* 0x000000ffff059224 */ /* 0x000fe200000e0605 */
[----:B--2---:R-:W-:-:S04]  /*9860*/  @!P1 LEA R24, P0, R4, R24, 0x2 ;  /* 0x0000001804189211 */ /* 0x004fc800078010ff */
[----:B------:R-:W-:-:S05]  /*9870*/  @!P1 LEA.HI.X R25, R4, R25, R5, 0x2, P0 ;  /* 0x0000001904199211 */ /* 0x000fca00000f1405 */
[----:B-1----:R0:W-:Y:S01]  /*9880*/  @!P1 STG.E desc[UR6][R24.64], R3 ;  /* 0x0000000318009986 */ /* 0x0021e2000c101906 */
[----:B------:R-:W-:-:S03]  /*9890*/  NOP ;  /* 0x0000000000007918 */ /* 0x000fc60000000000 */
[----:B------:R1:W2:Y:S01]  /*98a0*/  LDS.64 R4, [R26+0x6600] ;  /* 0x006600001a047984 */ /* 0x0002a20000000a00 */
[----:B------:R-:W-:Y:S01]  /*98b0*/  ISETP.GE.AND P1, PT, R20, R23, PT ;  /* 0x000000171400720c */ /* 0x000fe20003f26270 */
[----:B0-----:R-:W-:Y:S01]  /*98c0*/  VIADD R24, R2, 0x300 ;  /* 0x0000030002187836 */ /* 0x001fe20000000000 */
[----:B-1----:R-:W-:Y:S01]  /*98d0*/  LEA R26, R18, UR4, 0x3 ;  /* 0x00000004121a7c11 */ /* 0x002fe2000f8e18ff */
[----:B------:R-:W-:-:S10]  /*98e0*/  VIADD R18, R2, 0x480 ;  /* 0x0000048002127836 */ /* 0x000fd40000000000 */
[----:B------:R-:W0:Y:S01]  /*98f0*/  @!P1 LDS R27, [R22+0x600] ;  /* 0x00060000161b9984 */ /* 0x000e220000000800 */
[----:B------:R-:W1:Y:S01]  /*9900*/  @!P1 LDC.64 R20, c[0x0][0x3b0] ;  /* 0x0000ec00ff149b82 */ /* 0x000e620000000a00 */
[----:B--2---:R-:W-:-:S05]  /*9910*/  @!P1 IADD3 R4, P0, PT, R4, R2, RZ ;  /* 0x0000000204049210 */ /* 0x004fca0007f1e0ff */
[----:B------:R-:W-:Y:S01]  /*9920*/  @!P1 IMAD.X R5, RZ, RZ, R5, P0 ;  /* 0x000000ffff059224 */ /* 0x000fe200000e0605 */
[----:B-1----:R-:W-:-:S04]  /*9930*/  @!P1 LEA R20, P0, R4, R20, 0x2 ;  /* 0x0000001404149211 */ /* 0x002fc800078010ff */
[----:B------:R-:W-:-:S05]  /*9940*/  @!P1 LEA.HI.X R21, R4, R21, R5, 0x2, P0 ;  /* 0x0000001504159211 */ /* 0x000fca00000f1405 */
[----:B0-----:R0:W-:Y:S01]  /*9950*/  @!P1 STG.E desc[UR6][R20.64+0x600], R27 ;  /* 0x0006001b14009986 */ /* 0x0011e2000c101906 */
[----:B------:R-:W-:-:S03]  /*9960*/  NOP ;  /* 0x0000000000007918 */ /* 0x000fc60000000000 */
[----:B------:R-:W1:Y:S01]  /*9970*/  LDS.64 R4, [R19+0x6600] ;  /* 0x0066000013047984 */ /* 0x000e620000000a00 */
[----:B------:R-:W-:Y:S01]  /*9980*/  ISETP.GE.AND P1, PT, R24, R23, PT ;  /* 0x000000171800720c */ /* 0x000fe20003f26270 */
[----:B0-----:R-:W-:-:S12]  /*9990*/  VIADD R20, R2, 0x600 ;  /* 0x0000060002147836 */ /* 0x001fd80000000000 */
[----:B------:R-:W0:Y:S01]  /*99a0*/  @!P1 LDS R3, [R22+0xc00] ;  /* 0x000c000016039984 */ /* 0x000e220000000800 */
[----:B------:R-:W2:Y:S01]  /*99b0*/  @!P1 LDC.64 R24, c[0x0][0x3b0] ;  /* 0x0000ec00ff189b82 */ /* 0x000ea20000000a00 */
[----:B-1----:R-:W-:-:S05]  /*99c0*/  @!P1 IADD3 R4, P0, PT, R4, R2, RZ ;  /* 0x0000000204049210 */ /* 0x002fca0007f1e0ff */
[----:B------:R-:W-:Y:S01]  /*99d0*/  @!P1 IMAD.X R5, RZ, RZ, R5, P0 ;  /* 0x000000ffff059224 */ /* 0x000fe200000e0605 */
[----:B--2---:R-:W-:-:S04]  /*99e0*/  @!P1 LEA R24, P0, R4, R24, 0x2 ;  /* 0x0000001804189211 */ /* 0x004fc800078010ff */
[----:B------:R-:W-:-:S05]  /*99f0*/  @!P1 LEA.HI.X R25, R4, R25, R5, 0x2, P0 ;  /* 0x0000001904199211 */ /* 0x000fca00000f1405 */
[----:B0-----:R0:W-:Y:S01]  /*9a00*/  @!P1 STG.E desc[UR6][R24.64+0xc00], R3 ;  /* 0x000c000318009986 */ /* 0x0011e2000c101906 */
[----:B------:R-:W-:-:S03]  /*9a10*/  NOP ;  /* 0x0000000000007918 */ /* 0x000fc60000000000 */
[----:B------:R-:W1:Y:S01]  /*9a20*/  LDS.64 R4, [R26+0x6600] ;  /* 0x006600001a047984 */ /* 0x000e620000000a00 */
[----:B------:R-:W-:Y:S02]  /*9a30*/  ISETP.GE.AND P1, PT, R18, R23, PT ;  /* 0x000000171200720c */ /* 0x000fe40003f26270 */
[----:B0-----:R-:W-:Y:S01]  /*9a40*/  LEA R24, R16, UR4, 0x3 ;  /* 0x0000000410187c11 */ /* 0x001fe2000f8e18ff */
[----:B------:R-:W-:-:S10]  /*9a50*/  VIADD R16, R2, 0x780 ;  /* 0x0000078002107836 */ /* 0x000fd40000000000 */
        /* <DEDUP_REMOVED lines=33> */
[----:B0-----:R-:W-:-:S11]  /*9c70*/  LOP3.LUT R16, R2, 0xc00, RZ, 0xfc, !PT ;  /* 0x00000c0002107812 */ /* 0x001fd600078efcff */
        /* <DEDUP_REMOVED lines=87> */
[----:B0-----:R-:W-:Y:S01]  /*a1f0*/  @!P1 STG.E desc[UR6][R8.64+0x4e00], R15 ;  /* 0x004e000f08009986 */ /* 0x001fe2000c101906 */
[----:B------:R-:W-:-:S03]  /*a200*/  NOP ;  /* 0x0000000000007918 */ /* 0x000fc60000000000 */
[----:B------:R-:W0:Y:S01]  /*a210*/  LDS.64 R4, [R7+0x6600] ;  /* 0x0066000007047984 */ /* 0x000e220000000a00 */
[----:B------:R-:W-:-:S13]  /*a220*/  ISETP.GE.AND P1, PT, R10, R23, PT ;  /* 0x000000170a00720c */ /* 0x000fda0003f26270 */
[----:B------:R-:W1:Y:S01]  /*a230*/  @!P1 LDS R3, [R22+0x5400] ;  /* 0x0054000016039984 */ /* 0x000e620000000800 */
[----:B------:R-:W2:Y:S01]  /*a240*/  @!P1 LDC.64 R10, c[0x0][0x3b0] ;  /* 0x0000ec00ff0a9b82 */ /* 0x000ea20000000a00 */
[----:B0-----:R-:W-:-:S05]  /*a250*/  @!P1 IADD3 R4, P0, PT, R4, R2, RZ ;  /* 0x0000000204049210 */ /* 0x001fca0007f1e0ff */
[----:B------:R-:W-:Y:S01]  /*a260*/  @!P1 IMAD.X R5, RZ, RZ, R5, P0 ;  /* 0x000000ffff059224 */ /* 0x000fe200000e0605 */
[----:B--2---:R-:W-:-:S04]  /*a270*/  @!P1 LEA R10, P0, R4, R10, 0x2 ;  /* 0x0000000a040a9211 */ /* 0x004fc800078010ff */
[----:B------:R-:W-:-:S05]  /*a280*/  @!P1 LEA.HI.X R11, R4, R11, R5, 0x2, P0 ;  /* 0x0000000b040b9211 */ /* 0x000fca00000f1405 */
[----:B-1----:R-:W-:Y:S01]  /*a290*/  @!P1 STG.E desc[UR6][R10.64+0x5400], R3 ;  /* 0x005400030a009986 */ /* 0x002fe2000c101906 */
        /* <DEDUP_REMOVED lines=8> */
[----:B------:R-:W-:Y:S02]  /*a320*/  @!P1 LEA.HI.X R7, R4, R7, R5, 0x2, P0 ;  /* 0x0000000704079211 */ /* 0x000fe400000f1405 */
[----:B------:R-:W-:Y:S02]  /*a330*/  LEA R5, R0, UR4, 0x3 ;  /* 0x0000000400057c11 */ /* 0x000fe4000f8e18ff */
[----:B------:R-:W-:Y:S01]  /*a340*/  LOP3.LUT R0, R2, 0x1800, RZ, 0xfc, !PT ;  /* 0x0000180002007812 */ /* 0x000fe200078efcff */
[----:B-1----:R-:W-:Y:S01]  /*a350*/  @!P1 STG.E desc[UR6][R6.64+0x5a00], R9 ;  /* 0x005a000906009986 */ /* 0x002fe2000c101906 */
[----:B------:R-:W-:-:S03]  /*a360*/  NOP ;  /* 0x0000000000007918 */ /* 0x000fc60000000000 */
[----:B------:R-:W0:Y:S01]  /*a370*/  LDS.64 R4, [R5+0x6600] ;  /* 0x0066000005047984 */ /* 0x000e220000000a00 */
[----:B------:R-:W-:-:S13]  /*a380*/  ISETP.GE.AND P1, PT, R0, R23, PT ;  /* 0x000000170000720c */ /* 0x000fda0003f26270 */
[----:B------:R-:W1:Y:S01]  /*a390*/  @!P1 LDS R11, [R22+0x6000] ;  /* 0x00600000160b9984 */ /* 0x000e620000000800 */
[----:B------:R-:W2:Y:S01]  /*a3a0*/  @!P1 LDC.64 R12, c[0x0][0x3b0] ;  /* 0x0000ec00ff0c9b82 */ /* 0x000ea20000000a00 */
[----:B0-----:R-:W-:-:S05]  /*a3b0*/  IADD3 R0, P0, PT, R4, R2, RZ ;  /* 0x0000000204007210 */ /* 0x001fca0007f1e0ff */
[----:B------:R-:W-:Y:S01]  /*a3c0*/  IMAD.X R4, RZ, RZ, R5, P0 ;  /* 0x000000ffff047224 */ /* 0x000fe200000e0605 */
[----:B--2---:R-:W-:-:S04]  /*a3d0*/  @!P1 LEA R2, P0, R0, R12, 0x2 ;  /* 0x0000000c00029211 */ /* 0x004fc800078010ff */
[----:B------:R-:W-:-:S05]  /*a3e0*/  @!P1 LEA.HI.X R3, R0, R13, R4, 0x2, P0 ;  /* 0x0000000d00039211 */ /* 0x000fca00000f1404 */
[----:B-1----:R-:W-:Y:S01]  /*a3f0*/  @!P1 STG.E desc[UR6][R2.64+0x6000], R11 ;  /* 0x0060000b02009986 */ /* 0x002fe2000c101906 */
[----:B------:R-:W-:Y:S01]  /*a400*/  NOP ;  /* 0x0000000000007918 */ /* 0x000fe20000000000 */
[----:B------:R-:W-:Y:S05]  /*a410*/  EXIT ;  /* 0x000000000000794d */ /* 0x000fea0003800000 */
.L_x_30:
[----:B------:R-:W-:Y:S02]  /*a420*/  IMAD.MOV.U32 R58, RZ, RZ, R39 ;  /* 0x000000ffff3a7224 */ /* 0x000fe400078e0027 */
[----:B------:R-:W-:Y:S02]  /*a430*/  IMAD.MOV.U32 R49, RZ, RZ, 0x1 ;  /* 0x00000001ff317424 */ /* 0x000fe400078e00ff */
[----:B------:R-:W-:Y:S02]  /*a440*/  IMAD.MOV.U32 R60, RZ, RZ, RZ ;  /* 0x000000ffff3c7224 */ /* 0x000fe400078e00ff */
[----:B------:R-:W-:-:S07]  /*a450*/  IMAD.MOV.U32 R47, RZ, RZ, -0x1 ;  /* 0xffffffffff2f7424 */ /* 0x000fce00078e00ff */
[----:B------:R-:W-:Y:S05]  /*a460*/  WARPSYNC.COLLECTIVE R47, `(.L_x_115) ;  /* 0x000000002f087348 */ /* 0x000fea0003c00000 */
[----:B------:R0:W1:Y:S02]  /*a470*/  SHFL.UP P0, R46, R58, R49, R60 ;  /* 0x040000313a2e7389 */ /* 0x000064000000003c */
[----:B01----:R-:W-:Y:S05]  /*a480*/  ENDCOLLECTIVE ;  /* 0x000000000000791b */ /* 0x003fea0003800000 */
.L_x_115:
[----:B------:R-:W-:Y:S02]  /*a490*/  IMAD.MOV.U32 R49, RZ, RZ, 0x2 ;  /* 0x00000002ff317424 */ /* 0x000fe400078e00ff */
[----:B------:R-:W-:-:S04]  /*a4a0*/  IMAD.MOV.U32 R40, RZ, RZ, R46 ;  /* 0x000000ffff287224 */ /* 0x000fc800078e002e */
[----:B------:R-:W-:-:S04]  /*a4b0*/  @P0 IMAD.IADD R40, R39, 0x1, R40 ;  /* 0x0000000127280824 */ /* 0x000fc800078e0228 */
[----:B------:R-:W-:-:S07]  /*a4c0*/  IMAD.MOV.U32 R58, RZ, RZ, R40 ;  /* 0x000000ffff3a7224 */ /* 0x000fce00078e0028 */
[----:B------:R-:W-:Y:S05]  /*a4d0*/  WARPSYNC.COLLECTIVE R47, `(.L_x_116) ;  /* 0x000000002f087348 */ /* 0x000fea0003c00000 */
[----:B------:R0:W1:Y:S02]  /*a4e0*/  SHFL.UP P0, R46, R58, R49, R60 ;  /* 0x040000313a2e7389 */ /* 0x000064000000003c */
[----:B01----:R-:W-:Y:S05]  /*a4f0*/  ENDCOLLECTIVE ;  /* 0x000000000000791b */ /* 0x003fea0003800000 */
.L_x_116:
[----:B------:R-:W-:Y:S02]  /*a500*/  IMAD.MOV.U32 R49, RZ, RZ, 0x4 ;  /* 0x00000004ff317424 */ /* 0x000fe400078e00ff */
[----:B------:R-:W-:-:S04]  /*a510*/  IMAD.MOV.U32 R43, RZ, RZ, R46 ;  /* 0x000000ffff2b7224 */ /* 0x000fc800078e002e */
[----:B------:R-:W-:-:S04]  /*a520*/  @P0 IMAD.IADD R43, R40, 0x1, R43 ;  /* 0x00000001282b0824 */ /* 0x000fc800078e022b */
[----:B------:R-:W-:-:S07]  /*a530*/  IMAD.MOV.U32 R58, RZ, RZ, R43 ;  /* 0x000000ffff3a7224 */ /* 0x000fce00078e002b */
[----:B------:R-:W-:Y:S05]  /*a540*/  WARPSYNC.COLLECTIVE R47, `(.L_x_117) ;  /* 0x000000002f087348 */ /* 0x000fea0003c00000 */
[----:B------:R0:W1:Y:S02]  /*a550*/  SHFL.UP P0, R46, R58, R49, R60 ;  /* 0x040000313a2e7389 */ /* 0x000064000000003c */
[----:B01----:R-:W-:Y:S05]  /*a560*/  ENDCOLLECTIVE ;  /* 0x000000000000791b */ /* 0x003fea0003800000 */
.L_x_117:
[----:B------:R-:W-:Y:S02]  /*a570*/  IMAD.MOV.U32 R49, RZ, RZ, 0x8 ;  /* 0x00000008ff317424 */ /* 0x000fe400078e00ff */
[----:B------:R-:W-:-:S04]  /*a580*/  IMAD.MOV.U32 R44, RZ, RZ, R46 ;  /* 0x000000ffff2c7224 */ /* 0x000fc800078e002e */
[----:B------:R-:W-:-:S04]  /*a590*/  @P0 IMAD.IADD R44, R43, 0x1, R44 ;  /* 0x000000012b2c0824 */ /* 0x000fc800078e022c */
[----:B------:R-:W-:-:S07]  /*a5a0*/  IMAD.MOV.U32 R58, RZ, RZ, R44 ;  /* 0x000000ffff3a7224 */ /* 0x000fce00078e002c */
[----:B------:R-:W-:Y:S05]  /*a5b0*/  WARPSYNC.COLLECTIVE R47, `(.L_x_118) ;  /* 0x000000002f087348 */ /* 0x000fea0003c00000 */
[----:B------:R0:W1:Y:S02]  /*a5c0*/  SHFL.UP P0, R46, R58, R49, R60 ;  /* 0x040000313a2e7389 */ /* 0x000064000000003c */
[----:B01----:R-:W-:Y:S05]  /*a5d0*/  ENDCOLLECTIVE ;  /* 0x000000000000791b */ /* 0x003fea0003800000 */
.L_x_118:
[----:B------:R-:W-:Y:S02]  /*a5e0*/  IMAD.MOV.U32 R49, RZ, RZ, 0x10 ;  /* 0x00000010ff317424 */ /* 0x000fe400078e00ff */
[----:B------:R-:W-:-:S04]  /*a5f0*/  IMAD.MOV.U32 R45, RZ, RZ, R46 ;  /* 0x000000ffff2d7224 */ /* 0x000fc800078e002e */
[----:B------:R-:W-:-:S04]  /*a600*/  @P0 IMAD.IADD R45, R44, 0x1, R45 ;  /* 0x000000012c2d0824 */ /* 0x000fc800078e022d */
[----:B------:R-:W-:-:S07]  /*a610*/  IMAD.MOV.U32 R58, RZ, RZ, R45 ;  /* 0x000000ffff3a7224 */ /* 0x000fce00078e002d */
[----:B------:R-:W-:Y:S05]  /*a620*/  WARPSYNC.COLLECTIVE R47, `(.L_x_119) ;  /* 0x000000002f087348 */ /* 0x000fea0003c00000 */
[----:B------:R0:W1:Y:S02]  /*a630*/  SHFL.UP P0, R46, R58, R49, R60 ;  /* 0x040000313a2e7389 */ /* 0x000064000000003c */
[----:B01----:R-:W-:Y:S05]  /*a640*/  ENDCOLLECTIVE ;  /* 0x000000000000791b */ /* 0x003fea0003800000 */
.L_x_119:
[----:B------:R-:W-:Y:S05]  /*a650*/  BRA `(.L_x_120) ;  /* 0xffffff8400407947 */ /* 0x000fea000383ffff */
.L_x_121:
[----:B------:R-:W-:-:S00]  /*a660*/  BRA `(.L_x_121) ;  /* 0xfffffffc00fc7947 */ /* 0x000fc0000383ffff */
[----:B------:R-:W-:-:S00]  /*a670*/  NOP ;  /* 0x0000000000007918 */ /* 0x000fc00000000000 */
        /* <DEDUP_REMOVED lines=8> */
.L_x_1368:


//--------------------- .text._ZN3cub18CUB_300001_SM_10006detail10radix_sort33DeviceRadixSortExclusiveSumKernelINS1_5radix10policy_hubIiiyE10Policy1000EyEEvPT0_ --------------------------
	.section	.text._ZN3cub18CUB_300001_SM_10006detail10radix_sort33DeviceRadixSortExclusiveSumKernelINS1_5radix10policy_hubIiiyE10Policy1000EyEEvPT0_,"ax",@progbits
	.align	128
        .global         _ZN3cub18CUB_300001_SM_10006detail10radix_sort33DeviceRadixSortExclusiveSumKernelINS1_5radix10policy_hubIiiyE10Policy1000EyEEvPT0_
        .type           _ZN3cub18CUB_300001_SM_10006detail10radix_sort33DeviceRadixSortExclusiveSumKernelINS1_5radix10policy_hubIiiyE10Policy1000EyEEvPT0_,@function
        .size           _ZN3cub18CUB_300001_SM_10006detail10radix_sort33DeviceRadixSortExclusiveSumKernelINS1_5radix10policy_hubIiiyE10Policy1000EyEEvPT0_,(.L_x_1369 - _ZN3cub18CUB_300001_SM_10006detail10radix_sort33DeviceRadixSortExclusiveSumKernelINS1_5radix10policy_hubIiiyE10Policy1000EyEEvPT0_)
        .other          _ZN3cub18CUB_300001_SM_10006detail10radix_sort33DeviceRadixSortExclusiveSumKernelINS1_5radix10policy_hubIiiyE10Policy1000EyEEvPT0_,@"STO_CUDA_ENTRY STV_DEFAULT"
_ZN3cub18CUB_300001_SM_10006detail10radix_sort33DeviceRadixSortExclusiveSumKernelINS1_5radix10policy_hubIiiyE10Policy1000EyEEvPT0_:
.text._ZN3cub18CUB_300001_SM_10006detail10radix_sort33DeviceRadixSortExclusiveSumKernelINS1_5radix10policy_hubIiiyE10Policy1000EyEEvPT0_:
[----:B------:R-:W-:Y:S01]  /*0000*/  LDC R1, c[0x0][0x37c] ;  /* 0x0000df00ff017b82 */ /* 0x000fe20000000800 */
[----:B------:R-:W0:Y:S07]  /*0010*/  S2R R18, SR_TID.X ;  /* 0x0000000000127919 */ /* 0x000e2e0000002100 */
[----:B------:R-:W1:Y:S01]  /*0020*/  LDC.64 R16, c[0x0][0x380] ;  /* 0x0000e000ff107b82 */ /* 0x000e620000000a00 */
[----:B------:R-:W2:Y:S01]  /*0030*/  LDCU.64 UR4, c[0x0][0x358] ;  /* 0x00006b00ff0477ac */ /* 0x000ea20008000a00 */
[----:B------:R-:W3:Y:S01]  /*0040*/  S2R R5, SR_CTAID.X ;  /* 0x0000000000057919 */ /* 0x000ee20000002500 */
[----:B0-----:R-:W-:Y:S01]  /*0050*/  ISETP.GT.U32.AND P1, PT, R18, 0xff, PT ;  /* 0x000000ff1200780c */ /* 0x001fe20003f24070 */
[----:B---3--:R-:W-:-:S04]  /*0060*/  IMAD R5, R5, 0x100, R18 ;  /* 0x0000010005057824 */ /* 0x008fc800078e0212 */
[----:B-1----:R-:W-:-:S08]  /*0070*/  IMAD.WIDE R16, R5, 0x8, R16 ;  /* 0x0000000805107825 */ /* 0x002fd000078e0210 */
[----:B--2---:R-:W2:Y:S01]  /*0080*/  @!P1 LDG.E.64 R2, desc[UR4][R16.64] ;  /* 0x0000000410029981 */ /* 0x004ea2000c1e1b00 */
[----:B------:R-:W-:Y:S02]  /*0090*/  MOV R0, 0x400 ;  /* 0x0000040000007802 */ /* 0x000fe40000000f00 */
[C---:B------:R-:W-:Y:S01]  /*00a0*/  ISETP.GT.U32.AND P0, PT, R18.reuse, 0x1f, PT ;  /* 0x0000001f1200780c */ /* 0x040fe20003f04070 */
[----:B------:R-:W0:Y:S02]  /*00b0*/  S2R R5, SR_CgaCtaId ;  /* 0x0000000000057919 */ /* 0x000e240000008800 */
[----:B0-----:R-:W-:Y:S02]  /*00c0*/  LEA R5, R5, R0, 0x18 ;  /* 0x0000000005057211 */ /* 0x001fe400078ec0ff */
[----:B------:R-:W-:-:S05]  /*00d0*/  LEA.HI R0, R18, R18, RZ, 0x1d ;  /* 0x0000001212007211 */ /* 0x000fca00078fe8ff */
[----:B------:R-:W-:-:S05]  /*00e0*/  IMAD R0, R0, 0x8, R5 ;  /* 0x0000000800007824 */ /* 0x000fca00078e0205 */
[----:B--2---:R0:W-:Y:S01]  /*00f0*/  STS.64 [R0+0x10], R2 ;  /* 0x0000100200007388 */ /* 0x0041e20000000a00 */
[----:B------:R-:W-:Y:S06]  /*0100*/  BAR.SYNC.DEFER_BLOCKING 0x0 ;  /* 0x0000000000007b1d */ /* 0x000fec0000010000 */
[----:B------:R-:W-:Y:S05]  /*0110*/  @P0 BRA `(.L_x_122) ;  /* 0x0000000400240947 */ /* 0x000fea0003800000 */
[----:B------:R-:W-:Y:S01]  /*0120*/  IMAD R18, R18, 0x48, R5 ;  /* 0x0000004812127824 */ /* 0x000fe200078e0205 */
[----:B------:R-:W-:-:S04]  /*0130*/  UMOV UR6, 0xffffffff ;  /* 0xffffffff00067882 */ /* 0x000fc80000000000 */
[----:B------:R-:W-:Y:S04]  /*0140*/  LDS.64 R14, [R18+0x10] ;  /* 0x00001000120e7984 */ /* 0x000fe80000000a00 */
[----:B------:R-:W-:Y:S04]  /*0150*/  LDS.64 R12, [R18+0x18] ;  /* 0x00001800120c7984 */ /* 0x000fe80000000a00 */
[----:B------:R-:W1:Y:S04]  /*0160*/  LDS.64 R10, [R18+0x20] ;  /* 0x00002000120a7984 */ /* 0x000e680000000a00 */
[----:B------:R-:W-:Y:S04]  /*0170*/  LDS.64 R8, [R18+0x28] ;  /* 0x0000280012087984 */ /* 0x000fe80000000a00 */
[----:B------:R-:W2:Y:S04]  /*0180*/  LDS.64 R6, [R18+0x30] ;  /* 0x0000300012067984 */ /* 0x000ea80000000a00 */
[----:B------:R-:W-:Y:S04]  /*0190*/  LDS.64 R4, [R18+0x38] ;  /* 0x0000380012047984 */ /* 0x000fe80000000a00 */
[----:B0-----:R-:W0:Y:S04]  /*01a0*/  LDS.64 R2, [R18+0x40] ;  /* 0x0000400012027984 */ /* 0x001e280000000a00 */
[----:B------:R-:W3:Y:S01]  /*01b0*/  LDS.64 R20, [R18+0x48] ;  /* 0x0000480012147984 */ /* 0x000ee20000000a00 */
[----:B-1----:R-:W-:-:S04]  /*01c0*/  IADD3 R19, P3, P4, R10, R12, R14 ;  /* 0x0000000c0a137210 */ /* 0x002fc80007c7e00e */
[----:B------:R-:W-:Y:S02]  /*01d0*/  IADD3.X R23, PT, PT, R11, R13, R15, P3, P4 ;  /* 0x0000000d0b177210 */ /* 0x000fe40001fe840f */
[----:B--2---:R-:W-:-:S04]  /*01e0*/  IADD3 R19, P0, P2, R6, R19, R8 ;  /* 0x0000001306137210 */ /* 0x004fc80007a1e008 */
[----:B------:R-:W-:Y:S02]  /*01f0*/  IADD3.X R23, PT, PT, R7, R23, R9, P0, P2 ;  /* 0x0000001707177210 */ /* 0x000fe400007e4409 */
[----:B0-----:R-:W-:-:S04]  /*0200*/  IADD3 R19, P3, P4, R2, R19, R4 ;  /* 0x0000001302137210 */ /* 0x001fc80007c7e004 */
[----:B---3--:R-:W-:Y:S02]  /*0210*/  IADD3 R20, P0, PT, R20, R19, RZ ;  /* 0x0000001314147210 */ /* 0x008fe40007f1e0ff */
[----:B------:R-:W-:-:S05]  /*0220*/  IADD3.X R19, PT, PT, R3, R23, R5, P3, P4 ;  /* 0x0000001703137210 */ /* 0x000fca0001fe8405 */
[----:B------:R-:W-:Y:S01]  /*0230*/  IMAD.X R19, R21, 0x1, R19, P0 ;  /* 0x0000000115137824 */ /* 0x000fe200000e0613 */
[----:B------:R-:W-:Y:S06]  /*0240*/  BRA.DIV UR6, `(.L_x_123) ;  /* 0x0000000206f07947 */ /* 0x000fec000b800000 */
[----:B------:R-:W0:Y:S04]  /*0250*/  SHFL.UP PT, R27, R20, 0x1, RZ ;  /* 0x04200000141b7989 */ /* 0x000e2800000e00ff */
[----:B------:R-:W1:Y:S01]  /*0260*/  SHFL.UP P0, R25, R19, 0x1, RZ ;  /* 0x0420000013197989 */ /* 0x000e6200000000ff */
[----:B0-----:R-:W-:-:S04]  /*0270*/  IADD3 R22, P2, PT, R27, R20, RZ ;  /* 0x000000141b167210 */ /* 0x001fc80007f5e0ff */
[----:B-1----:R-:W-:Y:S01]  /*0280*/  SEL R27, R22, R27, P0 ;  /* 0x0000001b161b7207 */ /* 0x002fe20000000000 */
[----:B------:R-:W-:-:S04]  /*0290*/  IMAD.X R26, R25, 0x1, R19, P2 ;  /* 0x00000001191a7824 */ /* 0x000fc800010e0613 */
[----:B------:R-:W0:Y:S01]  /*02a0*/  SHFL.UP PT, R28, R27, 0x2, RZ ;  /* 0x044000001b1c7989 */ /* 0x000e2200000e00ff */
[----:B------:R-:W-:-:S05]  /*02b0*/  SEL R26, R26, R25, P0 ;  /* 0x000000191a1a7207 */ /* 0x000fca0000000000 */
[----:B------:R-:W1:Y:S01]  /*02c0*/  SHFL.UP P0, R25, R26, 0x2, RZ ;  /* 0x044000001a197989 */ /* 0x000e6200000000ff */
[----:B0-----:R-:W-:-:S05]  /*02d0*/  IADD3 R21, P2, PT, R28, R27, RZ ;  /* 0x0000001b1c157210 */ /* 0x001fca0007f5e0ff */
[----:B-1----:R-:W-:Y:S01]  /*02e0*/  IMAD.X R22, R25, 0x1, R26, P2 ;  /* 0x0000000119167824 */ /* 0x002fe200010e061a */
[----:B------:R-:W-:-:S04]  /*02f0*/  SEL R28, R21, R28, P0 ;  /* 0x0000001c151c7207 */ /* 0x000fc80000000000 */
[----:B------:R-:W-:Y:S01]  /*0300*/  SEL R29, R22, R25, P0 ;  /* 0x00000019161d7207 */ /* 0x000fe20000000000 */
        /* <DEDUP_REMOVED lines=12> */
[----:B------:R0:W1:Y:S04]  /*03d0*/  SHFL.UP PT, R28, R27, 0x10, RZ ;  /* 0x060000001b1c7989 */ /* 0x00006800000e00ff */
[----:B------:R0:W2:Y:S02]  /*03e0*/  SHFL.UP P0, R25, R26, 0x10, RZ ;  /* 0x060000001a197989 */ /* 0x0000a400000000ff */
.L_x_134:
[----:B-1----:R-:W-:-:S04]  /*03f0*/  IADD3 R21, P2, PT, R28, R27, RZ ;  /* 0x0000001b1c157210 */ /* 0x002fc80007f5e0ff */
[----:B--2---:R-:W-:Y:S01]  /*0400*/  SEL R21, R21, R28, P0 ;  /* 0x0000001c15157207 */ /* 0x004fe20000000000 */
[----:B------:R-:W-:-:S05]  /*0410*/  IMAD.X R22, R25, 0x1, R26, P2 ;  /* 0x0000000119167824 */ /* 0x000fca00010e061a */
[----:B------:R-:W-:Y:S02]  /*0420*/  SEL R22, R22, R25, P0 ;  /* 0x0000001916167207 */ /* 0x000fe40000000000 */
[----:B------:R-:W-:-:S05]  /*0430*/  IADD3 R20, P0, PT, R21, -R20, RZ ;  /* 0x8000001415147210 */ /* 0x000fca0007f1e0ff */
[----:B------:R-:W-:Y:S01]  /*0440*/  IMAD.X R21, R22, 0x1, ~R19, P0 ;  /* 0x0000000116157824 */ /* 0x000fe200000e0e13 */
[----:B------:R-:W-:-:S04]  /*0450*/  IADD3 R14, P0, PT, R14, R20, RZ ;  /* 0x000000140e0e7210 */ /* 0x000fc80007f1e0ff */
[----:B------:R1:W-:Y:S01]  /*0460*/  STS.64 [R18+0x10], R20 ;  /* 0x0000101412007388 */ /* 0x0003e20000000a00 */
[----:B------:R-:W-:Y:S01]  /*0470*/  IMAD.X R15, R15, 0x1, R21, P0 ;  /* 0x000000010f0f7824 */ /* 0x000fe200000e0615 */
        /* <DEDUP_REMOVED lines=17> */
[----:B------:R-:W-:-:S05]  /*0590*/  IMAD.X R3, R3, 0x1, R5, P0 ;  /* 0x0000000103037824 */ /* 0x000fca00000e0605 */
[----:B------:R1:W-:Y:S03]  /*05a0*/  STS.64 [R18+0x48], R2 ;  /* 0x0000480212007388 */ /* 0x0003e60000000a00 */
.L_x_122:
[----:B------:R-:W-:Y:S05]  /*05b0*/  WARPSYNC.ALL ;  /* 0x0000000000007948 */ /* 0x000fea0003800000 */
[----:B------:R-:W-:Y:S06]  /*05c0*/  BAR.SYNC.DEFER_BLOCKING 0x0 ;  /* 0x0000000000007b1d */ /* 0x000fec0000010000 */
[----:B------:R-:W-:Y:S05]  /*05d0*/  @P1 EXIT ;  /* 0x000000000000194d */ /* 0x000fea0003800000 */
[----:B01----:R-:W0:Y:S04]  /*05e0*/  LDS.64 R2, [R0+0x10] ;  /* 0x0000100000027984 */ /* 0x003e280000000a00 */
[----:B0-----:R-:W-:Y:S01]  /*05f0*/  STG.E.64 desc[UR4][R16.64], R2 ;  /* 0x0000000210007986 */ /* 0x001fe2000c101b04 */
[----:B------:R-:W-:Y:S05]  /*0600*/  EXIT ;  /* 0x000000000000794d */ /* 0x000fea0003800000 */
.L_x_123:
[----:B------:R-:W-:Y:S02]  /*0610*/  IMAD.MOV.U32 R24, RZ, RZ, R20 ;  /* 0x000000ffff187224 */ /* 0x000fe400078e0014 */
[----:B------:R-:W-:Y:S02]  /*0620*/  IMAD.MOV.U32 R23, RZ, RZ, 0x1 ;  /* 0x00000001ff177424 */ /* 0x000fe400078e00ff */
[----:B------:R-:W-:Y:S02]  /*0630*/  IMAD.MOV.U32 R22, RZ, RZ, RZ ;  /* 0x000000ffff167224 */ /* 0x000fe400078e00ff */
[----:B------:R-:W-:-:S07]  /*0640*/  IMAD.MOV.U32 R21, RZ, RZ, -0x1 ;  /* 0xffffffffff157424 */ /* 0x000fce00078e00ff */
[----:B------:R-:W-:Y:S05]  /*0650*/  WARPSYNC.COLLECTIVE R21, `(.L_x_124) ;  /* 0x0000000015087348 */ /* 0x000fea0003c00000 */
[----:B------:R0:W1:Y:S02]  /*0660*/  SHFL.UP P0, R25, R24, R23, R22 ;  /* 0x0400001718197389 */ /* 0x0000640000000016 */
[----:B01----:R-:W-:Y:S05]  /*0670*/  ENDCOLLECTIVE ;  /* 0x000000000000791b */ /* 0x003fea0003800000 */
.L_x_124:
[----:B------:R-:W-:Y:S02]  /*0680*/  IMAD.MOV.U32 R24, RZ, RZ, R19 ;  /* 0x000000ffff187224 */ /* 0x000fe400078e0013 */
[----:B------:R-:W-:-:S07]  /*0690*/  IMAD.MOV.U32 R27, RZ, RZ, R25 ;  /* 0x000000ffff1b7224 */ /* 0x000fce00078e0019 */
[----:B------:R-:W-:Y:S05]  /*06a0*/  WARPSYNC.COLLECTIVE R21, `(.L_x_125) ;  /* 0x0000000015087348 */ /* 0x000fea0003c00000 */
[----:B------:R0:W1:Y:S02]  /*06b0*/  SHFL.UP P0, R25, R24, R23, R22 ;  /* 0x0400001718197389 */ /* 0x0000640000000016 */
[----:B01----:R-:W-:Y:S05]  /*06c0*/  ENDCOLLECTIVE ;  /* 0x000000000000791b */ /* 0x003fea0003800000 */
.L_x_125:
[----:B------:R-:W-:Y:S01]  /*06d0*/  IADD3 R26, P2, PT, R27, R20, RZ ;  /* 0x000000141b1a7210 */ /* 0x000fe20007f5e0ff */
[----:B------:R-:W-:-:S03]  /*06e0*/  IMAD.MOV.U32 R23, RZ, RZ, 0x2 ;  /* 0x00000002ff177424 */ /* 0x000fc600078e00ff */
[----:B------:R-:W-:Y:S01]  /*06f0*/  SEL R27, R26, R27, P0 ;  /* 0x0000001b1a1b7207 */ /* 0x000fe20000000000 */
[----:B------:R-:W-:-:S04]  /*0700*/  IMAD.X R26, R25, 0x1, R19, P2 ;  /* 0x00000001191a7824 */ /* 0x000fc800010e0613 */
[----:B------:R-:W-:Y:S01]  /*0710*/  IMAD.MOV.U32 R24, RZ, RZ, R27 ;  /* 0x000000ffff187224 */ /* 0x000fe200078e001b */
[----:B------:R-:W-:-:S07]  /*0720*/  SEL R26, R26, R25, P0 ;  /* 0x000000191a1a7207 */ /* 0x000fce0000000000 */
[----:B------:R-:W-:Y:S05]  /*0730*/  WARPSYNC.COLLECTIVE R21, `(.L_x_126) ;  /* 0x0000000015087348 */ /* 0x000fea0003c00000 */
[----:B------:R0:W1:Y:S02]  /*0740*/  SHFL.UP P0, R25, R24, R23, R22 ;  /* 0x0400001718197389 */ /* 0x0000640000000016 */
[----:B01----:R-:W-:Y:S05]  /*0750*/  ENDCOLLECTIVE ;  /* 0x000000000000791b */ /* 0x003fea0003800000 */
.L_x_126:
[----:B------:R-:W-:Y:S02]  /*0760*/  IMAD.MOV.U32 R24, RZ, RZ, R26 ;  /* 0x000000ffff187224 */ /* 0x000fe400078e001a */
[----:B------:R-:W-:-:S07]  /*0770*/  IMAD.MOV.U32 R28, RZ, RZ, R25 ;  /* 0x000000ffff1c7224 */ /* 0x000fce00078e0019 */
[----:B------:R-:W-:Y:S05]  /*0780*/  WARPSYNC.COLLECTIVE R21, `(.L_x_127) ;  /* 0x0000000015087348 */ /* 0x000fea0003c00000 */
[----:B------:R0:W1:Y:S02]  /*0790*/  SHFL.UP P0, R25, R24, R23, R22 ;  /* 0x0400001718197389 */ /* 0x0000640000000016 */
[----:B01----:R-:W-:Y:S05]  /*07a0*/  ENDCOLLECTIVE ;  /* 0x000000000000791b */ /* 0x003fea0003800000 */
.L_x_127:
        /* <DEDUP_REMOVED lines=9> */
.L_x_128:
[----:B------:R-:W-:Y:S02]  /*0840*/  IMAD.MOV.U32 R24, RZ, RZ, R29 ;  /* 0x000000ffff187224 */ /* 0x000fe400078e001d */
[----:B------:R-:W-:-:S07]  /*0850*/  IMAD.MOV.U32 R27, RZ, RZ, R25 ;  /* 0x000000ffff1b7224 */ /* 0x000fce00078e0019 */
[----:B------:R-:W-:Y:S05]  /*0860*/  WARPSYNC.COLLECTIVE R21, `(.L_x_129) ;  /* 0x0000000015087348 */ /* 0x000fea0003c00000 */
[----:B------:R0:W1:Y:S02]  /*0870*/  SHFL.UP P0, R25, R24, R23, R22 ;  /* 0x0400001718197389 */ /* 0x0000640000000016 */
[----:B01----:R-:W-:Y:S05]  /*0880*/  ENDCOLLECTIVE ;  /* 0x000000000000791b */ /* 0x003fea0003800000 */
.L_x_129:
        /* <DEDUP_REMOVED lines=9> */
.L_x_130:
[----:B------:R-:W-:Y:S02]  /*0920*/  IMAD.MOV.U32 R24, RZ, RZ, R29 ;  /* 0x000000ffff187224 */ /* 0x000fe400078e001d */
[----:B------:R-:W-:-:S07]  /*0930*/  IMAD.MOV.U32 R27, RZ, RZ, R25 ;  /* 0x000000ffff1b7224 */ /* 0x000fce00078e0019 */
[----:B------:R-:W-:Y:S05]  /*0940*/  WARPSYNC.COLLECTIVE R21, `(.L_x_131) ;  /* 0x0000000015087348 */ /* 0x000fea0003c00000 */
[----:B------:R0:W1:Y:S02]  /*0950*/  SHFL.UP P0, R25, R24, R23, R22 ;  /* 0x0400001718197389 */ /* 0x0000640000000016 */
[----:B01----:R-:W-:Y:S05]  /*0960*/  ENDCOLLECTIVE ;  /* 0x000000000000791b */ /* 0x003fea0003800000 */
.L_x_131:
        /* <DEDUP_REMOVED lines=9> */
.L_x_132:
[----:B------:R-:W-:Y:S02]  /*0a00*/  IMAD.MOV.U32 R24, RZ, RZ, R26 ;  /* 0x000000ffff187224 */ /* 0x000fe400078e001a */
[----:B------:R-:W-:-:S07]  /*0a10*/  IMAD.MOV.U32 R28, RZ, RZ, R25 ;  /* 0x000000ffff1c7224 */ /* 0x000fce00078e0019 */
[----:B------:R-:W-:Y:S05]  /*0a20*/  WARPSYNC.COLLECTIVE R21, `(.L_x_133) ;  /* 0x0000000015087348 */ /* 0x000fea0003c00000 */
[----:B------:R0:W1:Y:S02]  /*0a30*/  SHFL.UP P0, R25, R24, R23, R22 ;  /* 0x0400001718197389 */ /* 0x0000640000000016 */
[----:B01----:R-:W-:Y:S05]  /*0a40*/  ENDCOLLECTIVE ;  /* 0x000000000000791b */ /* 0x003fea0003800000 */
.L_x_133:
[----:B------:R-:W-:Y:S05]  /*0a50*/  BRA `(.L_x_134) ;  /* 0xfffffff800647947 */ /* 0x000fea000383ffff */
.L_x_135:
        /* <DEDUP_REMOVED lines=10> */
.L_x_1369:


//--------------------- .text._ZN3cub18CUB_300001_SM_10006detail10radix_sort30DeviceRadixSortHistogramKernelINS1_5radix10policy_hubIiiyE10Policy1000ELNS0_9SortOrderE0EiyNS1_21identity_decomposer_tEEEvPT2_PKT1_SA_iiT3_ --------------------------
	.section	.text._ZN3cub18CUB_300001_SM_10006detail10radix_sort30DeviceRadixSortHistogramKernelINS1_5radix10policy_hubIiiyE10Policy1000ELNS0_9SortOrderE0EiyNS1_21identity_decomposer_tEEEvPT2_PKT1_SA_iiT3_,"ax",@progbits
	.align	128
        .global         _ZN3cub18CUB_300001_SM_10006detail10radix_sort30DeviceRadixSortHistogramKernelINS1_5radix10policy_hubIiiyE10Policy1000ELNS0_9SortOrderE0EiyNS1_21identity_decomposer_tEEEvPT2_PKT1_SA_iiT3_
        .type           _ZN3cub18CUB_300001_SM_10006detail10radix_sort30DeviceRadixSortHistogramKernelINS1_5radix10policy_hubIiiyE10Policy1000ELNS0_9SortOrderE0EiyNS1_21identity_decomposer_tEEEvPT2_PKT1_SA_iiT3_,@function
        .size           _ZN3cub18CUB_300001_SM_10006detail10radix_sort30DeviceRadixSortHistogramKernelINS1_5radix10policy_hubIiiyE10Policy1000ELNS0_9SortOrderE0EiyNS1_21identity_decomposer_tEEEvPT2_PKT1_SA_iiT3_,(.L_x_1370 - _ZN3cub18CUB_300001_SM_10006detail10radix_sort30DeviceRadixSortHistogramKernelINS1_5radix10policy_hubIiiyE10Policy1000ELNS0_9SortOrderE0EiyNS1_21identity_decomposer_tEEEvPT2_PKT1_SA_iiT3_)
        .other          _ZN3cub18CUB_300001_SM_10006detail10radix_sort30DeviceRadixSortHistogramKernelINS1_5radix10policy_hubIiiyE10Policy1000ELNS0_9SortOrderE0EiyNS1_21identity_decomposer_tEEEvPT2_PKT1_SA_iiT3_,@"STO_CUDA_ENTRY STV_DEFAULT"
_ZN3cub18CUB_300001_SM_10006detail10radix_sort30DeviceRadixSortHistogramKernelINS1_5radix10policy_hubIiiyE10Policy1000ELNS0_9SortOrderE0EiyNS1_21identity_decomposer_tEEEvPT2_PKT1_SA_iiT3_:
.text._ZN3cub18CUB_300001_SM_10006detail10radix_sort30DeviceRadixSortHistogramKernelINS1_5radix10policy_hubIiiyE10Policy1000ELNS0_9SortOrderE0EiyNS1_21identity_decomposer_tEEEvPT2_PKT1_SA_iiT3_:
[----:B------:R-:W-:Y:S01]  /*0000*/  LDC R1, c[0x0][0x37c] ;  /* 0x0000df00ff017b82 */ /* 0x000fe20000000800 */
[----:B------:R-:W0:Y:S02]  /*0010*/  LDCU.64 UR14, c[0x0][0x390] ;  /* 0x00007200ff0e77ac */ /* 0x000e240008000a00 */
[----:B0-----:R-:W-:-:S04]  /*0020*/  ISETP.NE.U32.AND P0, PT, RZ, UR14, PT ;  /* 0x0000000eff007c0c */ /* 0x001fc8000bf05070 */
[----:B------:R-:W-:-:S13]  /*0030*/  ISETP.NE.AND.EX P0, PT, RZ, UR15, PT, P0 ;  /* 0x0000000fff007c0c */ /* 0x000fda000bf05300 */
[----:B------:R-:W-:Y:S05]  /*0040*/  @!P0 EXIT ;  /* 0x000000000000894d */ /* 0x000fea0003800000 */
[----:B------:R-:W-:Y:S01]  /*0050*/  UIADD3 UR11, UP0, UPT, UR14, -0x1, URZ ;  /* 0xffffffff0e0b7890 */ /* 0x000fe2000ff1e0ff */
[----:B------:R-:W0:Y:S01]  /*0060*/  S2R R4, SR_TID.X ;  /* 0x0000000000047919 */ /* 0x000e220000002100 */
[----:B------:R-:W1:Y:S01]  /*0070*/  LDCU.64 UR4, c[0x0][0x398] ;  /* 0x00007300ff0477ac */ /* 0x000e620008000a00 */
[----:B------:R-:W2:Y:S01]  /*0080*/  S2UR UR7, SR_CgaCtaId ;  /* 0x00000000000779c3 */ /* 0x000ea20000008800 */
[----:B------:R-:W-:Y:S01]  /*0090*/  UIADD3.X UR12, UPT, UPT, UR15, -0x1, URZ, UP0, !UPT ;  /* 0xffffffff0f0c7890 */ /* 0x000fe200087fe4ff */
[----:B------:R-:W-:Y:S01]  /*00a0*/  UMOV UR6, 0x400 ;  /* 0x0000040000067882 */ /* 0x000fe20000000000 */
[----:B------:R-:W3:Y:S05]  /*00b0*/  LDCU.64 UR20, c[0x0][0x358] ;  /* 0x00006b00ff1477ac */ /* 0x000eea0008000a00 */
[----:B------:R-:W4:Y:S01]  /*00c0*/  S2UR UR8, SR_CTAID.X ;  /* 0x00000000000879c3 */ /* 0x000f220000002500 */
[----:B------:R-:W-:Y:S01]  /*00d0*/  USHF.R.U64 UR11, UR11, 0x1e, UR12 ;  /* 0x0000001e0b0b7899 */ /* 0x000fe2000800120c */
[----:B------:R-:W0:Y:S03]  /*00e0*/  LDCU UR28, c[0x0][0x370] ;  /* 0x00006e00ff1c77ac */ /* 0x000e260008000800 */
[----:B------:R-:W-:-:S02]  /*00f0*/  UIADD3 UR11, UP0, UPT, UR11, 0x1, URZ ;  /* 0x000000010b0b7890 */ /* 0x000fc4000ff1e0ff */
[----:B-1----:R-:W-:Y:S02]  /*0100*/  UIADD3 UR4, UPT, UPT, UR5, 0x7, -UR4 ;  /* 0x0000000705047890 */ /* 0x002fe4000fffe804 */
[----:B------:R-:W-:Y:S02]  /*0110*/  ULEA.HI.X UR12, UR12, URZ, URZ, 0x2, UP0 ;  /* 0x000000ff0c0c7291 */ /* 0x000fe400080f14ff */
[----:B------:R-:W-:Y:S02]  /*0120*/  UISETP.LT.U32.AND UP0, UPT, UR11, UR14, UPT ;  /* 0x0000000e0b00728c */ /* 0x000fe4000bf01070 */
[----:B------:R-:W-:Y:S02]  /*0130*/  USHF.R.S32.HI UR5, URZ, 0x1f, UR4 ;  /* 0x0000001fff057899 */ /* 0x000fe40008011404 */
[----:B------:R-:W-:Y:S02]  /*0140*/  UISETP.LT.U32.AND.EX UP0, UPT, UR12, UR15, UPT, UP0 ;  /* 0x0000000f0c00728c */ /* 0x000fe4000bf01100 */
[----:B------:R-:W-:-:S02]  /*0150*/  ULEA.HI UR5, UR5, UR4, URZ, 0x3 ;  /* 0x0000000405057291 */ /* 0x000fc4000f8f18ff */
[----:B------:R-:W-:Y:S01]  /*0160*/  USEL UR11, UR11, UR14, UP0 ;  /* 0x0000000e0b0b7287 */ /* 0x000fe20008000000 */
[C---:B0-----:R-:W-:Y:S01]  /*0170*/  VIADD R21, R4.reuse, 0x780 ;  /* 0x0000078004157836 */ /* 0x041fe20000000000 */
[----:B------:R-:W-:Y:S02]  /*0180*/  USEL UR12, UR12, UR15, UP0 ;  /* 0x0000000f0c0c7287 */ /* 0x000fe40008000000 */
[----:B------:R-:W-:Y:S02]  /*0190*/  UISETP.GE.AND UP0, UPT, UR4, 0x8, UPT ;  /* 0x000000080400788c */ /* 0x000fe4000bf06270 */
[----:B--2---:R-:W-:Y:S02]  /*01a0*/  ULEA UR6, UR7, UR6, 0x18 ;  /* 0x0000000607067291 */ /* 0x004fe4000f8ec0ff */
[----:B------:R-:W-:Y:S02]  /*01b0*/  USHF.R.S32.HI UR5, URZ, 0x3, UR5 ;  /* 0x00000003ff057899 */ /* 0x000fe40008011405 */
[----:B------:R-:W-:Y:S01]  /*01c0*/  PLOP3.LUT P0, PT, PT, PT, UP0, 0x80, 0x8 ;  /* 0x000000000008781c */ /* 0x000fe20003f0f008 */
[----:B----4-:R-:W-:Y:S01]  /*01d0*/  USHF.L.U32 UR8, UR8, 0xb, URZ ;  /* 0x0000000b08087899 */ /* 0x010fe200080006ff */
[C---:B------:R-:W-:Y:S01]  /*01e0*/  LEA R0, R4.reuse, UR6, 0x2 ;  /* 0x0000000604007c11 */ /* 0x040fe2000f8e10ff */
[----:B------:R-:W-:Y:S01]  /*01f0*/  UIADD3 UR22, UPT, UPT, UR5, -0x1, URZ ;  /* 0xffffffff05167890 */ /* 0x000fe2000fffe0ff */
[----:B------:R-:W-:Y:S01]  /*0200*/  ISETP.GT.U32.OR P0, PT, R4, 0xff, !P0 ;  /* 0x000000ff0400780c */ /* 0x000fe20004704470 */
[----:B------:R-:W-:-:S02]  /*0210*/  ULOP3.LUT UR23, UR5, 0xf, URZ, 0xc0, !UPT ;  /* 0x0000000f05177892 */ /* 0x000fc4000f8ec0ff */
[----:B------:R-:W-:Y:S01]  /*0220*/  ULOP3.LUT UR24, UR5, 0x7, URZ, 0xc0, !UPT ;  /* 0x0000000705187892 */ /* 0x000fe2000f8ec0ff */
[----:B------:R-:W-:Y:S01]  /*0230*/  P2R R20, PR, RZ, 0x1 ;  /* 0x00000001ff147803 */ /* 0x000fe20000000000 */
[----:B------:R-:W-:Y:S02]  /*0240*/  ULOP3.LUT UR25, UR5, 0x3, URZ, 0xc0, !UPT ;  /* 0x0000000305197892 */ /* 0x000fe4000f8ec0ff */
[----:B------:R-:W-:Y:S02]  /*0250*/  ULOP3.LUT UR26, UR5, 0xffffff0, URZ, 0xc0, !UPT ;  /* 0x0ffffff0051a7892 */ /* 0x000fe4000f8ec0ff */
[----:B------:R-:W-:Y:S02]  /*0260*/  ULOP3.LUT UR27, UR5, 0xffffff8, URZ, 0xc0, !UPT ;  /* 0x0ffffff8051b7892 */ /* 0x000fe4000f8ec0ff */
[----:B------:R-:W-:Y:S01]  /*0270*/  ULOP3.LUT UR9, UR5, 0x1, URZ, 0xc0, !UPT ;  /* 0x0000000105097892 */ /* 0x000fe2000f8ec0ff */
[----:B------:R-:W-:Y:S01]  /*0280*/  UMOV UR6, URZ ;  /* 0x000000ff00067c82 */ /* 0x000fe20008000000 */
[----:B---3--:R-:W-:-:S10]  /*0290*/  UMOV UR7, URZ ;  /* 0x000000ff00077c82 */ /* 0x008fd40008000000 */
.L_x_219:
[----:B------:R-:W-:Y:S01]  /*02a0*/  ISETP.NE.AND P0, PT, R20, RZ, PT ;  /* 0x000000ff1400720c */ /* 0x000fe20003f05270 */
[----:B------:R-:W-:-:S12]  /*02b0*/  BSSY.RECONVERGENT B0, `(.L_x_136) ;  /* 0x000007c000007945 */ /* 0x000fd80003800200 */
[----:B012345:R-:W-:Y:S05]  /*02c0*/  @P0 BRA `(.L_x_137) ;  /* 0x0000000400e80947 */ /* 0x03ffea0003800000 */
[----:B------:R-:W-:Y:S02]  /*02d0*/  IMAD.U32 R2, RZ, RZ, UR22 ;  /* 0x00000016ff027e24 */ /* 0x000fe4000f8e00ff */
[----:B------:R-:W-:-:S03]  /*02e0*/  IMAD.MOV.U32 R3, RZ, RZ, RZ ;  /* 0x000000ffff037224 */ /* 0x000fc600078e00ff */
[----:B------:R-:W-:-:S13]  /*02f0*/  ISETP.GE.U32.AND P1, PT, R2, 0xf, PT ;  /* 0x0000000f0200780c */ /* 0x000fda0003f26070 */
[----:B------:R-:W-:Y:S05]  /*0300*/  @!P1 BRA `(.L_x_138) ;  /* 0x00000000005c9947 */ /* 0x000fea0003800000 */
[----:B------:R-:W-:Y:S01]  /*0310*/  VIADD R2, R0, 0x2000 ;  /* 0x0000200000027836 */ /* 0x000fe20000000000 */
[----:B------:R-:W-:-:S12]  /*0320*/  UIADD3 UR4, UPT, UPT, -UR26, URZ, URZ ;  /* 0x000000ff1a047290 */ /* 0x000fd8000fffe1ff */
.L_x_139:
[----:B------:R-:W-:Y:S01]  /*0330*/  UIADD3 UR4, UPT, UPT, UR4, 0x10, URZ ;  /* 0x0000001004047890 */ /* 0x000fe2000fffe0ff */
[----:B------:R-:W-:Y:S03]  /*0340*/  STS [R2+-0x2000], RZ ;  /* 0xffe000ff02007388 */ /* 0x000fe60000000800 */
[----:B------:R-:W-:Y:S01]  /*0350*/  UISETP.NE.AND UP0, UPT, UR4, URZ, UPT ;  /* 0x000000ff0400728c */ /* 0x000fe2000bf05270 */
        /* <DEDUP_REMOVED lines=16> */
[----:B------:R-:W-:Y:S06]  /*0460*/  BRA.U UP0, `(.L_x_139) ;  /* 0xfffffffd00b07547 */ /* 0x000fec000b83ffff */
[----:B------:R-:W-:-:S07]  /*0470*/  IMAD.U32 R3, RZ, RZ, UR26 ;  /* 0x0000001aff037e24 */ /* 0x000fce000f8e00ff */
.L_x_138:
[----:B------:R-:W-:Y:S01]  /*0480*/  ISETP.NE.AND P0, PT, RZ, UR23, PT ;  /* 0x00000017ff007c0c */ /* 0x000fe2000bf05270 */
[----:B------:R-:W-:Y:S01]  /*0490*/  IMAD.U32 R6, RZ, RZ, UR24 ;  /* 0x00000018ff067e24 */ /* 0x000fe2000f8e00ff */
[----:B------:R-:W-:-:S03]  /*04a0*/  MOV R2, UR23 ;  /* 0x0000001700027c02 */ /* 0x000fc60008000f00 */
[----:B------:R-:W-:Y:S02]  /*04b0*/  VIADD R6, R6, 0xffffffff ;  /* 0xffffffff06067836 */ /* 0x000fe40000000000 */
[----:B------:R-:W-:-:S06]  /*04c0*/  VIADD R2, R2, 0xffffffff ;  /* 0xffffffff02027836 */ /* 0x000fcc0000000000 */
[----:B------:R-:W-:Y:S05]  /*04d0*/  @!P0 BRA `(.L_x_140) ;  /* 0x00000000007c8947 */ /* 0x000fea0003800000 */
[----:B------:R-:W-:Y:S01]  /*04e0*/  ISETP.GE.U32.AND P2, PT, R2, 0x7, PT ;  /* 0x000000070200780c */ /* 0x000fe20003f46070 */
[----:B------:R-:W-:-:S12]  /*04f0*/  UISETP.NE.AND UP0, UPT, UR24, URZ, UPT ;  /* 0x000000ff1800728c */ /* 0x000fd8000bf05270 */
[----:B------:R-:W-:Y:S05]  /*0500*/  @!P2 BRA `(.L_x_141) ;  /* 0x000000000028a947 */ /* 0x000fea0003800000 */
        /* <DEDUP_REMOVED lines=10> */
.L_x_141:
[----:B------:R-:W-:Y:S05]  /*05b0*/  BRA.U !UP0, `(.L_x_140) ;  /* 0x0000000108447547 */ /* 0x000fea000b800000 */
[----:B------:R-:W-:Y:S01]  /*05c0*/  ISETP.GE.U32.AND P2, PT, R6, 0x3, PT ;  /* 0x000000030600780c */ /* 0x000fe20003f46070 */
[----:B------:R-:W-:-:S12]  /*05d0*/  UISETP.NE.AND UP0, UPT, UR25, URZ, UPT ;  /* 0x000000ff1900728c */ /* 0x000fd8000bf05270 */
[C---:B0-----:R-:W-:Y:S02]  /*05e0*/  @P2 IMAD R5, R3.reuse, 0x400, R0 ;  /* 0x0000040003052824 */ /* 0x041fe400078e0200 */
[----:B------:R-:W-:-:S03]  /*05f0*/  @P2 VIADD R3, R3, 0x4 ;  /* 0x0000000403032836 */ /* 0x000fc60000000000 */
[----:B------:R1:W-:Y:S04]  /*0600*/  @P2 STS [R5], RZ ;  /* 0x000000ff05002388 */ /* 0x0003e80000000800 */
[----:B------:R1:W-:Y:S04]  /*0610*/  @P2 STS [R5+0x400], RZ ;  /* 0x000400ff05002388 */ /* 0x0003e80000000800 */
[----:B------:R1:W-:Y:S04]  /*0620*/  @P2 STS [R5+0x800], RZ ;  /* 0x000800ff05002388 */ /* 0x0003e80000000800 */
[----:B------:R1:W-:Y:S01]  /*0630*/  @P2 STS [R5+0xc00], RZ ;  /* 0x000c00ff05002388 */ /* 0x0003e20000000800 */
[----:B------:R-:W-:Y:S05]  /*0640*/  BRA.U !UP0, `(.L_x_140) ;  /* 0x0000000108207547 */ /* 0x000fea000b800000 */
[----:B------:R-:W-:Y:S01]  /*0650*/  IMAD R3, R3, 0x400, R0 ;  /* 0x0000040003037824 */ /* 0x000fe200078e0200 */
[----:B------:R-:W-:-:S04]  /*0660*/  UISETP.NE.AND UP0, UPT, UR25, 0x1, UPT ;  /* 0x000000011900788c */ /* 0x000fc8000bf05270 */
[----:B------:R2:W-:Y:S05]  /*0670*/  STS [R3], RZ ;  /* 0x000000ff03007388 */ /* 0x0005ea0000000800 */
[----:B------:R-:W-:Y:S05]  /*0680*/  BRA.U !UP0, `(.L_x_140) ;  /* 0x0000000108107547 */ /* 0x000fea000b800000 */
[----:B------:R-:W-:Y:S01]  /*0690*/  UISETP.NE.AND UP0, UPT, UR25, 0x2, UPT ;  /* 0x000000021900788c */ /* 0x000fe2000bf05270 */
[----:B------:R3:W-:Y:S05]  /*06a0*/  STS [R3+0x400], RZ ;  /* 0x000400ff03007388 */ /* 0x0007ea0000000800 */
[----:B------:R-:W-:-:S13]  /*06b0*/  PLOP3.LUT P2, PT, PT, PT, UP0, 0x80, 0x8 ;  /* 0x000000000008781c */ /* 0x000fda0003f4f008 */
[----:B------:R3:W-:Y:S02]  /*06c0*/  @P2 STS [R3+0x800], RZ ;  /* 0x000800ff03002388 */ /* 0x0007e40000000800 */
.L_x_140:
[----:B------:R-:W-:-:S13]  /*06d0*/  ISETP.GT.U32.AND P2, PT, R4, 0x7f, PT ;  /* 0x0000007f0400780c */ /* 0x000fda0003f44070 */
[----:B------:R-:W-:Y:S05]  /*06e0*/  @P2 BRA `(.L_x_137) ;  /* 0x0000000000e02947 */ /* 0x000fea0003800000 */
[----:B--23--:R-:W-:Y:S01]  /*06f0*/  HFMA2 R3, -RZ, RZ, 0, 0 ;  /* 0x00000000ff037431 */ /* 0x00cfe200000001ff */
[----:B------:R-:W-:Y:S06]  /*0700*/  @!P1 BRA `(.L_x_142) ;  /* 0x0000000000589947 */ /* 0x000fec0003800000 */
[----:B------:R-:W-:-:S07]  /*0710*/  IMAD.MOV.U32 R3, RZ, RZ, RZ ;  /* 0x000000ffff037224 */ /* 0x000fce00078e00ff */
.L_x_143:
[C---:B012---:R-:W-:Y:S02]  /*0720*/  IMAD R5, R3.reuse, 0x400, R0 ;  /* 0x0000040003057824 */ /* 0x047fe400078e0200 */
[----:B------:R-:W-:-:S03]  /*0730*/  VIADD R3, R3, 0x10 ;  /* 0x0000001003037836 */ /* 0x000fc60000000000 */
[----:B------:R2:W-:Y:S02]  /*0740*/  STS [R5+0x200], RZ ;  /* 0x000200ff05007388 */ /* 0x0005e40000000800 */
[----:B------:R-:W-:Y:S02]  /*0750*/  ISETP.NE.AND P1, PT, R3, UR26, PT ;  /* 0x0000001a03007c0c */ /* 0x000fe4000bf25270 */
[----:B------:R2:W-:Y:S04]  /*0760*/  STS [R5+0x600], RZ ;  /* 0x000600ff05007388 */ /* 0x0005e80000000800 */
        /* <DEDUP_REMOVED lines=13> */
[----:B------:R2:W-:Y:S01]  /*0840*/  STS [R5+0x3e00], RZ ;  /* 0x003e00ff05007388 */ /* 0x0005e20000000800 */
[----:B------:R-:W-:Y:S05]  /*0850*/  @P1 BRA `(.L_x_143) ;  /* 0xfffffffc00b01947 */ /* 0x000fea000383ffff */
[----:B------:R-:W-:-:S07]  /*0860*/  IMAD.U32 R3, RZ, RZ, UR26 ;  /* 0x0000001aff037e24 */ /* 0x000fce000f8e00ff */
.L_x_142:
[----:B------:R-:W-:Y:S05]  /*0870*/  @!P0 BRA `(.L_x_137) ;  /* 0x00000000007c8947 */ /* 0x000fea0003800000 */
[----:B------:R-:W-:Y:S01]  /*0880*/  ISETP.GE.U32.AND P0, PT, R2, 0x7, PT ;  /* 0x000000070200780c */ /* 0x000fe20003f06070 */
[----:B------:R-:W-:-:S12]  /*0890*/  UISETP.NE.AND UP0, UPT, UR24, URZ, UPT ;  /* 0x000000ff1800728c */ /* 0x000fd8000bf05270 */
[----:B------:R-:W-:Y:S05]  /*08a0*/  @!P0 BRA `(.L_x_144) ;  /* 0x0000000000288947 */ /* 0x000fea0003800000 */
[C---:B------:R-:W-:Y:S02]  /*08b0*/  IMAD R2, R3.reuse, 0x400, R0 ;  /* 0x0000040003027824 */ /* 0x040fe400078e0200 */
[----:B------:R-:W-:-:S03]  /*08c0*/  VIADD R3, R3, 0x8 ;  /* 0x0000000803037836 */ /* 0x000fc60000000000 */
[----:B------:R3:W-:Y:S04]  /*08d0*/  STS [R2+0x200], RZ ;  /* 0x000200ff02007388 */ /* 0x0007e80000000800 */
[----:B------:R3:W-:Y:S04]  /*08e0*/  STS [R2+0x600], RZ ;  /* 0x000600ff02007388 */ /* 0x0007e80000000800 */
[----:B------:R3:W-:Y:S04]  /*08f0*/  STS [R2+0xa00], RZ ;  /* 0x000a00ff02007388 */ /* 0x0007e80000000800 */
[----:B------:R3:W-:Y:S04]  /*0900*/  STS [R2+0xe00], RZ ;  /* 0x000e00ff02007388 */ /* 0x0007e80000000800 */
[----:B------:R3:W-:Y:S04]  /*0910*/  STS [R2+0x1200], RZ ;  /* 0x001200ff02007388 */ /* 0x0007e80000000800 */
[----:B------:R3:W-:Y:S04]  /*0920*/  STS [R2+0x1600], RZ ;  /* 0x001600ff02007388 */ /* 0x0007e80000000800 */
[----:B------:R3:W-:Y:S04]  /*0930*/  STS [R2+0x1a00], RZ ;  /* 0x001a00ff02007388 */ /* 0x0007e80000000800 */
[----:B------:R3:W-:Y:S02]  /*0940*/  STS [R2+0x1e00], RZ ;  /* 0x001e00ff02007388 */ /* 0x0007e40000000800 */
.L_x_144:
[----:B------:R-:W-:Y:S05]  /*0950*/  BRA.U !UP0, `(.L_x_137) ;  /* 0x0000000108447547 */ /* 0x000fea000b800000 */
[----:B------:R-:W-:Y:S01]  /*0960*/  ISETP.GE.U32.AND P0, PT, R6, 0x3, PT ;  /* 0x000000030600780c */ /* 0x000fe20003f06070 */
[----:B------:R-:W-:-:S12]  /*0970*/  UISETP.NE.AND UP0, UPT, UR25, URZ, UPT ;  /* 0x000000ff1900728c */ /* 0x000fd8000bf05270 */
[C---:B---3--:R-:W-:Y:S01]  /*0980*/  @P0 IMAD R2, R3.reuse, 0x400, R0 ;  /* 0x0000040003020824 */ /* 0x048fe200078e0200 */
[----:B------:R-:W-:-:S04]  /*0990*/  @P0 IADD3 R3, PT, PT, R3, 0x4, RZ ;  /* 0x0000000403030810 */ /* 0x000fc80007ffe0ff */
[----:B------:R4:W-:Y:S04]  /*09a0*/  @P0 STS [R2+0x200], RZ ;  /* 0x000200ff02000388 */ /* 0x0009e80000000800 */
[----:B------:R4:W-:Y:S04]  /*09b0*/  @P0 STS [R2+0x600], RZ ;  /* 0x000600ff02000388 */ /* 0x0009e80000000800 */
[----:B------:R4:W-:Y:S04]  /*09c0*/  @P0 STS [R2+0xa00], RZ ;  /* 0x000a00ff02000388 */ /* 0x0009e80000000800 */
[----:B------:R4:W-:Y:S01]  /*09d0*/  @P0 STS [R2+0xe00], RZ ;  /* 0x000e00ff02000388 */ /* 0x0009e20000000800 */
[----:B------:R-:W-:Y:S05]  /*09e0*/  BRA.U !UP0, `(.L_x_137) ;  /* 0x0000000108207547 */ /* 0x000fea000b800000 */
[----:B------:R-:W-:Y:S01]  /*09f0*/  IMAD R3, R3, 0x400, R0 ;  /* 0x0000040003037824 */ /* 0x000fe200078e0200 */
[----:B------:R-:W-:-:S04]  /*0a00*/  UISETP.NE.AND UP0, UPT, UR25, 0x1, UPT ;  /* 0x000000011900788c */ /* 0x000fc8000bf05270 */
[----:B------:R3:W-:Y:S05]  /*0a10*/  STS [R3+0x200], RZ ;  /* 0x000200ff03007388 */ /* 0x0007ea0000000800 */
[----:B------:R-:W-:Y:S05]  /*0a20*/  BRA.U !UP0, `(.L_x_137) ;  /* 0x0000000108107547 */ /* 0x000fea000b800000 */
[----:B------:R-:W-:Y:S01]  /*0a30*/  UISETP.NE.AND UP0, UPT, UR25, 0x2, UPT ;  /* 0x000000021900788c */ /* 0x000fe2000bf05270 */
[----:B------:R0:W-:Y:S05]  /*0a40*/  STS [R3+0x600], RZ ;  /* 0x000600ff03007388 */ /* 0x0001ea0000000800 */
[----:B------:R-:W-:-:S13]  /*0a50*/  PLOP3.LUT P0, PT, PT, PT, UP0, 0x80, 0x8 ;  /* 0x000000000008781c */ /* 0x000fda0003f0f008 */
[----:B------:R0:W-:Y:S02]  /*0a60*/  @P0 STS [R3+0xa00], RZ ;  /* 0x000a00ff03000388 */ /* 0x0001e40000000800 */
.L_x_137:
[----:B------:R-:W-:Y:S05]  /*0a70*/  BSYNC.RECONVERGENT B0 ;  /* 0x0000000000007941 */ /* 0x000fea0003800200 */
.L_x_136:
[----:B------:R-:W5:Y:S01]  /*0a80*/  LDCU.64 UR14, c[0x0][0x390] ;  /* 0x00007200ff0e77ac */ /* 0x000f620008000a00 */
[----:B------:R-:W-:Y:S02]  /*0a90*/  USHF.L.U32 UR4, UR6, 0x1e, URZ ;  /* 0x0000001e06047899 */ /* 0x000fe400080006ff */
[----:B------:R-:W-:Y:S02]  /*0aa0*/  USHF.L.U64.HI UR5, UR6, 0x1e, UR7 ;  /* 0x0000001e06057899 */ /* 0x000fe40008010207 */
[----:B-----5:R-:W-:-:S04]  /*0ab0*/  UIADD3 UR4, UP0, UPT, -UR4, UR14, URZ ;  /* 0x0000000e04047290 */ /* 0x020fc8000ff1e1ff */
[----:B------:R-:W-:Y:S02]  /*0ac0*/  UIADD3.X UR5, UPT, UPT, ~UR5, UR15, URZ, UP0, !UPT ;  /* 0x0000000f05057290 */ /* 0x000fe400087fe5ff */
[----:B------:R-:W-:-:S04]  /*0ad0*/  UISETP.LT.U32.AND UP0, UPT, UR4, 0x40000000, UPT ;  /* 0x400000000400788c */ /* 0x000fc8000bf01070 */
[----:B------:R-:W-:-:S04]  /*0ae0*/  UISETP.LT.U32.AND.EX UP0, UPT, UR5, URZ, UPT, UP0 ;  /* 0x000000ff0500728c */ /* 0x000fc8000bf01100 */
[----:B------:R-:W-:Y:S02]  /*0af0*/  USEL UR13, UR4, 0x40000000, UP0 ;  /* 0x40000000040d7887 */ /* 0x000fe40008000000 */
[----:B------:R-:W-:Y:S02]  /*0b00*/  USEL UR14, UR5, URZ, UP0 ;  /* 0x000000ff050e7287 */ /* 0x000fe40008000000 */
[----:B------:R-:W-:-:S04]  /*0b10*/  UISETP.GT.U32.AND UP0, UPT, UR13, UR8, UPT ;  /* 0x000000080d00728c */ /* 0x000fc8000bf04070 */
[----:B------:R-:W-:Y:S01]  /*0b20*/  UISETP.GT.U32.AND.EX UP0, UPT, UR14, URZ, UPT, UP0 ;  /* 0x000000ff0e00728c */ /* 0x000fe2000bf04100 */
[----:B------:R-:W-:Y:S08]  /*0b30*/  BAR.SYNC.DEFER_BLOCKING 0x0 ;  /* 0x0000000000007b1d */ /* 0x000ff00000010000 */
[----:B------:R-:W-:Y:S06]  /*0b40*/  BAR.SYNC.DEFER_BLOCKING 0x0 ;  /* 0x0000000000007b1d */ /* 0x000fec0000010000 */
[----:B------:R-:W-:Y:S05]  /*0b50*/  BRA.U !UP0, `(.L_x_145) ;  /* 0x0000000d082c7547 */ /* 0x000fea000b800000 */
[----:B------:R-:W-:Y:S01]  /*0b60*/  UMOV UR10, UR8 ;  /* 0x00000008000a7c82 */ /* 0x000fe20008000000 */
[----:B------:R-:W-:-:S05]  /*0b70*/  UMOV UR5, URZ ;  /* 0x000000ff00057c82 */ /* 0x000fca0008000000 */
.L_x_150:
[----:B-----5:R-:W5:Y:S01]  /*0b80*/  LDCU.64 UR18, c[0x0][0x390] ;  /* 0x00007200ff1277ac */ /* 0x020f620008000a00 */
[----:B------:R-:W-:Y:S02]  /*0b90*/  USHF.L.U32 UR15, UR6, 0x1e, URZ ;  /* 0x0000001e060f7899 */ /* 0x000fe400080006ff */
[----:B------:R-:W-:Y:S02]  /*0ba0*/  USHF.L.U64.HI UR16, UR6, 0x1e, UR7 ;  /* 0x0000001e06107899 */ /* 0x000fe40008010207 */
[----:B------:R-:W-:-:S04]  /*0bb0*/  UIADD3 UR15, UP0, UPT, UR10, UR15, URZ ;  /* 0x0000000f0a0f7290 */ /* 0x000fc8000ff1e0ff */
[----:B------:R-:W-:Y:S02]  /*0bc0*/  UIADD3.X UR16, UPT, UPT, UR5, UR16, URZ, UP0, !UPT ;  /* 0x0000001005107290 */ /* 0x000fe400087fe4ff */
[----:B------:R-:W-:Y:S02]  /*0bd0*/  ULEA UR10, UP0, UR28, UR10, 0xb ;  /* 0x0000000a1c0a7291 */ /* 0x000fe4000f8058ff */
[----:B-----5:R-:W-:Y:S02]  /*0be0*/  UIADD3 UR17, UP1, UPT, -UR15, UR18, URZ ;  /* 0x000000120f117290 */ /* 0x020fe4000ff3e1ff */
[----:B------:R-:W-:Y:S02]  /*0bf0*/  UIADD3.X UR5, UPT, UPT, URZ, UR5, URZ, UP0, !UPT ;  /* 0x00000005ff057290 */ /* 0x000fe400087fe4ff */
[----:B------:R-:W-:Y:S02]  /*0c00*/  UIADD3.X UR4, UPT, UPT, ~UR16, UR19, URZ, UP1, !UPT ;  /* 0x0000001310047290 */ /* 0x000fe40008ffe5ff */
[----:B------:R-:W-:-:S02]  /*0c10*/  UISETP.GE.U32.AND UP1, UPT, UR17, 0x800, UPT ;  /* 0x000008001100788c */ /* 0x000fc4000bf26070 */
[----:B------:R-:W-:Y:S02]  /*0c20*/  UISETP.GE.U32.AND UP0, UPT, UR10, UR13, UPT ;  /* 0x0000000d0a00728c */ /* 0x000fe4000bf06070 */
[----:B------:R-:W-:Y:S02]  /*0c30*/  UISETP.GE.U32.AND.EX UP1, UPT, UR4, URZ, UPT, UP1 ;  /* 0x000000ff0400728c */ /* 0x000fe4000bf26110 */
[----:B------:R-:W-:-:S07]  /*0c40*/  UISETP.GE.U32.AND.EX UP0, UPT, UR5, UR14, UPT, UP0 ;  /* 0x0000000e0500728c */ /* 0x000fce000bf06100 */
[----:B0-----:R-:W-:Y:S05]  /*0c50*/  BRA.U !UP1, `(.L_x_146) ;  /* 0x0000000109587547 */ /* 0x001fea000b800000 */
[----:B------:R-:W4:Y:S01]  /*0c60*/  LDCU.64 UR18, c[0x0][0x388] ;  /* 0x00007100ff1277ac */ /* 0x000f220008000a00 */
[----:B0-23--:R-:W-:-:S05]  /*0c70*/  IADD3 R3, P0, PT, R4, UR15, RZ ;  /* 0x0000000f04037c10 */ /* 0x00dfca000ff1e0ff */
[----:B------:R-:W-:Y:S01]  /*0c80*/  IMAD.X R6, RZ, RZ, UR16, P0 ;  /* 0x00000010ff067e24 */ /* 0x000fe200080e06ff */
[----:B----4-:R-:W-:-:S04]  /*0c90*/  LEA R2, P0, R3, UR18, 0x2 ;  /* 0x0000001203027c11 */ /* 0x010fc8000f8010ff */
        /* <DEDUP_REMOVED lines=18> */
.L_x_146:
[----:B------:R-:W4:Y:S01]  /*0dc0*/  LDCU.64 UR18, c[0x0][0x388] ;  /* 0x00007100ff1277ac */ /* 0x000f220008000a00 */
[C---:B012---:R-:W-:Y:S01]  /*0dd0*/  VIADD R5, R4.reuse, 0x100 ;  /* 0x0000010004057836 */ /* 0x047fe20000000000 */
[C---:B---3--:R-:W-:Y:S01]  /*0de0*/  IADD3 R3, P0, PT, R4.reuse, UR15, RZ ;  /* 0x0000000f04037c10 */ /* 0x048fe2000ff1e0ff */
[C---:B----4-:R-:W-:Y:S01]  /*0df0*/  VIADD R2, R4.reuse, 0x80 ;  /* 0x0000008004027836 */ /* 0x050fe20000000000 */
[C---:B------:R-:W-:Y:S01]  /*0e00*/  ISETP.GE.AND P1, PT, R4.reuse, UR17, PT ;  /* 0x0000001104007c0c */ /* 0x040fe2000bf26270 */
[----:B------:R-:W-:Y:S01]  /*0e10*/  VIADD R7, R4, 0x180 ;  /* 0x0000018004077836 */ /* 0x000fe20000000000 */
[----:B------:R-:W-:Y:S01]  /*0e20*/  ISETP.GE.AND P3, PT, R5, UR17, PT ;  /* 0x0000001105007c0c */ /* 0x000fe2000bf66270 */
[----:B------:R-:W-:Y:S01]  /*0e30*/  IMAD.X R6, RZ, RZ, UR16, P0 ;  /* 0x00000010ff067e24 */ /* 0x000fe200080e06ff */
[----:B------:R-:W-:Y:S01]  /*0e40*/  ISETP.GE.AND P2, PT, R2, UR17, PT ;  /* 0x0000001102007c0c */ /* 0x000fe2000bf46270 */
[----:B------:R-:W-:Y:S01]  /*0e50*/  VIADD R5, R4, 0x200 ;  /* 0x0000020004057836 */ /* 0x000fe20000000000 */
[----:B------:R-:W-:Y:S01]  /*0e60*/  ISETP.GE.AND P4, PT, R7, UR17, PT ;  /* 0x0000001107007c0c */ /* 0x000fe2000bf86270 */
[----:B------:R-:W-:-:S03]  /*0e70*/  IMAD.MOV.U32 R12, RZ, RZ, 0x7fffffff ;  /* 0x7fffffffff0c7424 */ /* 0x000fc600078e00ff */
[----:B------:R-:W-:Y:S01]  /*0e80*/  ISETP.GE.AND P5, PT, R5, UR17, PT ;  /* 0x0000001105007c0c */ /* 0x000fe2000bfa6270 */
[----:B------:R-:W-:Y:S01]  /*0e90*/  VIADD R5, R4, 0x300 ;  /* 0x0000030004057836 */ /* 0x000fe20000000000 */
[----:B------:R-:W-:-:S04]  /*0ea0*/  LEA R2, P0, R3, UR18, 0x2 ;  /* 0x0000001203027c11 */ /* 0x000fc8000f8010ff */
[----:B------:R-:W-:Y:S01]  /*0eb0*/  LEA.HI.X R3, R3, UR19, R6, 0x2, P0 ;  /* 0x0000001303037c11 */ /* 0x000fe200080f1406 */
[----:B------:R-:W-:Y:S01]  /*0ec0*/  IMAD.MOV.U32 R11, RZ, RZ, 0x7fffffff ;  /* 0x7fffffffff0b7424 */ /* 0x000fe200078e00ff */
[----:B------:R-:W-:-:S03]  /*0ed0*/  IADD3 R6, PT, PT, R4, 0x280, RZ ;  /* 0x0000028004067810 */ /* 0x000fc60007ffe0ff */
[----:B------:R1:W5:Y:S01]  /*0ee0*/  @!P1 LDG.E R12, desc[UR20][R2.64] ;  /* 0x00000014020c9981 */ /* 0x000362000c1e1900 */
[----:B------:R-:W-:Y:S01]  /*0ef0*/  ISETP.GE.AND P1, PT, R5, UR17, PT ;  /* 0x0000001105007c0c */ /* 0x000fe2000bf26270 */
[----:B------:R-:W-:Y:S01]  /*0f00*/  VIADD R5, R4, 0x380 ;  /* 0x0000038004057836 */ /* 0x000fe20000000000 */
[----:B------:R-:W-:Y:S01]  /*0f10*/  ISETP.GE.AND P0, PT, R6, UR17, PT ;  /* 0x0000001106007c0c */ /* 0x000fe2000bf06270 */
[----:B------:R-:W-:Y:S01]  /*0f20*/  IMAD.MOV.U32 R9, RZ, RZ, 0x7fffffff ;  /* 0x7fffffffff097424 */ /* 0x000fe200078e00ff */
[----:B------:R1:W5:Y:S02]  /*0f30*/  @!P2 LDG.E R11, desc[UR20][R2.64+0x200] ;  /* 0x00020014020ba981 */ /* 0x000364000c1e1900 */
[----:B------:R-:W-:Y:S01]  /*0f40*/  ISETP.GE.AND P2, PT, R5, UR17, PT ;  /* 0x0000001105007c0c */ /* 0x000fe2000bf46270 */
[----:B------:R-:W-:Y:S02]  /*0f50*/  VIADD R5, R4, 0x480 ;  /* 0x0000048004057836 */ /* 0x000fe40000000000 */
[----:B------:R-:W-:Y:S01]  /*0f60*/  IMAD.MOV.U32 R10, RZ, RZ, 0x7fffffff ;  /* 0x7fffffffff0a7424 */ /* 0x000fe200078e00ff */
[----:B------:R1:W5:Y:S01]  /*0f70*/  @!P4 LDG.E R9, desc[UR20][R2.64+0x600] ;  /* 0x000600140209c981 */ /* 0x000362000c1e1900 */
[----:B------:R-:W-:-:S02]  /*0f80*/  MOV R8, 0x7fffffff ;  /* 0x7fffffff00087802 */ /* 0x000fc40000000f00 */
[C---:B------:R-:W-:Y:S02]  /*0f90*/  LOP3.LUT R6, R4.reuse, 0x400, RZ, 0xfc, !PT ;  /* 0x0000040004067812 */ /* 0x040fe400078efcff */
[----:B------:R-:W-:Y:S01]  /*0fa0*/  ISETP.GE.AND P4, PT, R5, UR17, PT ;  /* 0x0000001105007c0c */ /* 0x000fe2000bf86270 */
[----:B------:R-:W-:Y:S01]  /*0fb0*/  VIADD R5, R4, 0x500 ;  /* 0x0000050004057836 */ /* 0x000fe20000000000 */
[----:B------:R1:W5:Y:S01]  /*0fc0*/  @!P3 LDG.E R10, desc[UR20][R2.64+0x400] ;  /* 0x00040014020ab981 */ /* 0x000362000c1e1900 */
[----:B------:R-:W-:Y:S01]  /*0fd0*/  ISETP.GE.AND P3, PT, R6, UR17, PT ;  /* 0x0000001106007c0c */ /* 0x000fe2000bf66270 */
[----:B------:R-:W-:Y:S02]  /*0fe0*/  IMAD.MOV.U32 R6, RZ, RZ, 0x7fffffff ;  /* 0x7fffffffff067424 */ /* 0x000fe400078e00ff */
[----:B------:R1:W5:Y:S01]  /*0ff0*/  @!P5 LDG.E R8, desc[UR20][R2.64+0x800] ;  /* 0x000800140208d981 */ /* 0x000362000c1e1900 */
[----:B------:R-:W-:Y:S01]  /*1000*/  ISETP.GE.AND P5, PT, R5, UR17, PT ;  /* 0x0000001105007c0c */ /* 0x000fe2000bfa6270 */
[----:B------:R-:W-:-:S02]  /*1010*/  VIADD R5, R4, 0x600 ;  /* 0x0000060004057836 */ /* 0x000fc40000000000 */
[----:B------:R-:W-:Y:S01]  /*1020*/  IMAD.MOV.U32 R7, RZ, RZ, 0x7fffffff ;  /* 0x7fffffffff077424 */ /* 0x000fe200078e00ff */
[----:B------:R1:W5:Y:S01]  /*1030*/  @!P1 LDG.E R6, desc[UR20][R2.64+0xc00] ;  /* 0x000c001402069981 */ /* 0x000362000c1e1900 */
[C---:B------:R-:W-:Y:S01]  /*1040*/  VIADD R13, R4.reuse, 0x580 ;  /* 0x00000580040d7836 */ /* 0x040fe20000000000 */
[----:B------:R-:W-:Y:S01]  /*1050*/  ISETP.GE.AND P1, PT, R5, UR17, PT ;  /* 0x0000001105007c0c */ /* 0x000fe2000bf26270 */
[----:B------:R-:W-:Y:S02]  /*1060*/  IMAD.MOV.U32 R5, RZ, RZ, 0x7fffffff ;  /* 0x7fffffffff057424 */ /* 0x000fe400078e00ff */
[----:B------:R-:W-:Y:S01]  /*1070*/  IMAD.MOV.U32 R19, RZ, RZ, 0x7fffffff ;  /* 0x7fffffffff137424 */ /* 0x000fe200078e00ff */
[----:B------:R1:W5:Y:S01]  /*1080*/  @!P0 LDG.E R7, desc[UR20][R2.64+0xa00] ;  /* 0x000a001402078981 */ /* 0x000362000c1e1900 */
[----:B------:R-:W-:Y:S01]  /*1090*/  IMAD.MOV.U32 R18, RZ, RZ, 0x7fffffff ;  /* 0x7fffffffff127424 */ /* 0x000fe200078e00ff */
[----:B------:R-:W-:Y:S01]  /*10a0*/  ISETP.GE.AND P0, PT, R13, UR17, PT ;  /* 0x000000110d007c0c */ /* 0x000fe2000bf06270 */
[C---:B------:R-:W-:Y:S01]  /*10b0*/  VIADD R14, R4.reuse, 0x700 ;  /* 0x00000700040e7836 */ /* 0x040fe20000000000 */
[----:B------:R-:W-:Y:S01]  /*10c0*/  IADD3 R13, PT, PT, R4, 0x680, RZ ;  /* 0x00000680040d7810 */ /* 0x000fe20007ffe0ff */
[----:B------:R1:W5:Y:S03]  /*10d0*/  @!P2 LDG.E R5, desc[UR20][R2.64+0xe00] ;  /* 0x000e00140205a981 */ /* 0x000366000c1e1900 */
[----:B------:R-:W-:Y:S01]  /*10e0*/  ISETP.GE.AND P2, PT, R13, UR17, PT ;  /* 0x000000110d007c0c */ /* 0x000fe2000bf46270 */
[----:B------:R1:W5:Y:S01]  /*10f0*/  @!P3 LDG.E R19, desc[UR20][R2.64+0x1000] ;  /* 0x001000140213b981 */ /* 0x000362000c1e1900 */
[----:B------:R-:W-:-:S03]  /*1100*/  ISETP.GE.AND P3, PT, R14, UR17, PT ;  /* 0x000000110e007c0c */ /* 0x000fc6000bf66270 */
[----:B------:R1:W5:Y:S01]  /*1110*/  @!P4 LDG.E R18, desc[UR20][R2.64+0x1200] ;  /* 0x001200140212c981 */ /* 0x000362000c1e1900 */
[----:B------:R-:W-:Y:S01]  /*1120*/  ISETP.GE.AND P4, PT, R21, UR17, PT ;  /* 0x0000001115007c0c */ /* 0x000fe2000bf86270 */
[----:B------:R-:W-:Y:S01]  /*1130*/  IMAD.MOV.U32 R17, RZ, RZ, 0x7fffffff ;  /* 0x7fffffffff117424 */ /* 0x000fe200078e00ff */
[----:B------:R-:W-:Y:S01]  /*1140*/  MOV R14, 0x7fffffff ;  /* 0x7fffffff000e7802 */ /* 0x000fe20000000f00 */
[----:B------:R-:W-:Y:S02]  /*1150*/  IMAD.MOV.U32 R16, RZ, RZ, 0x7fffffff ;  /* 0x7fffffffff107424 */ /* 0x000fe400078e00ff */
[----:B------:R-:W-:Y:S02]  /*1160*/  IMAD.MOV.U32 R22, RZ, RZ, 0x7fffffff ;  /* 0x7fffffffff167424 */ /* 0x000fe400078e00ff */
        /* <DEDUP_REMOVED lines=8> */
.L_x_147:
[----:B01----:R-:W0:Y:S02]  /*11f0*/  LDC.64 R2, c[0x0][0x398] ;  /* 0x0000e600ff027b82 */ /* 0x003e240000000a00 */
[----:B0-----:R-:W-:-:S13]  /*1200*/  ISETP.GT.AND P0, PT, R3, R2, PT ;  /* 0x000000020300720c */ /* 0x001fda0003f04270 */
[----:B------:R-:W-:Y:S05]  /*1210*/  @!P0 BRA `(.L_x_148) ;  /* 0x0000000400788947 */ /* 0x000fea0003800000 */
[----:B------:R-:W0:Y:S01]  /*1220*/  S2UR UR15, SR_CgaCtaId ;  /* 0x00000000000f79c3 */ /* 0x000e220000008800 */
[----:B-----5:R-:W-:Y:S01]  /*1230*/  LOP3.LUT R15, R15, 0x80000000, RZ, 0x3c, !PT ;  /* 0x800000000f0f7812 */ /* 0x020fe200078e3cff */
[----:B------:R-:W-:Y:S01]  /*1240*/  UMOV UR4, 0x400 ;  /* 0x0000040000047882 */ /* 0x000fe20000000000 */
[----:B------:R-:W-:Y:S01]  /*1250*/  LOP3.LUT R14, R14, 0x80000000, RZ, 0x3c, !PT ;  /* 0x800000000e0e7812 */ /* 0x000fe200078e3cff */
[----:B------:R-:W1:Y:S01]  /*1260*/  LDCU UR16, c[0x0][0x398] ;  /* 0x00007300ff1077ac */ /* 0x000e620008000800 */
[----:B------:R-:W-:Y:S02]  /*1270*/  LOP3.LUT R13, R13, 0x80000000, RZ, 0x3c, !PT ;  /* 0x800000000d0d7812 */ /* 0x000fe400078e3cff */
[----:B------:R-:W-:Y:S02]  /*1280*/  LOP3.LUT R2, R22, 0x80000000, RZ, 0x3c, !PT ;  /* 0x8000000016027812 */ /* 0x000fe400078e3cff */
[----:B------:R-:W-:Y:S02]  /*1290*/  LOP3.LUT R16, R16, 0x80000000, RZ, 0x3c, !PT ;  /* 0x8000000010107812 */ /* 0x000fe400078e3cff */
[----:B------:R-:W-:-:S02]  /*12a0*/  LOP3.LUT R17, R17, 0x80000000, RZ, 0x3c, !PT ;  /* 0x8000000011117812 */ /* 0x000fc400078e3cff */
[----:B------:R-:W-:Y:S02]  /*12b0*/  LOP3.LUT R18, R18, 0x80000000, RZ, 0x3c, !PT ;  /* 0x8000000012127812 */ /* 0x000fe400078e3cff */
[----:B------:R-:W-:Y:S02]  /*12c0*/  LOP3.LUT R19, R19, 0x80000000, RZ, 0x3c, !PT ;  /* 0x8000000013137812 */ /* 0x000fe400078e3cff */
[----:B------:R-:W-:Y:S02]  /*12d0*/  LOP3.LUT R5, R5, 0x80000000, RZ, 0x3c, !PT ;  /* 0x8000000005057812 */ /* 0x000fe400078e3cff */
[----:B------:R-:W-:Y:S02]  /*12e0*/  LOP3.LUT R6, R6, 0x80000000, RZ, 0x3c, !PT ;  /* 0x8000000006067812 */ /* 0x000fe400078e3cff */
[----:B------:R-:W-:Y:S02]  /*12f0*/  LOP3.LUT R7, R7, 0x80000000, RZ, 0x3c, !PT ;  /* 0x8000000007077812 */ /* 0x000fe400078e3cff */
[----:B------:R-:W-:Y:S01]  /*1300*/  LOP3.LUT R8, R8, 0x80000000, RZ, 0x3c, !PT ;  /* 0x8000000008087812 */ /* 0x000fe200078e3cff */
[----:B0-----:R-:W-:Y:S01]  /*1310*/  ULEA UR15, UR15, UR4, 0x18 ;  /* 0x000000040f0f7291 */ /* 0x001fe2000f8ec0ff */
[----:B------:R-:W-:-:S02]  /*1320*/  LOP3.LUT R9, R9, 0x80000000, RZ, 0x3c, !PT ;  /* 0x8000000009097812 */ /* 0x000fc400078e3cff */
[----:B------:R-:W-:Y:S01]  /*1330*/  LOP3.LUT R10, R10, 0x80000000, RZ, 0x3c, !PT ;  /* 0x800000000a0a7812 */ /* 0x000fe200078e3cff */
[----:B------:R-:W-:Y:S01]  /*1340*/  UMOV UR4, URZ ;  /* 0x000000ff00047c82 */ /* 0x000fe20008000000 */
[----:B------:R-:W-:Y:S02]  /*1350*/  LOP3.LUT R11, R11, 0x80000000, RZ, 0x3c, !PT ;  /* 0x800000000b0b7812 */ /* 0x000fe400078e3cff */
[----:B-1----:R-:W-:-:S07]  /*1360*/  LOP3.LUT R12, R12, 0x80000000, RZ, 0x3c, !PT ;  /* 0x800000000c0c7812 */ /* 0x002fce00078e3cff */
.L_x_149:
[----:B------:R-:W-:Y:S01]  /*1370*/  IMAD R22, RZ, RZ, -UR16 ;  /* 0x80000010ff167e24 */ /* 0x000fe2000f8e02ff */
[----:B0-----:R-:W-:Y:S01]  /*1380*/  SHF.R.U32.HI R23, RZ, UR16, R12 ;  /* 0x00000010ff177c19 */ /* 0x001fe2000801160c */
[----:B------:R-:W-:Y:S01]  /*1390*/  IMAD.MOV.U32 R25, RZ, RZ, -0x1 ;  /* 0xffffffffff197424 */ /* 0x000fe200078e00ff */
[----:B------:R-:W-:Y:S01]  /*13a0*/  ULEA UR17, UR4, UR15, 0xa ;  /* 0x0000000f04117291 */ /* 0x000fe2000f8e50ff */
[----:B------:R-:W-:Y:S01]  /*13b0*/  SHF.R.U32.HI R27, RZ, UR16, R10 ;  /* 0x00000010ff1b7c19 */ /* 0x000fe2000801160a */
[----:B------:R-:W-:Y:S01]  /*13c0*/  UIADD3 UR4, UPT, UPT, UR4, 0x1, URZ ;  /* 0x0000000104047890 */ /* 0x000fe2000fffe0ff */
[----:B------:R-:W-:Y:S02]  /*13d0*/  VIADDMNMX R22, R22, R3, 0x8, PT ;  /* 0x0000000816167446 */ /* 0x000fe40003800103 */
[----:B------:R-:W-:Y:S02]  /*13e0*/  SHF.R.U32.HI R29, RZ, UR16, R9 ;  /* 0x00000010ff1d7c19 */ /* 0x000fe40008011609 */
[----:B------:R-:W-:-:S02]  /*13f0*/  SHF.L.U32 R22, R25, R22, RZ ;  /* 0x0000001619167219 */ /* 0x000fc400000006ff */
[----:B------:R-:W-:Y:S02]  /*1400*/  SHF.R.U32.HI R25, RZ, UR16, R11 ;  /* 0x00000010ff197c19 */ /* 0x000fe4000801160b */
[-C--:B------:R-:W-:Y:S02]  /*1410*/  LOP3.LUT R23, R23, R22.reuse, RZ, 0x30, !PT ;  /* 0x0000001617177212 */ /* 0x080fe400078e30ff */
[-C--:B------:R-:W-:Y:S02]  /*1420*/  LOP3.LUT R25, R25, R22.reuse, RZ, 0x30, !PT ;  /* 0x0000001619197212 */ /* 0x080fe400078e30ff */
[----:B------:R-:W-:Y:S02]  /*1430*/  LOP3.LUT R27, R27, R22, RZ, 0x30, !PT ;  /* 0x000000161b1b7212 */ /* 0x000fe400078e30ff */
[----:B------:R-:W-:Y:S02]  /*1440*/  LEA R23, R23, UR17, 0x2 ;  /* 0x0000001117177c11 */ /* 0x000fe4000f8e10ff */
[----:B------:R-:W-:-:S02]  /*1450*/  LEA R25, R25, UR17, 0x2 ;  /* 0x0000001119197c11 */ /* 0x000fc4000f8e10ff */
[----:B------:R-:W-:Y:S01]  /*1460*/  LEA R27, R27, UR17, 0x2 ;  /* 0x000000111b1b7c11 */ /* 0x000fe2000f8e10ff */
[----:B------:R0:W-:Y:S01]  /*1470*/  ATOMS.POPC.INC.32 RZ, [R23+URZ] ;  /* 0x0000000017ff7f8c */ /* 0x0001e2000d8000ff */
[----:B------:R-:W-:Y:S02]  /*1480*/  SHF.R.U32.HI R24, RZ, UR16, R8 ;  /* 0x00000010ff187c19 */ /* 0x000fe40008011608 */
[----:B------:R-:W-:Y:S01]  /*1490*/  SHF.R.U32.HI R26, RZ, UR16, R7 ;  /* 0x00000010ff1a7c19 */ /* 0x000fe20008011607 */
[----:B------:R1:W-:Y:S01]  /*14a0*/  ATOMS.POPC.INC.32 RZ, [R25+URZ] ;  /* 0x0000000019ff7f8c */ /* 0x0003e2000d8000ff */
[-C--:B------:R-:W-:Y:S02]  /*14b0*/  LOP3.LUT R29, R29, R22.reuse, RZ, 0x30, !PT ;  /* 0x000000161d1d7212 */ /* 0x080fe400078e30ff */
[----:B------:R-:W-:Y:S01]  /*14c0*/  LOP3.LUT R24, R24, R22, RZ, 0x30, !PT ;  /* 0x0000001618187212 */ /* 0x000fe200078e30ff */
[----:B------:R2:W-:Y:S01]  /*14d0*/  ATOMS.POPC.INC.32 RZ, [R27+URZ] ;  /* 0x000000001bff7f8c */ /* 0x0005e2000d8000ff */
[----:B0-----:R-:W-:-:S02]  /*14e0*/  SHF.R.U32.HI R23, RZ, UR16, R6 ;  /* 0x00000010ff177c19 */ /* 0x001fc40008011606 */
[-C--:B------:R-:W-:Y:S02]  /*14f0*/  LOP3.LUT R26, R26, R22.reuse, RZ, 0x30, !PT ;  /* 0x000000161a1a7212 */ /* 0x080fe400078e30ff */
[----:B-1----:R-:W-:Y:S02]  /*1500*/  SHF.R.U32.HI R25, RZ, UR16, R5 ;  /* 0x00000010ff197c19 */ /* 0x002fe40008011605 */
[-C--:B------:R-:W-:Y:S02]  /*1510*/  LOP3.LUT R23, R23, R22.reuse, RZ, 0x30, !PT ;  /* 0x0000001617177212 */ /* 0x080fe400078e30ff */
[----:B--2---:R-:W-:Y:S02]  /*1520*/  SHF.R.U32.HI R27, RZ, UR16, R19 ;  /* 0x00000010ff1b7c19 */ /* 0x004fe40008011613 */
[----:B------:R-:W-:Y:S02]  /*1530*/  LEA R29, R29, UR17, 0x2 ;  /* 0x000000111d1d7c11 */ /* 0x000fe4000f8e10ff */
[----:B------:R-:W-:-:S02]  /*1540*/  LOP3.LUT R25, R25, R22, RZ, 0x30, !PT ;  /* 0x0000001619197212 */ /* 0x000fc400078e30ff */
[----:B------:R-:W-:Y:S01]  /*1550*/  LEA R24, R24, UR17, 0x2 ;  /* 0x0000001118187c11 */ /* 0x000fe2000f8e10ff */
[----:B------:R0:W-:Y:S01]  /*1560*/  ATOMS.POPC.INC.32 RZ, [R29+URZ] ;  /* 0x000000001dff7f8c */ /* 0x0001e2000d8000ff */
[----:B------:R-:W-:Y:S02]  /*1570*/  LOP3.LUT R27, R27, R22, RZ, 0x30, !PT ;  /* 0x000000161b1b7212 */ /* 0x000fe400078e30ff */
[----:B------:R-:W-:Y:S01]  /*1580*/  LEA R26, R26, UR17, 0x2 ;  /* 0x000000111a1a7c11 */ /* 0x000fe2000f8e10ff */
[----:B------:R1:W-:Y:S01]  /*1590*/  ATOMS.POPC.INC.32 RZ, [R24+URZ] ;  /* 0x0000000018ff7f8c */ /* 0x0003e2000d8000ff */
[----:B------:R-:W-:Y:S02]  /*15a0*/  LEA R23, R23, UR17, 0x2 ;  /* 0x0000001117177c11 */ /* 0x000fe4000f8e10ff */
[----:B------:R-:W-:Y:S01]  /*15b0*/  LEA R25, R25, UR17, 0x2 ;  /* 0x0000001119197c11 */ /* 0x000fe2000f8e10ff */
[----:B------:R2:W-:Y:S01]  /*15c0*/  ATOMS.POPC.INC.32 RZ, [R26+URZ] ;  /* 0x000000001aff7f8c */ /* 0x0005e2000d8000ff */
[----:B------:R-:W-:-:S02]  /*15d0*/  LEA R27, R27, UR17, 0x2 ;  /* 0x000000111b1b7c11 */ /* 0x000fc4000f8e10ff */
[----:B0-----:R-:W-:Y:S01]  /*15e0*/  SHF.R.U32.HI R29, RZ, UR16, R18 ;  /* 0x00000010ff1d7c19 */ /* 0x001fe20008011612 */
[----:B------:R0:W-:Y:S01]  /*15f0*/  ATOMS.POPC.INC.32 RZ, [R23+URZ] ;  /* 0x0000000017ff7f8c */ /* 0x0001e2000d8000ff */
[----:B-1----:R-:W-:Y:S02]  /*1600*/  SHF.R.U32.HI R24, RZ, UR16, R17 ;  /* 0x00000010ff187c19 */ /* 0x002fe40008011611 */
[----:B------:R-:W-:Y:S01]  /*1610*/  SHF.R.U32.HI R28, RZ, UR16, R15 ;  /* 0x00000010ff1c7c19 */ /* 0x000fe2000801160f */
[----:B------:R1:W-:Y:S01]  /*1620*/  ATOMS.POPC.INC.32 RZ, [R25+URZ] ;  /* 0x0000000019ff7f8c */ /* 0x0003e2000d8000ff */
[----:B--2---:R-:W-:Y:S02]  /*1630*/  SHF.R.U32.HI R26, RZ, UR16, R16 ;  /* 0x00000010ff1a7c19 */ /* 0x004fe40008011610 */
[----:B------:R-:W-:Y:S01]  /*1640*/  LOP3.LUT R29, R29, R22, RZ, 0x30, !PT ;  /* 0x000000161d1d7212 */ /* 0x000fe200078e30ff */
[----:B------:R2:W-:Y:S01]  /*1650*/  ATOMS.POPC.INC.32 RZ, [R27+URZ] ;  /* 0x000000001bff7f8c */ /* 0x0005e2000d8000ff */
[----:B0-----:R-:W-:-:S02]  /*1660*/  SHF.R.U32.HI R23, RZ, UR16, R2 ;  /* 0x00000010ff177c19 */ /* 0x001fc40008011602 */
[-C--:B------:R-:W-:Y:S02]  /*1670*/  LOP3.LUT R24, R24, R22.reuse, RZ, 0x30, !PT ;  /* 0x0000001618187212 */ /* 0x080fe400078e30ff */
[----:B-1----:R-:W-:Y:S02]  /*1680*/  SHF.R.U32.HI R25, RZ, UR16, R13 ;  /* 0x00000010ff197c19 */ /* 0x002fe4000801160d */
[-C--:B------:R-:W-:Y:S02]  /*1690*/  LOP3.LUT R26, R26, R22.reuse, RZ, 0x30, !PT ;  /* 0x000000161a1a7212 */ /* 0x080fe400078e30ff */
[----:B--2---:R-:W-:Y:S01]  /*16a0*/  SHF.R.U32.HI R27, RZ, UR16, R14 ;  /* 0x00000010ff1b7c19 */ /* 0x004fe2000801160e */
[----:B------:R-:W-:Y:S01]  /*16b0*/  UIADD3 UR16, UPT, UPT, UR16, 0x8, URZ ;  /* 0x0000000810107890 */ /* 0x000fe2000fffe0ff */
[----:B------:R-:W-:Y:S02]  /*16c0*/  LOP3.LUT R23, R23, R22, RZ, 0x30, !PT ;  /* 0x0000001617177212 */ /* 0x000fe400078e30ff */
[----:B------:R-:W-:-:S02]  /*16d0*/  LEA R29, R29, UR17, 0x2 ;  /* 0x000000111d1d7c11 */ /* 0x000fc4000f8e10ff */
[-C--:B------:R-:W-:Y:S02]  /*16e0*/  LOP3.LUT R25, R25, R22.reuse, RZ, 0x30, !PT ;  /* 0x0000001619197212 */ /* 0x080fe400078e30ff */
[----:B------:R-:W-:Y:S01]  /*16f0*/  ISETP.LE.AND P0, PT, R3, UR16, PT ;  /* 0x0000001003007c0c */ /* 0x000fe2000bf03270 */
[----:B------:R0:W-:Y:S01]  /*1700*/  ATOMS.POPC.INC.32 RZ, [R29+URZ] ;  /* 0x000000001dff7f8c */ /* 0x0001e2000d8000ff */
[----:B------:R-:W-:Y:S02]  /*1710*/  LEA R24, R24, UR17, 0x2 ;  /* 0x0000001118187c11 */ /* 0x000fe4000f8e10ff */
[-C--:B------:R-:W-:Y:S02]  /*1720*/  LOP3.LUT R27, R27, R22.reuse, RZ, 0x30, !PT ;  /* 0x000000161b1b7212 */ /* 0x080fe400078e30ff */
[----:B------:R-:W-:Y:S01]  /*1730*/  LEA R26, R26, UR17, 0x2 ;  /* 0x000000111a1a7c11 */ /* 0x000fe2000f8e10ff */
[----:B------:R0:W-:Y:S01]  /*1740*/  ATOMS.POPC.INC.32 RZ, [R24+URZ] ;  /* 0x0000000018ff7f8c */ /* 0x0001e2000d8000ff */
[----:B------:R-:W-:-:S02]  /*1750*/  LOP3.LUT R28, R28, R22, RZ, 0x30, !PT ;  /* 0x000000161c1c7212 */ /* 0x000fc400078e30ff */
[----:B------:R-:W-:Y:S01]  /*1760*/  LEA R23, R23, UR17, 0x2 ;  /* 0x0000001117177c11 */ /* 0x000fe2000f8e10ff */
[----:B------:R0:W-:Y:S01]  /*1770*/  ATOMS.POPC.INC.32 RZ, [R26+URZ] ;  /* 0x000000001aff7f8c */ /* 0x0001e2000d8000ff */
[----:B------:R-:W-:Y:S02]  /*1780*/  LEA R25, R25, UR17, 0x2 ;  /* 0x0000001119197c11 */ /* 0x000fe4000f8e10ff */
[----:B------:R-:W-:Y:S01]  /*1790*/  LEA R27, R27, UR17, 0x2 ;  /* 0x000000111b1b7c11 */ /* 0x000fe2000f8e10ff */
[----:B------:R0:W-:Y:S01]  /*17a0*/  ATOMS.POPC.INC.32 RZ, [R23+URZ] ;  /* 0x0000000017ff7f8c */ /* 0x0001e2000d8000ff */
[----:B------:R-:W-:-:S03]  /*17b0*/  LEA R28, R28, UR17, 0x2 ;  /* 0x000000111c1c7c11 */ /* 0x000fc6000f8e10ff */
[----:B------:R0:W-:Y:S04]  /*17c0*/  ATOMS.POPC.INC.32 RZ, [R25+URZ] ;  /* 0x0000000019ff7f8c */ /* 0x0001e8000d8000ff */
[----:B------:R0:W-:Y:S04]  /*17d0*/  ATOMS.POPC.INC.32 RZ, [R27+URZ] ;  /* 0x000000001bff7f8c */ /* 0x0001e8000d8000ff */
[----:B------:R0:W-:Y:S01]  /*17e0*/  ATOMS.POPC.INC.32 RZ, [R28+URZ] ;  /* 0x000000001cff7f8c */ /* 0x0001e2000d8000ff */
[----:B------:R-:W-:Y:S05]  /*17f0*/  @!P0 BRA `(.L_x_149) ;  /* 0xfffffff800dc8947 */ /* 0x000fea000383ffff */
.L_x_148:
[----:B------:R-:W-:Y:S05]  /*1800*/  BRA.U !UP0, `(.L_x_150) ;  /* 0xfffffff108dc7547 */ /* 0x000fea000b83ffff */
.L_x_145:
[----:B------:R-:W-:Y:S01]  /*1810*/  BAR.SYNC.DEFER_BLOCKING 0x0 ;  /* 0x0000000000007b1d */ /* 0x000fe20000010000 */
[----:B------:R-:W-:-:S05]  /*1820*/  ISETP.NE.AND P0, PT, R20, RZ, PT ;  /* 0x000000ff1400720c */ /* 0x000fca0003f05270 */
[----:B------:R-:W-:Y:S08]  /*1830*/  BSSY.RECONVERGENT B0, `(.L_x_151) ;  /* 0x0000164000007945 */ /* 0x000ff00003800200 */
[----:B------:R-:W-:Y:S05]  /*1840*/  @P0 BRA `(.L_x_152) ;  /* 0x0000001400880947 */ /* 0x000fea0003800000 */
[----:B------:R-:W-:Y:S01]  /*1850*/  UISETP.GE.U32.AND UP0, UPT, UR22, 0x7, UPT ;  /* 0x000000071600788c */ /* 0x000fe2000bf06070 */
[----:B0-23--:R-:W-:-:S08]  /*1860*/  IMAD.MOV.U32 R3, RZ, RZ, RZ ;  /* 0x000000ffff037224 */ /* 0x00dfd000078e00ff */
[----:B------:R-:W-:Y:S05]  /*1870*/  BRA.U !UP0, `(.L_x_153) ;  /* 0x00000005085c7547 */ /* 0x000fea000b800000 */
[----:B----4-:R-:W0:Y:S01]  /*1880*/  LDC.64 R2, c[0x0][0x380] ;  /* 0x0000e000ff027b82 */ /* 0x010e220000000a00 */
[----:B-1---5:R-:W-:-:S07]  /*1890*/  IMAD.MOV.U32 R5, RZ, RZ, RZ ;  /* 0x000000ffff057224 */ /* 0x022fce00078e00ff */
.L_x_170:
[----:B----4-:R-:W-:Y:S01]  /*18a0*/  IMAD R7, R5, 0x400, R0 ;  /* 0x0000040005077824 */ /* 0x010fe200078e0200 */
[----:B------:R-:W-:Y:S04]  /*18b0*/  BSSY.RECONVERGENT B1, `(.L_x_154) ;  /* 0x000000f000017945 */ /* 0x000fe80003800200 */
[----:B01----:R-:W1:Y:S04]  /*18c0*/  LDS R18, [R7] ;  /* 0x0000000007127984 */ /* 0x003e680000000800 */
[----:B--23--:R2:W3:Y:S04]  /*18d0*/  LDS R9, [R7+0x400] ;  /* 0x0004000007097984 */ /* 0x00c4e80000000800 */
[----:B------:R2:W4:Y:S04]  /*18e0*/  LDS R22, [R7+0x800] ;  /* 0x0008000007167984 */ /* 0x0005280000000800 */
[----:B------:R2:W0:Y:S04]  /*18f0*/  LDS R14, [R7+0xc00] ;  /* 0x000c0000070e7984 */ /* 0x0004280000000800 */
[----:B------:R2:W0:Y:S04]  /*1900*/  LDS R12, [R7+0x1000] ;  /* 0x00100000070c7984 */ /* 0x0004280000000800 */
[----:B------:R2:W0:Y:S04]  /*1910*/  LDS R6, [R7+0x1400] ;  /* 0x0014000007067984 */ /* 0x0004280000000800 */
[----:B------:R2:W0:Y:S04]  /*1920*/  LDS R8, [R7+0x1800] ;  /* 0x0018000007087984 */ /* 0x0004280000000800 */
[----:B------:R2:W0:Y:S01]  /*1930*/  LDS R10, [R7+0x1c00] ;  /* 0x001c0000070a7984 */ /* 0x0004220000000800 */
[----:B-1----:R-:W-:-:S13]  /*1940*/  ISETP.NE.AND P0, PT, R18, RZ, PT ;  /* 0x000000ff1200720c */ /* 0x002fda0003f05270 */
[----:B--234-:R-:W-:Y:S05]  /*1950*/  @!P0 BRA `(.L_x_155) ;  /* 0x0000000000108947 */ /* 0x01cfea0003800000 */
[----:B------:R-:W-:Y:S01]  /*1960*/  LEA R17, R5, R4, 0x8 ;  /* 0x0000000405117211 */ /* 0x000fe200078e40ff */
[----:B------:R-:W-:-:S04]  /*1970*/  IMAD.MOV.U32 R19, RZ, RZ, RZ ;  /* 0x000000ffff137224 */ /* 0x000fc800078e00ff */
[----:B0-----:R-:W-:-:S05]  /*1980*/  IMAD.WIDE.U32 R16, R17, 0x8, R2 ;  /* 0x0000000811107825 */ /* 0x001fca00078e0002 */
[----:B------:R1:W-:Y:S02]  /*1990*/  REDG.E.ADD.64.STRONG.GPU desc[UR20][R16.64], R18 ;  /* 0x000000121000798e */ /* 0x0003e4000c12e514 */
.L_x_155:
[----:B------:R-:W-:Y:S05]  /*19a0*/  BSYNC.RECONVERGENT B1 ;  /* 0x0000000000017941 */ /* 0x000fea0003800200 */
.L_x_154:
[----:B------:R-:W-:Y:S01]  /*19b0*/  ISETP.NE.AND P6, PT, R9, RZ, PT ;  /* 0x000000ff0900720c */ /* 0x000fe20003fc5270 */
[----:B------:R-:W-:Y:S01]  /*19c0*/  BSSY.RECONVERGENT B1, `(.L_x_156) ;  /* 0x000000e000017945 */ /* 0x000fe20003800200 */
[----:B------:R-:W-:Y:S02]  /*19d0*/  ISETP.NE.AND P0, PT, R22, RZ, PT ;  /* 0x000000ff1600720c */ /* 0x000fe40003f05270 */
[----:B0-----:R-:W-:Y:S02]  /*19e0*/  ISETP.NE.AND P1, PT, R14, RZ, PT ;  /* 0x000000ff0e00720c */ /* 0x001fe40003f25270 */
[----:B------:R-:W-:Y:S02]  /*19f0*/  ISETP.NE.AND P2, PT, R12, RZ, PT ;  /* 0x000000ff0c00720c */ /* 0x000fe40003f45270 */
[----:B------:R-:W-:Y:S02]  /*1a00*/  ISETP.NE.AND P3, PT, R6, RZ, PT ;  /* 0x000000ff0600720c */ /* 0x000fe40003f65270 */
[----:B------:R-:W-:-:S02]  /*1a10*/  ISETP.NE.AND P4, PT, R8, RZ, PT ;  /* 0x000000ff0800720c */ /* 0x000fc40003f85270 */
[----:B------:R-:W-:Y:S01]  /*1a20*/  ISETP.NE.AND P5, PT, R10, RZ, PT ;  /* 0x000000ff0a00720c */ /* 0x000fe20003fa5270 */
[----:B------:R-:W-:-:S12]  /*1a30*/  @!P6 BRA `(.L_x_157) ;  /* 0x000000000018e947 */ /* 0x000fd80003800000 */
[----:B-1----:R-:W-:Y:S02]  /*1a40*/  IMAD R17, R5, 0x100, R4 ;  /* 0x0000010005117824 */ /* 0x002fe400078e0204 */
[----:B------:R-:W-:Y:S02]  /*1a50*/  IMAD.MOV.U32 R18, RZ, RZ, R9 ;  /* 0x000000ffff127224 */ /* 0x000fe400078e0009 */
[----:B------:R-:W-:Y:S02]  /*1a60*/  VIADD R17, R17, 0x100 ;  /* 0x0000010011117836 */ /* 0x000fe40000000000 */
[----:B------:R-:W-:Y:S02]  /*1a70*/  IMAD.MOV.U32 R19, RZ, RZ, RZ ;  /* 0x000000ffff137224 */ /* 0x000fe400078e00ff */
[----:B------:R-:W-:-:S05]  /*1a80*/  IMAD.WIDE.U32 R16, R17, 0x8, R2 ;  /* 0x0000000811107825 */ /* 0x000fca00078e0002 */
[----:B------:R0:W-:Y:S02]  /*1a90*/  REDG.E.ADD.64.STRONG.GPU desc[UR20][R16.64], R18 ;  /* 0x000000121000798e */ /* 0x0001e4000c12e514 */
.L_x_157:
[----:B------:R-:W-:Y:S05]  /*1aa0*/  BSYNC.RECONVERGENT B1 ;  /* 0x0000000000017941 */ /* 0x000fea0003800200 */
.L_x_156:
[----:B------:R-:W-:Y:S04]  /*1ab0*/  BSSY.RECONVERGENT B1, `(.L_x_158) ;  /* 0x0000007000017945 */ /* 0x000fe80003800200 */
[----:B------:R-:W-:Y:S05]  /*1ac0*/  @!P0 BRA `(.L_x_159) ;  /* 0x0000000000148947 */ /* 0x000fea0003800000 */
[----:B01----:R-:W-:Y:S02]  /*1ad0*/  IMAD R17, R5, 0x100, R4 ;  /* 0x0000010005117824 */ /* 0x003fe400078e0204 */
[----:B------:R-:W-:-:S03]  /*1ae0*/  IMAD.MOV.U32 R23, RZ, RZ, RZ ;  /* 0x000000ffff177224 */ /* 0x000fc600078e00ff */
[----:B------:R-:W-:-:S05]  /*1af0*/  IADD3 R17, PT, PT, R17, 0x200, RZ ;  /* 0x0000020011117810 */ /* 0x000fca0007ffe0ff */
[----:B------:R-:W-:-:S05]  /*1b00*/  IMAD.WIDE.U32 R16, R17, 0x8, R2 ;  /* 0x0000000811107825 */ /* 0x000fca00078e0002 */
[----:B------:R2:W-:Y:S02]  /*1b10*/  REDG.E.ADD.64.STRONG.GPU desc[UR20][R16.64], R22 ;  /* 0x000000161000798e */ /* 0x0005e4000c12e514 */
.L_x_159:
[----:B------:R-:W-:Y:S05]  /*1b20*/  BSYNC.RECONVERGENT B1 ;  /* 0x0000000000017941 */ /* 0x000fea0003800200 */
.L_x_158:
[----:B------:R-:W-:Y:S04]  /*1b30*/  BSSY.RECONVERGENT B1, `(.L_x_160) ;  /* 0x0000007000017945 */ /* 0x000fe80003800200 */
[----:B------:R-:W-:Y:S05]  /*1b40*/  @!P1 BRA `(.L_x_161) ;  /* 0x0000000000149947 */ /* 0x000fea0003800000 */
[----:B012---:R-:W-:Y:S02]  /*1b50*/  IMAD R17, R5, 0x100, R4 ;  /* 0x0000010005117824 */ /* 0x007fe400078e0204 */
[----:B------:R-:W-:Y:S02]  /*1b60*/  IMAD.MOV.U32 R15, RZ, RZ, RZ ;  /* 0x000000ffff0f7224 */ /* 0x000fe400078e00ff */
[----:B------:R-:W-:-:S04]  /*1b70*/  VIADD R17, R17, 0x300 ;  /* 0x0000030011117836 */ /* 0x000fc80000000000 */
[----:B------:R-:W-:-:S05]  /*1b80*/  IMAD.WIDE.U32 R16, R17, 0x8, R2 ;  /* 0x0000000811107825 */ /* 0x000fca00078e0002 */
[----:B------:R3:W-:Y:S02]  /*1b90*/  REDG.E.ADD.64.STRONG.GPU desc[UR20][R16.64], R14 ;  /* 0x0000000e1000798e */ /* 0x0007e4000c12e514 */
.L_x_161:
[----:B------:R-:W-:Y:S05]  /*1ba0*/  BSYNC.RECONVERGENT B1 ;  /* 0x0000000000017941 */ /* 0x000fea0003800200 */
.L_x_160:
[----:B------:R-:W-:Y:S04]  /*1bb0*/  BSSY.RECONVERGENT B1, `(.L_x_162) ;  /* 0x0000007000017945 */ /* 0x000fe80003800200 */
[----:B------:R-:W-:Y:S05]  /*1bc0*/  @!P2 BRA `(.L_x_163) ;  /* 0x000000000014a947 */ /* 0x000fea0003800000 */
[----:B---3--:R-:W-:Y:S02]  /*1bd0*/  IMAD R15, R5, 0x100, R4 ;  /* 0x00000100050f7824 */ /* 0x008fe400078e0204 */
[----:B------:R-:W-:Y:S02]  /*1be0*/  HFMA2 R13, -RZ, RZ, 0, 0 ;  /* 0x00000000ff0d7431 */ /* 0x000fe400000001ff */
[----:B------:R-:W-:-:S04]  /*1bf0*/  VIADD R15, R15, 0x400 ;  /* 0x000004000f0f7836 */ /* 0x000fc80000000000 */
[----:B------:R-:W-:-:S05]  /*1c00*/  IMAD.WIDE.U32 R14, R15, 0x8, R2 ;  /* 0x000000080f0e7825 */ /* 0x000fca00078e0002 */
[----:B------:R4:W-:Y:S02]  /*1c10*/  REDG.E.ADD.64.STRONG.GPU desc[UR20][R14.64], R12 ;  /* 0x0000000c0e00798e */ /* 0x0009e4000c12e514 */
.L_x_163:
[----:B------:R-:W-:Y:S05]  /*1c20*/  BSYNC.RECONVERGENT B1 ;  /* 0x0000000000017941 */ /* 0x000fea0003800200 */
.L_x_162:
[----:B------:R-:W-:Y:S04]  /*1c30*/  BSSY.RECONVERGENT B1, `(.L_x_164) ;  /* 0x0000007000017945 */ /* 0x000fe80003800200 */
[----:B------:R-:W-:Y:S05]  /*1c40*/  @!P3 BRA `(.L_x_165) ;  /* 0x000000000014b947 */ /* 0x000fea0003800000 */
[----:B----4-:R-:W-:Y:S02]  /*1c50*/  IMAD R13, R5, 0x100, R4 ;  /* 0x00000100050d7824 */ /* 0x010fe400078e0204 */
[----:B------:R-:W-:Y:S02]  /*1c60*/  IMAD.MOV.U32 R7, RZ, RZ, RZ ;  /* 0x000000ffff077224 */ /* 0x000fe400078e00ff */
[----:B------:R-:W-:-:S04]  /*1c70*/  VIADD R13, R13, 0x500 ;  /* 0x000005000d0d7836 */ /* 0x000fc80000000000 */
[----:B------:R-:W-:-:S05]  /*1c80*/  IMAD.WIDE.U32 R12, R13, 0x8, R2 ;  /* 0x000000080d0c7825 */ /* 0x000fca00078e0002 */
[----:B------:R4:W-:Y:S02]  /*1c90*/  REDG.E.ADD.64.STRONG.GPU desc[UR20][R12.64], R6 ;  /* 0x000000060c00798e */ /* 0x0009e4000c12e514 */
.L_x_165:
[----:B------:R-:W-:Y:S05]  /*1ca0*/  BSYNC.RECONVERGENT B1 ;  /* 0x0000000000017941 */ /* 0x000fea0003800200 */
.L_x_164:
[----:B------:R-:W-:Y:S04]  /*1cb0*/  BSSY.RECONVERGENT B1, `(.L_x_166) ;  /* 0x0000007000017945 */ /* 0x000fe80003800200 */
[----:B------:R-:W-:Y:S05]  /*1cc0*/  @!P4 BRA `(.L_x_167) ;  /* 0x000000000014c947 */ /* 0x000fea0003800000 */
[----:B----4-:R-:W-:Y:S02]  /*1cd0*/  IMAD R7, R5, 0x100, R4 ;  /* 0x0000010005077824 */ /* 0x010fe400078e0204 */
[----:B------:R-:W-:Y:S02]  /*1ce0*/  IMAD.MOV.U32 R9, RZ, RZ, RZ ;  /* 0x000000ffff097224 */ /* 0x000fe400078e00ff */
[----:B------:R-:W-:-:S04]  /*1cf0*/  VIADD R7, R7, 0x600 ;  /* 0x0000060007077836 */ /* 0x000fc80000000000 */
[----:B------:R-:W-:-:S05]  /*1d00*/  IMAD.WIDE.U32 R6, R7, 0x8, R2 ;  /* 0x0000000807067825 */ /* 0x000fca00078e0002 */
[----:B------:R4:W-:Y:S02]  /*1d10*/  REDG.E.ADD.64.STRONG.GPU desc[UR20][R6.64], R8 ;  /* 0x000000080600798e */ /* 0x0009e4000c12e514 */
.L_x_167:
[----:B------:R-:W-:Y:S05]  /*1d20*/  BSYNC.RECONVERGENT B1 ;  /* 0x0000000000017941 */ /* 0x000fea0003800200 */
.L_x_166:
[----:B------:R-:W-:Y:S04]  /*1d30*/  BSSY.RECONVERGENT B1, `(.L_x_168) ;  /* 0x0000007000017945 */ /* 0x000fe80003800200 */
[----:B------:R-:W-:Y:S05]  /*1d40*/  @!P5 BRA `(.L_x_169) ;  /* 0x000000000014d947 */ /* 0x000fea0003800000 */
[----:B----4-:R-:W-:Y:S01]  /*1d50*/  LEA R7, R5, R4, 0x8 ;  /* 0x0000000405077211 */ /* 0x010fe200078e40ff */
[----:B------:R-:W-:-:S04]  /*1d60*/  IMAD.MOV.U32 R11, RZ, RZ, RZ ;  /* 0x000000ffff0b7224 */ /* 0x000fc800078e00ff */
[----:B------:R-:W-:-:S04]  /*1d70*/  VIADD R7, R7, 0x700 ;  /* 0x0000070007077836 */ /* 0x000fc80000000000 */
[----:B------:R-:W-:-:S05]  /*1d80*/  IMAD.WIDE.U32 R6, R7, 0x8, R2 ;  /* 0x0000000807067825 */ /* 0x000fca00078e0002 */
[----:B------:R4:W-:Y:S02]  /*1d90*/  REDG.E.ADD.64.STRONG.GPU desc[UR20][R6.64], R10 ;  /* 0x0000000a0600798e */ /* 0x0009e4000c12e514 */
.L_x_169:
[----:B------:R-:W-:Y:S05]  /*1da0*/  BSYNC.RECONVERGENT B1 ;  /* 0x0000000000017941 */ /* 0x000fea0003800200 */
.L_x_168:
[----:B------:R-:W-:-:S05]  /*1db0*/  VIADD R5, R5, 0x8 ;  /* 0x0000000805057836 */ /* 0x000fca0000000000 */
[----:B------:R-:W-:-:S13]  /*1dc0*/  ISETP.NE.AND P0, PT, R5, UR27, PT ;  /* 0x0000001b05007c0c */ /* 0x000fda000bf05270 */
[----:B------:R-:W-:Y:S05]  /*1dd0*/  @P0 BRA `(.L_x_170) ;  /* 0xfffffff800b00947 */ /* 0x000fea000383ffff */
[----:B------:R-:W-:-:S07]  /*1de0*/  IMAD.U32 R3, RZ, RZ, UR27 ;  /* 0x0000001bff037e24 */ /* 0x000fce000f8e00ff */
.L_x_153:
[----:B------:R-:W-:Y:S02]  /*1df0*/  UISETP.NE.AND UP0, UPT, UR24, URZ, UPT ;  /* 0x000000ff1800728c */ /* 0x000fe4000bf05270 */
[----:B----45:R-:W-:Y:S02]  /*1e00*/  IMAD.U32 R8, RZ, RZ, UR24 ;  /* 0x00000018ff087e24 */ /* 0x030fe4000f8e00ff */
[----:B-1----:R-:W-:-:S03]  /*1e10*/  IMAD.U32 R5, RZ, RZ, UR25 ;  /* 0x00000019ff057e24 */ /* 0x002fc6000f8e00ff */
[----:B------:R-:W-:Y:S01]  /*1e20*/  IADD3 R8, PT, PT, R8, -0x1, RZ ;  /* 0xffffffff08087810 */ /* 0x000fe20007ffe0ff */
[----:B------:R-:W-:Y:S01]  /*1e30*/  VIADD R5, R5, 0xffffffff ;  /* 0xffffffff05057836 */ /* 0x000fe20000000000 */
[----:B------:R-:W-:Y:S06]  /*1e40*/  BRA.U !UP0, `(.L_x_171) ;  /* 0x0000000508707547 */ /* 0x000fec000b800000 */
[----:B------:R-:W-:-:S13]  /*1e50*/  ISETP.GE.U32.AND P0, PT, R8, 0x3, PT ;  /* 0x000000030800780c */ /* 0x000fda0003f06070 */
[----:B------:R-:W-:Y:S05]  /*1e60*/  @!P0 BRA `(.L_x_172) ;  /* 0x0000000000bc8947 */ /* 0x000fea0003800000 */
[----:B------:R-:W-:Y:S01]  /*1e70*/  IMAD R7, R3, 0x400, R0 ;  /* 0x0000040003077824 */ /* 0x000fe200078e0200 */
[----:B------:R-:W-:Y:S04]  /*1e80*/  BSSY.RECONVERGENT B1, `(.L_x_173) ;  /* 0x000000f000017945 */ /* 0x000fe80003800200 */
[----:B------:R-:W1:Y:S04]  /*1e90*/  LDS R12, [R7] ;  /* 0x00000000070c7984 */ /* 0x000e680000000800 */
[----:B------:R-:W4:Y:S04]  /*1ea0*/  LDS R9, [R7+0x400] ;  /* 0x0004000007097984 */ /* 0x000f280000000800 */
[----:B------:R-:W5:Y:S04]  /*1eb0*/  LDS R6, [R7+0x800] ;  /* 0x0008000007067984 */ /* 0x000f680000000800 */
[----:B------:R-:W0:Y:S01]  /*1ec0*/  LDS R2, [R7+0xc00] ;  /* 0x000c000007027984 */ /* 0x000e220000000800 */
[----:B-1----:R-:W-:-:S02]  /*1ed0*/  ISETP.NE.AND P0, PT, R12, RZ, PT ;  /* 0x000000ff0c00720c */ /* 0x002fc40003f05270 */
[----:B----4-:R-:W-:Y:S02]  /*1ee0*/  ISETP.NE.AND P1, PT, R9, RZ, PT ;  /* 0x000000ff0900720c */ /* 0x010fe40003f25270 */
[----:B-----5:R-:W-:Y:S02]  /*1ef0*/  ISETP.NE.AND P2, PT, R6, RZ, PT ;  /* 0x000000ff0600720c */ /* 0x020fe40003f45270 */
[----:B0-----:R-:W-:-:S07]  /*1f00*/  ISETP.NE.AND P3, PT, R2, RZ, PT ;  /* 0x000000ff0200720c */ /* 0x001fce0003f65270 */
[----:B------:R-:W-:Y:S06]  /*1f10*/  @!P0 BRA `(.L_x_174) ;  /* 0x0000000000148947 */ /* 0x000fec0003800000 */
[----:B------:R-:W0:Y:S01]  /*1f20*/  LDC.64 R10, c[0x0][0x380] ;  /* 0x0000e000ff0a7b82 */ /* 0x000e220000000a00 */
[----:B------:R-:W-:Y:S02]  /*1f30*/  IMAD R7, R3, 0x100, R4 ;  /* 0x0000010003077824 */ /* 0x000fe400078e0204 */
[----:B------:R-:W-:Y:S02]  /*1f40*/  IMAD.MOV.U32 R13, RZ, RZ, RZ ;  /* 0x000000ffff0d7224 */ /* 0x000fe400078e00ff */
[----:B0-----:R-:W-:-:S05]  /*1f50*/  IMAD.WIDE.U32 R10, R7, 0x8, R10 ;  /* 0x00000008070a7825 */ /* 0x001fca00078e000a */
[----:B------:R0:W-:Y:S02]  /*1f60*/  REDG.E.ADD.64.STRONG.GPU desc[UR20][R10.64], R12 ;  /* 0x0000000c0a00798e */ /* 0x0001e4000c12e514 */
.L_x_174:
[----:B------:R-:W-:Y:S05]  /*1f70*/  BSYNC.RECONVERGENT B1 ;  /* 0x0000000000017941 */ /* 0x000fea0003800200 */
.L_x_173:
[----:B------:R-:W-:Y:S04]  /*1f80*/  BSSY.RECONVERGENT B1, `(.L_x_175) ;  /* 0x0000009000017945 */ /* 0x000fe80003800200 */
[----:B------:R-:W-:Y:S05]  /*1f90*/  @!P1 BRA `(.L_x_176) ;  /* 0x00000000001c9947 */ /* 0x000fea0003800000 */
[----:B0-----:R-:W0:Y:S01]  /*1fa0*/  LDC.64 R10, c[0x0][0x380] ;  /* 0x0000e000ff0a7b82 */ /* 0x001e220000000a00 */
[----:B------:R-:W-:Y:S01]  /*1fb0*/  IMAD R7, R3, 0x100, R4 ;  /* 0x0000010003077824 */ /* 0x000fe200078e0204 */
[----:B------:R-:W-:Y:S01]  /*1fc0*/  MOV R12, R9 ;  /* 0x00000009000c7202 */ /* 0x000fe20000000f00 */
[----:B------:R-:W-:Y:S02]  /*1fd0*/  IMAD.MOV.U32 R13, RZ, RZ, RZ ;  /* 0x000000ffff0d7224 */ /* 0x000fe400078e00ff */
[----:B------:R-:W-:-:S04]  /*1fe0*/  VIADD R7, R7, 0x100 ;  /* 0x0000010007077836 */ /* 0x000fc80000000000 */
[----:B0-----:R-:W-:-:S05]  /*1ff0*/  IMAD.WIDE.U32 R10, R7, 0x8, R10 ;  /* 0x00000008070a7825 */ /* 0x001fca00078e000a */
[----:B------:R1:W-:Y:S02]  /*2000*/  REDG.E.ADD.64.STRONG.GPU desc[UR20][R10.64], R12 ;  /* 0x0000000c0a00798e */ /* 0x0003e4000c12e514 */
.L_x_176:
[----:B------:R-:W-:Y:S05]  /*2010*/  BSYNC.RECONVERGENT B1 ;  /* 0x0000000000017941 */ /* 0x000fea0003800200 */
.L_x_175:
[----:B------:R-:W-:Y:S04]  /*2020*/  BSSY.RECONVERGENT B1, `(.L_x_177) ;  /* 0x0000008000017945 */ /* 0x000fe80003800200 */
[----:B------:R-:W-:Y:S05]  /*2030*/  @!P2 BRA `(.L_x_178) ;  /* 0x000000000018a947 */ /* 0x000fea0003800000 */
[----:B01----:R-:W0:Y:S01]  /*2040*/  LDC.64 R10, c[0x0][0x380] ;  /* 0x0000e000ff0a7b82 */ /* 0x003e220000000a00 */
[----:B------:R-:W-:-:S04]  /*2050*/  IMAD R7, R3, 0x100, R4 ;  /* 0x0000010003077824 */ /* 0x000fc800078e0204 */
[----:B------:R-:W-:-:S04]  /*2060*/  VIADD R7, R7, 0x200 ;  /* 0x0000020007077836 */ /* 0x000fc80000000000 */
[----:B0-----:R-:W-:-:S04]  /*2070*/  IMAD.WIDE.U32 R10, R7, 0x8, R10 ;  /* 0x00000008070a7825 */ /* 0x001fc800078e000a */
[----:B------:R-:W-:-:S05]  /*2080*/  IMAD.MOV.U32 R7, RZ, RZ, RZ ;  /* 0x000000ffff077224 */ /* 0x000fca00078e00ff */
[----:B------:R4:W-:Y:S02]  /*2090*/  REDG.E.ADD.64.STRONG.GPU desc[UR20][R10.64], R6 ;  /* 0x000000060a00798e */ /* 0x0009e4000c12e514 */
.L_x_178:
[----:B------:R-:W-:Y:S05]  /*20a0*/  BSYNC.RECONVERGENT B1 ;  /* 0x0000000000017941 */ /* 0x000fea0003800200 */
.L_x_177:
[----:B------:R-:W-:Y:S04]  /*20b0*/  BSSY.RECONVERGENT B1, `(.L_x_179) ;  /* 0x0000009000017945 */ /* 0x000fe80003800200 */
[----:B------:R-:W-:Y:S05]  /*20c0*/  @!P3 BRA `(.L_x_180) ;  /* 0x00000000001cb947 */ /* 0x000fea0003800000 */
[----:B----4-:R-:W4:Y:S01]  /*20d0*/  LDC.64 R6, c[0x0][0x380] ;  /* 0x0000e000ff067b82 */ /* 0x010f220000000a00 */
[----:B------:R-:W-:Y:S01]  /*20e0*/  IMAD R9, R3, 0x100, R4 ;  /* 0x0000010003097824 */ /* 0x000fe200078e0204 */
[----:B01----:R-:W-:Y:S01]  /*20f0*/  MOV R10, R2 ;  /* 0x00000002000a7202 */ /* 0x003fe20000000f00 */
[----:B------:R-:W-:Y:S02]  /*2100*/  IMAD.MOV.U32 R11, RZ, RZ, RZ ;  /* 0x000000ffff0b7224 */ /* 0x000fe400078e00ff */
[----:B------:R-:W-:-:S04]  /*2110*/  VIADD R9, R9, 0x300 ;  /* 0x0000030009097836 */ /* 0x000fc80000000000 */
[----:B----4-:R-:W-:-:S05]  /*2120*/  IMAD.WIDE.U32 R6, R9, 0x8, R6 ;  /* 0x0000000809067825 */ /* 0x010fca00078e0006 */
[----:B------:R0:W-:Y:S02]  /*2130*/  REDG.E.ADD.64.STRONG.GPU desc[UR20][R6.64], R10 ;  /* 0x0000000a0600798e */ /* 0x0001e4000c12e514 */
.L_x_180:
[----:B------:R-:W-:Y:S05]  /*2140*/  BSYNC.RECONVERGENT B1 ;  /* 0x0000000000017941 */ /* 0x000fea0003800200 */
.L_x_179:
[----:B------:R-:W-:-:S07]  /*2150*/  VIADD R3, R3, 0x4 ;  /* 0x0000000403037836 */ /* 0x000fce0000000000 */
.L_x_172:
[----:B------:R-:W-:Y:S01]  /*2160*/  UISETP.NE.AND UP0, UPT, UR25, URZ, UPT ;  /* 0x000000ff1900728c */ /* 0x000fe2000bf05270 */
[----:B------:R-:W-:Y:S08]  /*2170*/  BSSY.RECONVERGENT B1, `(.L_x_171) ;  /* 0x0000029000017945 */ /* 0x000ff00003800200 */
[----:B------:R-:W-:Y:S05]  /*2180*/  BRA.U !UP0, `(.L_x_181) ;  /* 0x00000001089c7547 */ /* 0x000fea000b800000 */
[----:B------:R-:W-:-:S13]  /*2190*/  ISETP.NE.AND P0, PT, R5, RZ, PT ;  /* 0x000000ff0500720c */ /* 0x000fda0003f05270 */
[----:B------:R-:W-:Y:S05]  /*21a0*/  @!P0 BRA `(.L_x_182) ;  /* 0x0000000000648947 */ /* 0x000fea0003800000 */
[----:B0---4-:R-:W-:Y:S01]  /*21b0*/  IMAD R6, R3, 0x400, R0 ;  /* 0x0000040003067824 */ /* 0x011fe200078e0200 */
[----:B------:R-:W-:Y:S04]  /*21c0*/  BSSY.RECONVERGENT B2, `(.L_x_183) ;  /* 0x000000c000027945 */ /* 0x000fe80003800200 */
[----:B------:R-:W0:Y:S04]  /*21d0*/  LDS R2, [R6] ;  /* 0x0000000006027984 */ /* 0x000e280000000800 */
[----:B------:R-:W4:Y:S01]  /*21e0*/  LDS R9, [R6+0x400] ;  /* 0x0004000006097984 */ /* 0x000f220000000800 */
[----:B0-----:R-:W-:-:S02]  /*21f0*/  ISETP.NE.AND P0, PT, R2, RZ, PT ;  /* 0x000000ff0200720c */ /* 0x001fc40003f05270 */
[----:B----4-:R-:W-:-:S11]  /*2200*/  ISETP.NE.AND P1, PT, R9, RZ, PT ;  /* 0x000000ff0900720c */ /* 0x010fd60003f25270 */
[----:B------:R-:W-:Y:S05]  /*2210*/  @!P0 BRA `(.L_x_184) ;  /* 0x0000000000188947 */ /* 0x000fea0003800000 */
[----:B------:R-:W0:Y:S01]  /*2220*/  LDC.64 R6, c[0x0][0x380] ;  /* 0x0000e000ff067b82 */ /* 0x000e220000000a00 */
[----:B-1----:R-:W-:-:S04]  /*2230*/  IMAD R11, R3, 0x100, R4 ;  /* 0x00000100030b7824 */ /* 0x002fc800078e0204 */
[----:B0-----:R-:W-:-:S04]  /*2240*/  IMAD.WIDE.U32 R10, R11, 0x8, R6 ;  /* 0x000000080b0a7825 */ /* 0x001fc800078e0006 */
[----:B------:R-:W-:Y:S02]  /*2250*/  IMAD.MOV.U32 R6, RZ, RZ, R2 ;  /* 0x000000ffff067224 */ /* 0x000fe400078e0002 */
[----:B------:R-:W-:-:S05]  /*2260*/  IMAD.MOV.U32 R7, RZ, RZ, RZ ;  /* 0x000000ffff077224 */ /* 0x000fca00078e00ff */
[----:B------:R0:W-:Y:S02]  /*2270*/  REDG.E.ADD.64.STRONG.GPU desc[UR20][R10.64], R6 ;  /* 0x000000060a00798e */ /* 0x0001e4000c12e514 */
.L_x_184:
[----:B------:R-:W-:Y:S05]  /*2280*/  BSYNC.RECONVERGENT B2 ;  /* 0x0000000000027941 */ /* 0x000fea0003800200 */
.L_x_183:
[----:B------:R-:W-:Y:S04]  /*2290*/  BSSY.RECONVERGENT B2, `(.L_x_185) ;  /* 0x0000009000027945 */ /* 0x000fe80003800200 */
[----:B------:R-:W-:Y:S05]  /*22a0*/  @!P1 BRA `(.L_x_186) ;  /* 0x00000000001c9947 */ /* 0x000fea0003800000 */
[----:B0-----:R-:W0:Y:S01]  /*22b0*/  LDC.64 R6, c[0x0][0x380] ;  /* 0x0000e000ff067b82 */ /* 0x001e220000000a00 */
[----:B------:R-:W-:-:S05]  /*22c0*/  LEA R2, R3, R4, 0x8 ;  /* 0x0000000403027211 */ /* 0x000fca00078e40ff */
[----:B-1----:R-:W-:-:S04]  /*22d0*/  VIADD R11, R2, 0x100 ;  /* 0x00000100020b7836 */ /* 0x002fc80000000000 */
[----:B0-----:R-:W-:-:S04]  /*22e0*/  IMAD.WIDE.U32 R10, R11, 0x8, R6 ;  /* 0x000000080b0a7825 */ /* 0x001fc800078e0006 */
[----:B------:R-:W-:Y:S02]  /*22f0*/  IMAD.MOV.U32 R6, RZ, RZ, R9 ;  /* 0x000000ffff067224 */ /* 0x000fe400078e0009 */
[----:B------:R-:W-:-:S05]  /*2300*/  IMAD.MOV.U32 R7, RZ, RZ, RZ ;  /* 0x000000ffff077224 */ /* 0x000fca00078e00ff */
[----:B------:R4:W-:Y:S02]  /*2310*/  REDG.E.ADD.64.STRONG.GPU desc[UR20][R10.64], R6 ;  /* 0x000000060a00798e */ /* 0x0009e4000c12e514 */
.L_x_186:
[----:B------:R-:W-:Y:S05]  /*2320*/  BSYNC.RECONVERGENT B2 ;  /* 0x0000000000027941 */ /* 0x000fea0003800200 */
.L_x_185:
[----:B------:R-:W-:-:S07]  /*2330*/  VIADD R3, R3, 0x2 ;  /* 0x0000000203037836 */ /* 0x000fce0000000000 */
.L_x_182:
[----:B------:R-:W-:-:S09]  /*2340*/  UISETP.NE.AND UP0, UPT, UR9, URZ, UPT ;  /* 0x000000ff0900728c */ /* 0x000fd2000bf05270 */
[----:B------:R-:W-:Y:S05]  /*2350*/  BRA.U !UP0, `(.L_x_181) ;  /* 0x0000000108287547 */ /* 0x000fea000b800000 */
[----:B------:R-:W-:-:S05]  /*2360*/  IMAD R2, R3, 0x400, R0 ;  /* 0x0000040003027824 */ /* 0x000fca00078e0200 */
[----:B------:R-:W5:Y:S02]  /*2370*/  LDS R9, [R2] ;  /* 0x0000000002097984 */ /* 0x000f640000000800 */
[----:B-----5:R-:W-:-:S13]  /*2380*/  ISETP.NE.AND P0, PT, R9, RZ, PT ;  /* 0x000000ff0900720c */ /* 0x020fda0003f05270 */
[----:B------:R-:W-:Y:S05]  /*2390*/  @!P0 BRA `(.L_x_181) ;  /* 0x0000000000188947 */ /* 0x000fea0003800000 */
[----:B0---4-:R-:W0:Y:S01]  /*23a0*/  LDC.64 R6, c[0x0][0x380] ;  /* 0x0000e000ff067b82 */ /* 0x011e220000000a00 */
[----:B------:R-:W-:-:S04]  /*23b0*/  IMAD R3, R3, 0x100, R4 ;  /* 0x0000010003037824 */ /* 0x000fc800078e0204 */
[----:B0-----:R-:W-:Y:S01]  /*23c0*/  IMAD.WIDE.U32 R2, R3, 0x8, R6 ;  /* 0x0000000803027825 */ /* 0x001fe200078e0006 */
[----:B------:R-:W-:-:S03]  /*23d0*/  MOV R6, R9 ;  /* 0x0000000900067202 */ /* 0x000fc60000000f00 */
[----:B------:R-:W-:-:S05]  /*23e0*/  IMAD.MOV.U32 R7, RZ, RZ, RZ ;  /* 0x000000ffff077224 */ /* 0x000fca00078e00ff */
[----:B------:R0:W-:Y:S02]  /*23f0*/  REDG.E.ADD.64.STRONG.GPU desc[UR20][R2.64], R6 ;  /* 0x000000060200798e */ /* 0x0001e4000c12e514 */
.L_x_181:
[----:B------:R-:W-:Y:S05]  /*2400*/  BSYNC.RECONVERGENT B1 ;  /* 0x0000000000017941 */ /* 0x000fea0003800200 */
.L_x_171:
[----:B------:R-:W-:-:S13]  /*2410*/  ISETP.GT.U32.AND P0, PT, R4, 0x7f, PT ;  /* 0x0000007f0400780c */ /* 0x000fda0003f04070 */
[----:B------:R-:W-:Y:S05]  /*2420*/  @P0 BRA `(.L_x_152) ;  /* 0x0000000800900947 */ /* 0x000fea0003800000 */
[----:B------:R-:W-:Y:S01]  /*2430*/  UISETP.GE.U32.AND UP0, UPT, UR22, 0x7, UPT ;  /* 0x000000071600788c */ /* 0x000fe2000bf06070 */
[----:B0-----:R-:W-:-:S08]  /*2440*/  IMAD.MOV.U32 R3, RZ, RZ, RZ ;  /* 0x000000ffff037224 */ /* 0x001fd000078e00ff */
[----:B------:R-:W-:Y:S05]  /*2450*/  BRA.U !UP0, `(.L_x_187) ;  /* 0x0000000508147547 */ /* 0x000fea000b800000 */
[----:B------:R-:W0:Y:S01]  /*2460*/  LDC.64 R2, c[0x0][0x380] ;  /* 0x0000e000ff027b82 */ /* 0x000e220000000a00 */
[----:B------:R-:W-:-:S07]  /*2470*/  IMAD.MOV.U32 R9, RZ, RZ, RZ ;  /* 0x000000ffff097224 */ /* 0x000fce00078e00ff */
.L_x_204:
[C---:B01--4-:R-:W-:Y:S01]  /*2480*/  IMAD R11, R9.reuse, 0x400, R0 ;  /* 0x00000400090b7824 */ /* 0x053fe200078e0200 */
[----:B------:R-:W-:Y:S01]  /*2490*/  BSSY.RECONVERGENT B1, `(.L_x_188) ;  /* 0x0000011000017945 */ /* 0x000fe20003800200 */
[C---:B--23--:R-:W-:Y:S02]  /*24a0*/  IMAD R7, R9.reuse, 0x100, R4 ;  /* 0x0000010009077824 */ /* 0x04cfe400078e0204 */
[----:B------:R-:W-:Y:S01]  /*24b0*/  VIADD R9, R9, 0x8 ;  /* 0x0000000809097836 */ /* 0x000fe20000000000 */
[----:B---3--:R-:W1:Y:S01]  /*24c0*/  LDS R14, [R11+0x200] ;  /* 0x000200000b0e7984 */ /* 0x008e620000000800 */
[----:B0-----:R-:W-:-:S03]  /*24d0*/  IMAD.WIDE.U32 R6, R7, 0x8, R2 ;  /* 0x0000000807067825 */ /* 0x001fc600078e0002 */
[----:B------:R-:W0:Y:S04]  /*24e0*/  LDS R13, [R11+0x600] ;  /* 0x000600000b0d7984 */ /* 0x000e280000000800 */
[----:B--2---:R2:W3:Y:S04]  /*24f0*/  LDS R17, [R11+0xa00] ;  /* 0x000a00000b117984 */ /* 0x0044e80000000800 */
[----:B------:R2:W4:Y:S04]  /*2500*/  LDS R18, [R11+0xe00] ;  /* 0x000e00000b127984 */ /* 0x0005280000000800 */
[----:B------:R2:W2:Y:S04]  /*2510*/  LDS R19, [R11+0x1200] ;  /* 0x001200000b137984 */ /* 0x0004a80000000800 */
[----:B------:R0:W2:Y:S04]  /*2520*/  LDS R16, [R11+0x1600] ;  /* 0x001600000b107984 */ /* 0x0000a80000000800 */
[----:B------:R0:W2:Y:S04]  /*2530*/  LDS R12, [R11+0x1a00] ;  /* 0x001a00000b0c7984 */ /* 0x0000a80000000800 */
[----:B------:R0:W2:Y:S01]  /*2540*/  LDS R10, [R11+0x1e00] ;  /* 0x001e00000b0a7984 */ /* 0x0000a20000000800 */
[----:B-1----:R-:W-:-:S02]  /*2550*/  ISETP.NE.AND P0, PT, R14, RZ, PT ;  /* 0x000000ff0e00720c */ /* 0x002fc40003f05270 */
[----:B0-----:R-:W-:-:S11]  /*2560*/  ISETP.NE.AND P1, PT, R13, RZ, PT ;  /* 0x000000ff0d00720c */ /* 0x001fd60003f25270 */
[----:B---34-:R-:W-:Y:S05]  /*2570*/  @!P0 BRA `(.L_x_189) ;  /* 0x0000000000088947 */ /* 0x018fea0003800000 */
[----:B------:R-:W-:-:S05]  /*2580*/  HFMA2 R15, -RZ, RZ, 0, 0 ;  /* 0x00000000ff0f7431 */ /* 0x000fca00000001ff */
[----:B------:R0:W-:Y:S02]  /*2590*/  REDG.E.ADD.64.STRONG.GPU desc[UR20][R6.64+0x400], R14 ;  /* 0x0004000e0600798e */ /* 0x0001e4000c12e514 */
.L_x_189:
[----:B------:R-:W-:Y:S05]  /*25a0*/  BSYNC.RECONVERGENT B1 ;  /* 0x0000000000017941 */ /* 0x000fea0003800200 */
.L_x_188:
[----:B------:R-:W-:Y:S04]  /*25b0*/  BSSY.RECONVERGENT B1, `(.L_x_190) ;  /* 0x0000005000017945 */ /* 0x000fe80003800200 */
[----:B------:R-:W-:Y:S05]  /*25c0*/  @!P1 BRA `(.L_x_191) ;  /* 0x00000000000c9947 */ /* 0x000fea0003800000 */
[----:B0-----:R-:W-:Y:S02]  /*25d0*/  IMAD.MOV.U32 R14, RZ, RZ, R13 ;  /* 0x000000ffff0e7224 */ /* 0x001fe400078e000d */
[----:B------:R-:W-:-:S05]  /*25e0*/  IMAD.MOV.U32 R15, RZ, RZ, RZ ;  /* 0x000000ffff0f7224 */ /* 0x000fca00078e00ff */
[----:B------:R1:W-:Y:S02]  /*25f0*/  REDG.E.ADD.64.STRONG.GPU desc[UR20][R6.64+0xc00], R14 ;  /* 0x000c000e0600798e */ /* 0x0003e4000c12e514 */
.L_x_191:
[----:B------:R-:W-:Y:S05]  /*2600*/  BSYNC.RECONVERGENT B1 ;  /* 0x0000000000017941 */ /* 0x000fea0003800200 */
.L_x_190:
[----:B------:R-:W-:Y:S01]  /*2610*/  ISETP.NE.AND P6, PT, R17, RZ, PT ;  /* 0x000000ff1100720c */ /* 0x000fe20003fc5270 */
[----:B------:R-:W-:Y:S01]  /*2620*/  BSSY.RECONVERGENT B1, `(.L_x_192) ;  /* 0x000000b000017945 */ /* 0x000fe20003800200 */
[----:B------:R-:W-:Y:S02]  /*2630*/  ISETP.NE.AND P0, PT, R9, UR27, PT ;  /* 0x0000001b09007c0c */ /* 0x000fe4000bf05270 */
[----:B------:R-:W-:Y:S02]  /*2640*/  ISETP.NE.AND P1, PT, R18, RZ, PT ;  /* 0x000000ff1200720c */ /* 0x000fe40003f25270 */
[----:B--2---:R-:W-:Y:S02]  /*2650*/  ISETP.NE.AND P2, PT, R19, RZ, PT ;  /* 0x000000ff1300720c */ /* 0x004fe40003f45270 */
[----:B------:R-:W-:Y:S02]  /*2660*/  ISETP.NE.AND P3, PT, R16, RZ, PT ;  /* 0x000000ff1000720c */ /* 0x000fe40003f65270 */
[----:B------:R-:W-:-:S02]  /*2670*/  ISETP.NE.AND P4, PT, R12, RZ, PT ;  /* 0x000000ff0c00720c */ /* 0x000fc40003f85270 */
[----:B------:R-:W-:Y:S01]  /*2680*/  ISETP.NE.AND P5, PT, R10, RZ, PT ;  /* 0x000000ff0a00720c */ /* 0x000fe20003fa5270 */
[----:B------:R-:W-:-:S12]  /*2690*/  @!P6 BRA `(.L_x_193) ;  /* 0x00000000000ce947 */ /* 0x000fd80003800000 */
[----:B01----:R-:W-:Y:S02]  /*26a0*/  IMAD.MOV.U32 R14, RZ, RZ, R17 ;  /* 0x000000ffff0e7224 */ /* 0x003fe400078e0011 */
[----:B------:R-:W-:-:S05]  /*26b0*/  IMAD.MOV.U32 R15, RZ, RZ, RZ ;  /* 0x000000ffff0f7224 */ /* 0x000fca00078e00ff */
[----:B------:R2:W-:Y:S02]  /*26c0*/  REDG.E.ADD.64.STRONG.GPU desc[UR20][R6.64+0x1400], R14 ;  /* 0x0014000e0600798e */ /* 0x0005e4000c12e514 */
.L_x_193:
[----:B------:R-:W-:Y:S05]  /*26d0*/  BSYNC.RECONVERGENT B1 ;  /* 0x0000000000017941 */ /* 0x000fea0003800200 */
.L_x_192:
[----:B------:R-:W-:Y:S04]  /*26e0*/  BSSY.RECONVERGENT B1, `(.L_x_194) ;  /* 0x0000005000017945 */ /* 0x000fe80003800200 */
[----:B------:R-:W-:Y:S05]  /*26f0*/  @!P1 BRA `(.L_x_195) ;  /* 0x00000000000c9947 */ /* 0x000fea0003800000 */
[----:B012---:R-:W-:Y:S02]  /*2700*/  IMAD.MOV.U32 R14, RZ, RZ, R18 ;  /* 0x000000ffff0e7224 */ /* 0x007fe400078e0012 */
[----:B------:R-:W-:-:S05]  /*2710*/  IMAD.MOV.U32 R15, RZ, RZ, RZ ;  /* 0x000000ffff0f7224 */ /* 0x000fca00078e00ff */
[----:B------:R3:W-:Y:S02]  /*2720*/  REDG.E.ADD.64.STRONG.GPU desc[UR20][R6.64+0x1c00], R14 ;  /* 0x001c000e0600798e */ /* 0x0007e4000c12e514 */
.L_x_195:
[----:B------:R-:W-:Y:S05]  /*2730*/  BSYNC.RECONVERGENT B1 ;  /* 0x0000000000017941 */ /* 0x000fea0003800200 */
.L_x_194:
[----:B------:R-:W-:Y:S04]  /*2740*/  BSSY.RECONVERGENT B1, `(.L_x_196) ;  /* 0x0000005000017945 */ /* 0x000fe80003800200 */
[----:B------:R-:W-:Y:S05]  /*2750*/  @!P2 BRA `(.L_x_197) ;  /* 0x00000000000ca947 */ /* 0x000fea0003800000 */
[----:B0123--:R-:W-:Y:S01]  /*2760*/  MOV R14, R19 ;  /* 0x00000013000e7202 */ /* 0x00ffe20000000f00 */
[----:B------:R-:W-:-:S05]  /*2770*/  IMAD.MOV.U32 R15, RZ, RZ, RZ ;  /* 0x000000ffff0f7224 */ /* 0x000fca00078e00ff */
[----:B------:R4:W-:Y:S02]  /*2780*/  REDG.E.ADD.64.STRONG.GPU desc[UR20][R6.64+0x2400], R14 ;  /* 0x0024000e0600798e */ /* 0x0009e4000c12e514 */
.L_x_197:
[----:B------:R-:W-:Y:S05]  /*2790*/  BSYNC.RECONVERGENT B1 ;  /* 0x0000000000017941 */ /* 0x000fea0003800200 */
.L_x_196:
[----:B------:R-:W-:Y:S04]  /*27a0*/  BSSY.RECONVERGENT B1, `(.L_x_198) ;  /* 0x0000004000017945 */ /* 0x000fe80003800200 */
[----:B------:R-:W-:Y:S05]  /*27b0*/  @!P3 BRA `(.L_x_199) ;  /* 0x000000000008b947 */ /* 0x000fea0003800000 */
[----:B------:R-:W-:-:S05]  /*27c0*/  IMAD.MOV.U32 R17, RZ, RZ, RZ ;  /* 0x000000ffff117224 */ /* 0x000fca00078e00ff */
[----:B------:R0:W-:Y:S02]  /*27d0*/  REDG.E.ADD.64.STRONG.GPU desc[UR20][R6.64+0x2c00], R16 ;  /* 0x002c00100600798e */ /* 0x0001e4000c12e514 */
.L_x_199:
[----:B------:R-:W-:Y:S05]  /*27e0*/  BSYNC.RECONVERGENT B1 ;  /* 0x0000000000017941 */ /* 0x000fea0003800200 */
.L_x_198:
[----:B------:R-:W-:Y:S04]  /*27f0*/  BSSY.RECONVERGENT B1, `(.L_x_200) ;  /* 0x0000004000017945 */ /* 0x000fe80003800200 */
[----:B------:R-:W-:Y:S05]  /*2800*/  @!P4 BRA `(.L_x_201) ;  /* 0x000000000008c947 */ /* 0x000fea0003800000 */
[----:B------:R-:W-:-:S05]  /*2810*/  IMAD.MOV.U32 R13, RZ, RZ, RZ ;  /* 0x000000ffff0d7224 */ /* 0x000fca00078e00ff */
[----:B------:R0:W-:Y:S02]  /*2820*/  REDG.E.ADD.64.STRONG.GPU desc[UR20][R6.64+0x3400], R12 ;  /* 0x0034000c0600798e */ /* 0x0001e4000c12e514 */
.L_x_201:
[----:B------:R-:W-:Y:S05]  /*2830*/  BSYNC.RECONVERGENT B1 ;  /* 0x0000000000017941 */ /* 0x000fea0003800200 */
.L_x_200:
[----:B------:R-:W-:Y:S04]  /*2840*/  BSSY.RECONVERGENT B1, `(.L_x_202) ;  /* 0x0000004000017945 */ /* 0x000fe80003800200 */
[----:B------:R-:W-:Y:S05]  /*2850*/  @!P5 BRA `(.L_x_203) ;  /* 0x000000000008d947 */ /* 0x000fea0003800000 */
[----:B------:R-:W-:-:S05]  /*2860*/  IMAD.MOV.U32 R11, RZ, RZ, RZ ;  /* 0x000000ffff0b7224 */ /* 0x000fca00078e00ff */
[----:B------:R0:W-:Y:S02]  /*2870*/  REDG.E.ADD.64.STRONG.GPU desc[UR20][R6.64+0x3c00], R10 ;  /* 0x003c000a0600798e */ /* 0x0001e4000c12e514 */
.L_x_203:
[----:B------:R-:W-:Y:S05]  /*2880*/  BSYNC.RECONVERGENT B1 ;  /* 0x0000000000017941 */ /* 0x000fea0003800200 */
.L_x_202:
[----:B------:R-:W-:Y:S05]  /*2890*/  @P0 BRA `(.L_x_204) ;  /* 0xfffffff800f80947 */ /* 0x000fea000383ffff */
[----:B------:R-:W-:-:S07]  /*28a0*/  IMAD.U32 R3, RZ, RZ, UR27 ;  /* 0x0000001bff037e24 */ /* 0x000fce000f8e00ff */
.L_x_187:
[----:B------:R-:W-:-:S09]  /*28b0*/  UISETP.NE.AND UP0, UPT, UR24, URZ, UPT ;  /* 0x000000ff1800728c */ /* 0x000fd2000bf05270 */
[----:B------:R-:W-:Y:S05]  /*28c0*/  BRA.U !UP0, `(.L_x_152) ;  /* 0x0000000508687547 */ /* 0x000fea000b800000 */
[----:B------:R-:W-:-:S13]  /*28d0*/  ISETP.GE.U32.AND P0, PT, R8, 0x3, PT ;  /* 0x000000030800780c */ /* 0x000fda0003f06070 */
[----:B------:R-:W-:Y:S05]  /*28e0*/  @!P0 BRA `(.L_x_205) ;  /* 0x0000000000bc8947 */ /* 0x000fea0003800000 */
[----:B01234-:R-:W-:Y:S01]  /*28f0*/  IMAD R7, R3, 0x400, R0 ;  /* 0x0000040003077824 */ /* 0x01ffe200078e0200 */
[----:B------:R-:W-:Y:S04]  /*2900*/  BSSY.RECONVERGENT B1, `(.L_x_206) ;  /* 0x000000f000017945 */ /* 0x000fe80003800200 */
[----:B------:R-:W0:Y:S04]  /*2910*/  LDS R10, [R7+0x200] ;  /* 0x00020000070a7984 */ /* 0x000e280000000800 */
[----:B------:R-:W1:Y:S04]  /*2920*/  LDS R12, [R7+0x600] ;  /* 0x00060000070c7984 */ /* 0x000e680000000800 */
[----:B------:R-:W2:Y:S04]  /*2930*/  LDS R6, [R7+0xa00] ;  /* 0x000a000007067984 */ /* 0x000ea80000000800 */
[----:B------:R-:W3:Y:S01]  /*2940*/  LDS R2, [R7+0xe00] ;  /* 0x000e000007027984 */ /* 0x000ee20000000800 */
[----:B0-----:R-:W-:-:S02]  /*2950*/  ISETP.NE.AND P0, PT, R10, RZ, PT ;  /* 0x000000ff0a00720c */ /* 0x001fc40003f05270 */
[----:B-1----:R-:W-:Y:S02]  /*2960*/  ISETP.NE.AND P1, PT, R12, RZ, PT ;  /* 0x000000ff0c00720c */ /* 0x002fe40003f25270 */
[----:B--2---:R-:W-:Y:S02]  /*2970*/  ISETP.NE.AND P2, PT, R6, RZ, PT ;  /* 0x000000ff0600720c */ /* 0x004fe40003f45270 */
[----:B---3--:R-:W-:-:S07]  /*2980*/  ISETP.NE.AND P3, PT, R2, RZ, PT ;  /* 0x000000ff0200720c */ /* 0x008fce0003f65270 */
[----:B------:R-:W-:Y:S06]  /*2990*/  @!P0 BRA `(.L_x_207) ;  /* 0x0000000000148947 */ /* 0x000fec0003800000 */
[----:B------:R-:W0:Y:S01]  /*29a0*/  LDC.64 R8, c[0x0][0x380] ;  /* 0x0000e000ff087b82 */ /* 0x000e220000000a00 */
[----:B------:R-:W-:Y:S01]  /*29b0*/  LEA R7, R3, R4, 0x8 ;  /* 0x0000000403077211 */ /* 0x000fe200078e40ff */
[----:B------:R-:W-:-:S04]  /*29c0*/  IMAD.MOV.U32 R11, RZ, RZ, RZ ;  /* 0x000000ffff0b7224 */ /* 0x000fc800078e00ff */
[----:B0-----:R-:W-:-:S05]  /*29d0*/  IMAD.WIDE.U32 R8, R7, 0x8, R8 ;  /* 0x0000000807087825 */ /* 0x001fca00078e0008 */
[----:B------:R0:W-:Y:S02]  /*29e0*/  REDG.E.ADD.64.STRONG.GPU desc[UR20][R8.64+0x400], R10 ;  /* 0x0004000a0800798e */ /* 0x0001e4000c12e514 */
.L_x_207:
[----:B------:R-:W-:Y:S05]  /*29f0*/  BSYNC.RECONVERGENT B1 ;  /* 0x0000000000017941 */ /* 0x000fea0003800200 */
.L_x_206:
[----:B------:R-:W-:Y:S04]  /*2a00*/  BSSY.RECONVERGENT B1, `(.L_x_208) ;  /* 0x0000009000017945 */ /* 0x000fe80003800200 */
[----:B------:R-:W-:Y:S05]  /*2a10*/  @!P1 BRA `(.L_x_209) ;  /* 0x00000000001c9947 */ /* 0x000fea0003800000 */
[----:B0-----:R-:W0:Y:S01]  /*2a20*/  LDC.64 R8, c[0x0][0x380] ;  /* 0x0000e000ff087b82 */ /* 0x001e220000000a00 */
[----:B------:R-:W-:Y:S02]  /*2a30*/  IMAD R7, R3, 0x100, R4 ;  /* 0x0000010003077824 */ /* 0x000fe400078e0204 */
[----:B------:R-:W-:Y:S02]  /*2a40*/  IMAD.MOV.U32 R10, RZ, RZ, R12 ;  /* 0x000000ffff0a7224 */ /* 0x000fe400078e000c */
[----:B------:R-:W-:Y:S02]  /*2a50*/  VIADD R7, R7, 0x100 ;  /* 0x0000010007077836 */ /* 0x000fe40000000000 */
[----:B------:R-:W-:Y:S02]  /*2a60*/  IMAD.MOV.U32 R11, RZ, RZ, RZ ;  /* 0x000000ffff0b7224 */ /* 0x000fe400078e00ff */
[----:B0-----:R-:W-:-:S05]  /*2a70*/  IMAD.WIDE.U32 R8, R7, 0x8, R8 ;  /* 0x0000000807087825 */ /* 0x001fca00078e0008 */
[----:B------:R1:W-:Y:S02]  /*2a80*/  REDG.E.ADD.64.STRONG.GPU desc[UR20][R8.64+0x400], R10 ;  /* 0x0004000a0800798e */ /* 0x0003e4000c12e514 */
.L_x_209:
[----:B------:R-:W-:Y:S05]  /*2a90*/  BSYNC.RECONVERGENT B1 ;  /* 0x0000000000017941 */ /* 0x000fea0003800200 */
.L_x_208:
[----:B------:R-:W-:Y:S04]  /*2aa0*/  BSSY.RECONVERGENT B1, `(.L_x_210) ;  /* 0x0000008000017945 */ /* 0x000fe80003800200 */
[----:B------:R-:W-:Y:S05]  /*2ab0*/  @!P2 BRA `(.L_x_211) ;  /* 0x000000000018a947 */ /* 0x000fea0003800000 */
[----:B01----:R-:W0:Y:S01]  /*2ac0*/  LDC.64 R8, c[0x0][0x380] ;  /* 0x0000e000ff087b82 */ /* 0x003e220000000a00 */
[----:B------:R-:W-:-:S05]  /*2ad0*/  IMAD R7, R3, 0x100, R4 ;  /* 0x0000010003077824 */ /* 0x000fca00078e0204 */
[----:B------:R-:W-:-:S05]  /*2ae0*/  IADD3 R7, PT, PT, R7, 0x200, RZ ;  /* 0x0000020007077810 */ /* 0x000fca0007ffe0ff */
[----:B0-----:R-:W-:-:S04]  /*2af0*/  IMAD.WIDE.U32 R8, R7, 0x8, R8 ;  /* 0x0000000807087825 */ /* 0x001fc800078e0008 */
[----:B------:R-:W-:-:S05]  /*2b00*/  IMAD.MOV.U32 R7, RZ, RZ, RZ ;  /* 0x000000ffff077224 */ /* 0x000fca00078e00ff */
[----:B------:R2:W-:Y:S02]  /*2b10*/  REDG.E.ADD.64.STRONG.GPU desc[UR20][R8.64+0x400], R6 ;  /* 0x000400060800798e */ /* 0x0005e4000c12e514 */
.L_x_211:
[----:B------:R-:W-:Y:S05]  /*2b20*/  BSYNC.RECONVERGENT B1 ;  /* 0x0000000000017941 */ /* 0x000fea0003800200 */
.L_x_210:
[----:B------:R-:W-:Y:S04]  /*2b30*/  BSSY.RECONVERGENT B1, `(.L_x_212) ;  /* 0x0000009000017945 */ /* 0x000fe80003800200 */
[----:B------:R-:W-:Y:S05]  /*2b40*/  @!P3 BRA `(.L_x_213) ;  /* 0x00000000001cb947 */ /* 0x000fea0003800000 */
[----:B--2---:R-:W2:Y:S01]  /*2b50*/  LDC.64 R6, c[0x0][0x380] ;  /* 0x0000e000ff067b82 */ /* 0x004ea20000000a00 */
[----:B01----:R-:W-:Y:S02]  /*2b60*/  IMAD R9, R3, 0x100, R4 ;  /* 0x0000010003097824 */ /* 0x003fe400078e0204 */
[----:B------:R-:W-:Y:S02]  /*2b70*/  IMAD.MOV.U32 R8, RZ, RZ, R2 ;  /* 0x000000ffff087224 */ /* 0x000fe400078e0002 */
[----:B------:R-:W-:-:S04]  /*2b80*/  VIADD R9, R9, 0x300 ;  /* 0x0000030009097836 */ /* 0x000fc80000000000 */
[----:B--2---:R-:W-:-:S04]  /*2b90*/  IMAD.WIDE.U32 R6, R9, 0x8, R6 ;  /* 0x0000000809067825 */ /* 0x004fc800078e0006 */
[----:B------:R-:W-:-:S05]  /*2ba0*/  IMAD.MOV.U32 R9, RZ, RZ, RZ ;  /* 0x000000ffff097224 */ /* 0x000fca00078e00ff */
[----:B------:R3:W-:Y:S02]  /*2bb0*/  REDG.E.ADD.64.STRONG.GPU desc[UR20][R6.64+0x400], R8 ;  /* 0x000400080600798e */ /* 0x0007e4000c12e514 */
.L_x_213:
[----:B------:R-:W-:Y:S05]  /*2bc0*/  BSYNC.RECONVERGENT B1 ;  /* 0x0000000000017941 */ /* 0x000fea0003800200 */
.L_x_212:
[----:B------:R-:W-:-:S07]  /*2bd0*/  VIADD R3, R3, 0x4 ;  /* 0x0000000403037836 */ /* 0x000fce0000000000 */
.L_x_205:
[----:B------:R-:W-:-:S09]  /*2be0*/  UISETP.NE.AND UP0, UPT, UR25, URZ, UPT ;  /* 0x000000ff1900728c */ /* 0x000fd2000bf05270 */
[----:B------:R-:W-:Y:S05]  /*2bf0*/  BRA.U !UP0, `(.L_x_152) ;  /* 0x00000001089c7547 */ /* 0x000fea000b800000 */
[----:B------:R-:W-:-:S13]  /*2c00*/  ISETP.NE.AND P0, PT, R5, RZ, PT ;  /* 0x000000ff0500720c */ /* 0x000fda0003f05270 */
[----:B------:R-:W-:Y:S05]  /*2c10*/  @!P0 BRA `(.L_x_214) ;  /* 0x0000000000648947 */ /* 0x000fea0003800000 */
[----:B01234-:R-:W-:Y:S01]  /*2c20*/  LEA R6, R3, R0, 0xa ;  /* 0x0000000003067211 */ /* 0x01ffe200078e50ff */
[----:B------:R-:W-:Y:S04]  /*2c30*/  BSSY.RECONVERGENT B1, `(.L_x_215) ;  /* 0x000000c000017945 */ /* 0x000fe80003800200 */
[----:B------:R-:W0:Y:S04]  /*2c40*/  LDS R2, [R6+0x200] ;  /* 0x0002000006027984 */ /* 0x000e280000000800 */
[----:B------:R-:W1:Y:S01]  /*2c50*/  LDS R5, [R6+0x600] ;  /* 0x0006000006057984 */ /* 0x000e620000000800 */
[----:B0-----:R-:W-:-:S02]  /*2c60*/  ISETP.NE.AND P0, PT, R2, RZ, PT ;  /* 0x000000ff0200720c */ /* 0x001fc40003f05270 */
[----:B-1----:R-:W-:-:S11]  /*2c70*/  ISETP.NE.AND P1, PT, R5, RZ, PT ;  /* 0x000000ff0500720c */ /* 0x002fd60003f25270 */
[----:B------:R-:W-:Y:S05]  /*2c80*/  @!P0 BRA `(.L_x_216) ;  /* 0x0000000000188947 */ /* 0x000fea0003800000 */
[----:B------:R-:W0:Y:S01]  /*2c90*/  LDC.64 R6, c[0x0][0x380] ;  /* 0x0000e000ff067b82 */ /* 0x000e220000000a00 */
[----:B------:R-:W-:-:S04]  /*2ca0*/  IMAD R9, R3, 0x100, R4 ;  /* 0x0000010003097824 */ /* 0x000fc800078e0204 */
[----:B0-----:R-:W-:-:S04]  /*2cb0*/  IMAD.WIDE.U32 R8, R9, 0x8, R6 ;  /* 0x0000000809087825 */ /* 0x001fc800078e0006 */
[----:B------:R-:W-:Y:S02]  /*2cc0*/  IMAD.MOV.U32 R6, RZ, RZ, R2 ;  /* 0x000000ffff067224 */ /* 0x000fe400078e0002 */
[----:B------:R-:W-:-:S05]  /*2cd0*/  IMAD.MOV.U32 R7, RZ, RZ, RZ ;  /* 0x000000ffff077224 */ /* 0x000fca00078e00ff */
[----:B------:R0:W-:Y:S02]  /*2ce0*/  REDG.E.ADD.64.STRONG.GPU desc[UR20][R8.64+0x400], R6 ;  /* 0x000400060800798e */ /* 0x0001e4000c12e514 */
.L_x_216:
[----:B------:R-:W-:Y:S05]  /*2cf0*/  BSYNC.RECONVERGENT B1 ;  /* 0x0000000000017941 */ /* 0x000fea0003800200 */
.L_x_215:
[----:B------:R-:W-:Y:S04]  /*2d00*/  BSSY.RECONVERGENT B1, `(.L_x_217) ;  /* 0x0000009000017945 */ /* 0x000fe80003800200 */
[----:B------:R-:W-:Y:S05]  /*2d10*/  @!P1 BRA `(.L_x_218) ;  /* 0x00000000001c9947 */ /* 0x000fea0003800000 */
[----:B0-----:R-:W0:Y:S01]  /*2d20*/  LDC.64 R6, c[0x0][0x380] ;  /* 0x0000e000ff067b82 */ /* 0x001e220000000a00 */
[----:B------:R-:W-:-:S04]  /*2d30*/  IMAD R2, R3, 0x100, R4 ;  /* 0x0000010003027824 */ /* 0x000fc800078e0204 */
[----:B------:R-:W-:-:S04]  /*2d40*/  VIADD R9, R2, 0x100 ;  /* 0x0000010002097836 */ /* 0x000fc80000000000 */
[----:B0-----:R-:W-:-:S04]  /*2d50*/  IMAD.WIDE.U32 R8, R9, 0x8, R6 ;  /* 0x0000000809087825 */ /* 0x001fc800078e0006 */
[----:B------:R-:W-:Y:S02]  /*2d60*/  HFMA2 R7, -RZ, RZ, 0, 0 ;  /* 0x00000000ff077431 */ /* 0x000fe400000001ff */
[----:B------:R-:W-:-:S05]  /*2d70*/  IMAD.MOV.U32 R6, RZ, RZ, R5 ;  /* 0x000000ffff067224 */ /* 0x000fca00078e0005 */
[----:B------:R1:W-:Y:S02]  /*2d80*/  REDG.E.ADD.64.STRONG.GPU desc[UR20][R8.64+0x400], R6 ;  /* 0x000400060800798e */ /* 0x0003e4000c12e514 */
.L_x_218:
[----:B------:R-:W-:Y:S05]  /*2d90*/  BSYNC.RECONVERGENT B1 ;  /* 0x0000000000017941 */ /* 0x000fea0003800200 */
.L_x_217:
[----:B------:R-:W-:-:S07]  /*2da0*/  VIADD R3, R3, 0x2 ;  /* 0x0000000203037836 */ /* 0x000fce0000000000 */
.L_x_214:
[----:B------:R-:W-:-:S09]  /*2db0*/  UISETP.NE.AND UP0, UPT, UR9, URZ, UPT ;  /* 0x000000ff0900728c */ /* 0x000fd2000bf05270 */
[----:B------:R-:W-:Y:S05]  /*2dc0*/  BRA.U !UP0, `(.L_x_152) ;  /* 0x0000000108287547 */ /* 0x000fea000b800000 */
[----:B------:R-:W-:-:S05]  /*2dd0*/  IMAD R2, R3, 0x400, R0 ;  /* 0x0000040003027824 */ /* 0x000fca00078e0200 */
[----:B------:R-:W5:Y:S02]  /*2de0*/  LDS R5, [R2+0x200] ;  /* 0x0002000002057984 */ /* 0x000f640000000800 */
[----:B-----5:R-:W-:-:S13]  /*2df0*/  ISETP.NE.AND P0, PT, R5, RZ, PT ;  /* 0x000000ff0500720c */ /* 0x020fda0003f05270 */
[----:B------:R-:W-:Y:S05]  /*2e00*/  @!P0 BRA `(.L_x_152) ;  /* 0x0000000000188947 */ /* 0x000fea0003800000 */
[----:B01234-:R-:W0:Y:S01]  /*2e10*/  LDC.64 R6, c[0x0][0x380] ;  /* 0x0000e000ff067b82 */ /* 0x01fe220000000a00 */
[----:B------:R-:W-:-:S04]  /*2e20*/  IMAD R3, R3, 0x100, R4 ;  /* 0x0000010003037824 */ /* 0x000fc800078e0204 */
[----:B0-----:R-:W-:-:S04]  /*2e30*/  IMAD.WIDE.U32 R2, R3, 0x8, R6 ;  /* 0x0000000803027825 */ /* 0x001fc800078e0006 */
[----:B------:R-:W-:Y:S02]  /*2e40*/  IMAD.MOV.U32 R6, RZ, RZ, R5 ;  /* 0x000000ffff067224 */ /* 0x000fe400078e0005 */
[----:B------:R-:W-:-:S05]  /*2e50*/  IMAD.MOV.U32 R7, RZ, RZ, RZ ;  /* 0x000000ffff077224 */ /* 0x000fca00078e00ff */
[----:B------:R0:W-:Y:S02]  /*2e60*/  REDG.E.ADD.64.STRONG.GPU desc[UR20][R2.64+0x400], R6 ;  /* 0x000400060200798e */ /* 0x0001e4000c12e514 */
.L_x_152:
[----:B------:R-:W-:Y:S05]  /*2e70*/  BSYNC.RECONVERGENT B0 ;  /* 0x0000000000007941 */ /* 0x000fea0003800200 */
.L_x_151:
[----:B------:R-:W-:Y:S01]  /*2e80*/  BAR.SYNC.DEFER_BLOCKING 0x0 ;  /* 0x0000000000007b1d */ /* 0x000fe20000010000 */
[----:B------:R-:W-:-:S04]  /*2e90*/  UIADD3 UR6, UP0, UPT, UR6, 0x1, URZ ;  /* 0x0000000106067890 */ /* 0x000fc8000ff1e0ff */
[----:B------:R-:W-:Y:S02]  /*2ea0*/  UIADD3.X UR7, UPT, UPT, URZ, UR7, URZ, UP0, !UPT ;  /* 0x00000007ff077290 */ /* 0x000fe400087fe4ff */
[----:B------:R-:W-:-:S04]  /*2eb0*/  UISETP.NE.U32.AND UP0, UPT, UR6, UR11, UPT ;  /* 0x0000000b0600728c */ /* 0x000fc8000bf05070 */
[----:B------:R-:W-:-:S09]  /*2ec0*/  UISETP.NE.AND.EX UP0, UPT, UR7, UR12, UPT, UP0 ;  /* 0x0000000c0700728c */ /* 0x000fd2000bf05300 */
[----:B------:R-:W-:Y:S05]  /*2ed0*/  BRA.U UP0, `(.L_x_219) ;  /* 0xffffffd100f07547 */ /* 0x000fea000b83ffff */
[----:B------:R-:W-:Y:S05]  /*2ee0*/  EXIT ;  /* 0x000000000000794d */ /* 0x000fea0003800000 */
.L_x_220:
        /* <DEDUP_REMOVED lines=9> */
.L_x_1370:


//--------------------- .text._ZN3cub18CUB_300001_SM_10006detail10radix_sort31DeviceRadixSortSingleTileKernelINS1_5radix10policy_hubIiiyE10Policy1000ELNS0_9SortOrderE0EiiyNS1_21identity_decomposer_tEEEvPKT1_PSA_PKT2_PSE_T3_iiT4_ --------------------------
	.section	.text._ZN3cub18CUB_300001_SM_10006detail10radix_sort31DeviceRadixSortSingleTileKernelINS1_5radix10policy_hubIiiyE10Policy1000ELNS0_9SortOrderE0EiiyNS1_21identity_decomposer_tEEEvPKT1_PSA_PKT2_PSE_T3_iiT4_,"ax",@progbits
	.align	128
        .global         _ZN3cub18CUB_300001_SM_10006detail10radix_sort31DeviceRadixSortSingleTileKernelINS1_5radix10policy_hubIiiyE10Policy1000ELNS0_9SortOrderE0EiiyNS1_21identity_decomposer_tEEEvPKT1_PSA_PKT2_PSE_T3_iiT4_
        .type           _ZN3cub18CUB_300001_SM_10006detail10radix_sort31DeviceRadixSortSingleTileKernelINS1_5radix10policy_hubIiiyE10Policy1000ELNS0_9SortOrderE0EiiyNS1_21identity_decomposer_tEEEvPKT1_PSA_PKT2_PSE_T3_iiT4_,@function
        .size           _ZN3cub18CUB_300001_SM_10006detail10radix_sort31DeviceRadixSortSingleTileKernelINS1_5radix10policy_hubIiiyE10Policy1000ELNS0_9SortOrderE0EiiyNS1_21identity_decomposer_tEEEvPKT1_PSA_PKT2_PSE_T3_iiT4_,(.L_x_1371 - _ZN3cub18CUB_300001_SM_10006detail10radix_sort31DeviceRadixSortSingleTileKernelINS1_5radix10policy_hubIiiyE10Policy1000ELNS0_9SortOrderE0EiiyNS1_21identity_decomposer_tEEEvPKT1_PSA_PKT2_PSE_T3_iiT4_)
        .other          _ZN3cub18CUB_300001_SM_10006detail10radix_sort31DeviceRadixSortSingleTileKernelINS1_5radix10policy_hubIiiyE10Policy1000ELNS0_9SortOrderE0EiiyNS1_21identity_decomposer_tEEEvPKT1_PSA_PKT2_PSE_T3_iiT4_,@"STO_CUDA_ENTRY STV_DEFAULT"
_ZN3cub18CUB_300001_SM_10006detail10radix_sort31DeviceRadixSortSingleTileKernelINS1_5radix10policy_hubIiiyE10Policy1000ELNS0_9SortOrderE0EiiyNS1_21identity_decomposer_tEEEvPKT1_PSA_PKT2_PSE_T3_iiT4_:
.text._ZN3cub18CUB_300001_SM_10006detail10radix_sort31DeviceRadixSortSingleTileKernelINS1_5radix10policy_hubIiiyE10Policy1000ELNS0_9SortOrderE0EiiyNS1_21identity_decomposer_tEEEvPKT1_PSA_PKT2_PSE_T3_iiT4_:
[----:B------:R-:W-:Y:S01]  /*0000*/  LDC R1, c[0x0][0x37c] ;  /* 0x0000df00ff017b82 */ /* 0x000fe20000000800 */
[----:B------:R-:W0:Y:S01]  /*0010*/  S2R R0, SR_TID.X ;  /* 0x0000000000007919 */ /* 0x000e220000002100 */
[----:B------:R-:W1:Y:S06]  /*0020*/  LDCU UR4, c[0x0][0x3a0] ;  /* 0x00007400ff0477ac */ /* 0x000e6c0008000800 */
[----:B------:R-:W2:Y:S01]  /*0030*/  LDC.64 R6, c[0x0][0x380] ;  /* 0x0000e000ff067b82 */ /* 0x000ea20000000a00 */
[----:B------:R-:W3:Y:S01]  /*0040*/  LDCU.64 UR8, c[0x0][0x358] ;  /* 0x00006b00ff0877ac */ /* 0x000ee20008000a00 */
[----:B------:R-:W4:Y:S01]  /*0050*/  LDCU UR10, c[0x0][0x3ac] ;  /* 0x00007580ff0a77ac */ /* 0x000f220008000800 */
[----:B0-----:R-:W-:-:S04]  /*0060*/  IMAD R9, R0, 0x13, RZ ;  /* 0x0000001300097824 */ /* 0x001fc800078e02ff */
[C---:B------:R-:W-:Y:S01]  /*0070*/  VIADD R4, R9.reuse, 0x1 ;  /* 0x0000000109047836 */ /* 0x040fe20000000000 */
[C---:B-1----:R-:W-:Y:S01]  /*0080*/  ISETP.GE.AND P6, PT, R9.reuse, UR4, PT ;  /* 0x0000000409007c0c */ /* 0x042fe2000bfc6270 */
[C---:B------:R-:W-:Y:S02]  /*0090*/  VIADD R8, R9.reuse, 0x5 ;  /* 0x0000000509087836 */ /* 0x040fe40000000000 */
[C---:B--2---:R-:W-:Y:S01]  /*00a0*/  IMAD.WIDE.U32 R6, R9.reuse, 0x4, R6 ;  /* 0x0000000409067825 */ /* 0x044fe200078e0006 */
[----:B------:R-:W-:Y:S02]  /*00b0*/  ISETP.GE.AND P5, PT, R4, UR4, PT ;  /* 0x0000000404007c0c */ /* 0x000fe4000bfa6270 */
[----:B------:R-:W-:Y:S01]  /*00c0*/  ISETP.GE.AND P1, PT, R8, UR4, PT ;  /* 0x0000000408007c0c */ /* 0x000fe2000bf26270 */
[C---:B------:R-:W-:Y:S01]  /*00d0*/  VIADD R5, R9.reuse, 0x2 ;  /* 0x0000000209057836 */ /* 0x040fe20000000000 */
[----:B------:R-:W-:Y:S01]  /*00e0*/  P2R R46, PR, RZ, 0x20 ;  /* 0x00000020ff2e7803 */ /* 0x000fe20000000000 */
[C---:B------:R-:W-:Y:S01]  /*00f0*/  VIADD R10, R9.reuse, 0x6 ;  /* 0x00000006090a7836 */ /* 0x040fe20000000000 */
[----:B------:R-:W-:Y:S01]  /*0100*/  P2R R49, PR, RZ, 0x2 ;  /* 0x00000002ff317803 */ /* 0x000fe20000000000 */
[----:B------:R-:W-:Y:S01]  /*0110*/  VIADD R4, R9, 0x3 ;  /* 0x0000000309047836 */ /* 0x000fe20000000000 */
[----:B------:R-:W-:Y:S01]  /*0120*/  ISETP.GE.AND P4, PT, R5, UR4, PT ;  /* 0x0000000405007c0c */ /* 0x000fe2000bf86270 */
[C---:B------:R-:W-:Y:S01]  /*0130*/  VIADD R5, R9.reuse, 0x4 ;  /* 0x0000000409057836 */ /* 0x040fe20000000000 */
[----:B------:R-:W-:Y:S01]  /*0140*/  ISETP.GE.AND P0, PT, R10, UR4, PT ;  /* 0x000000040a007c0c */ /* 0x000fe2000bf06270 */
[----:B------:R-:W-:Y:S01]  /*0150*/  VIADD R29, R9, 0x9 ;  /* 0x00000009091d7836 */ /* 0x000fe20000000000 */
[----:B------:R-:W-:Y:S01]  /*0160*/  ISETP.GE.AND P3, PT, R4, UR4, PT ;  /* 0x0000000404007c0c */ /* 0x000fe2000bf66270 */
[----:B---3--:R-:W2:Y:S01]  /*0170*/  @!P5 LDG.E R8, desc[UR8][R6.64+0x4] ;  /* 0x000004080608d981 */ /* 0x008ea2000c1e1900 */
[----:B------:R-:W-:Y:S01]  /*0180*/  ISETP.GE.AND P2, PT, R5, UR4, PT ;  /* 0x0000000405007c0c */ /* 0x000fe2000bf46270 */
[C---:B------:R-:W-:Y:S01]  /*0190*/  VIADD R4, R9.reuse, 0x7 ;  /* 0x0000000709047836 */ /* 0x040fe20000000000 */
[----:B------:R-:W-:Y:S01]  /*01a0*/  P2R R50, PR, RZ, 0x1 ;  /* 0x00000001ff327803 */ /* 0x000fe20000000000 */
[----:B------:R-:W3:Y:S01]  /*01b0*/  @!P1 LDG.E R35, desc[UR8][R6.64+0x14] ;  /* 0x0000140806239981 */ /* 0x000ee2000c1e1900 */
[C---:B------:R-:W-:Y:S01]  /*01c0*/  VIADD R5, R9.reuse, 0x8 ;  /* 0x0000000809057836 */ /* 0x040fe20000000000 */
[----:B------:R-:W-:Y:S01]  /*01d0*/  P2R R47, PR, RZ, 0x8 ;  /* 0x00000008ff2f7803 */ /* 0x000fe20000000000 */
[C---:B------:R-:W-:Y:S01]  /*01e0*/  VIADD R30, R9.reuse, 0xa ;  /* 0x0000000a091e7836 */ /* 0x040fe20000000000 */
[----:B------:R-:W4:Y:S01]  /*01f0*/  @!P4 LDG.E R10, desc[UR8][R6.64+0x8] ;  /* 0x00000808060ac981 */ /* 0x000f22000c1e1900 */
[C---:B------:R-:W-:Y:S01]  /*0200*/  VIADD R31, R9.reuse, 0xb ;  /* 0x0000000b091f7836 */ /* 0x040fe20000000000 */
[----:B------:R-:W-:Y:S01]  /*0210*/  P2R R48, PR, RZ, 0x4 ;  /* 0x00000004ff307803 */ /* 0x000fe20000000000 */
[C---:B------:R-:W-:Y:S01]  /*0220*/  VIADD R32, R9.reuse, 0xc ;  /* 0x0000000c09207836 */ /* 0x040fe20000000000 */
[----:B------:R-:W3:Y:S01]  /*0230*/  @!P3 LDG.E R11, desc[UR8][R6.64+0xc] ;  /* 0x00000c08060bb981 */ /* 0x000ee2000c1e1900 */
[----:B------:R-:W-:Y:S01]  /*0240*/  VIADD R33, R9, 0x10 ;  /* 0x0000001009217836 */ /* 0x000fe20000000000 */
[----:B------:R-:W-:-:S02]  /*0250*/  P2R R45, PR, RZ, 0x10 ;  /* 0x00000010ff2d7803 */ /* 0x000fc40000000000 */
[----:B------:R-:W3:Y:S04]  /*0260*/  @!P2 LDG.E R34, desc[UR8][R6.64+0x10] ;  /* 0x000010080622a981 */ /* 0x000ee8000c1e1900 */
[----:B------:R-:W3:Y:S01]  /*0270*/  @!P0 LDG.E R36, desc[UR8][R6.64+0x18] ;  /* 0x0000180806248981 */ /* 0x000ee2000c1e1900 */
[----:B------:R-:W-:-:S03]  /*0280*/  ISETP.GE.AND P0, PT, R4, UR4, PT ;  /* 0x0000000404007c0c */ /* 0x000fc6000bf06270 */
[----:B------:R-:W3:Y:S01]  /*0290*/  @!P6 LDG.E R61, desc[UR8][R6.64] ;  /* 0x00000008063de981 */ /* 0x000ee2000c1e1900 */
[----:B------:R-:W-:-:S09]  /*02a0*/  P2R R51, PR, RZ, 0x1 ;  /* 0x00000001ff337803 */ /* 0x000fd20000000000 */
[----:B------:R-:W3:Y:S01]  /*02b0*/  @!P0 LDG.E R37, desc[UR8][R6.64+0x1c] ;  /* 0x00001c0806258981 */ /* 0x000ee2000c1e1900 */
[----:B------:R-:W-:Y:S02]  /*02c0*/  ISETP.GE.AND P0, PT, R5, UR4, PT ;  /* 0x0000000405007c0c */ /* 0x000fe4000bf06270 */
[----:B------:R-:W0:Y:S02]  /*02d0*/  LDC.64 R4, c[0x0][0x390] ;  /* 0x0000e400ff047b82 */ /* 0x000e240000000a00 */
[----:B------:R-:W-:-:S09]  /*02e0*/  P2R R52, PR, RZ, 0x1 ;  /* 0x00000001ff347803 */ /* 0x000fd20000000000 */
[----:B------:R-:W3:Y:S01]  /*02f0*/  @!P0 LDG.E R38, desc[UR8][R6.64+0x20] ;  /* 0x0000200806268981 */ /* 0x000ee2000c1e1900 */
[----:B------:R-:W-:-:S04]  /*0300*/  ISETP.GE.AND P0, PT, R29, UR4, PT ;  /* 0x000000041d007c0c */ /* 0x000fc8000bf06270 */
[----:B------:R-:W-:-:S09]  /*0310*/  P2R R53, PR, RZ, 0x1 ;  /* 0x00000001ff357803 */ /* 0x000fd20000000000 */
[----:B------:R-:W3:Y:S01]  /*0320*/  @!P0 LDG.E R39, desc[UR8][R6.64+0x24] ;  /* 0x0000240806278981 */ /* 0x000ee2000c1e1900 */
[----:B------:R-:W-:Y:S01]  /*0330*/  ISETP.GE.AND P0, PT, R30, UR4, PT ;  /* 0x000000041e007c0c */ /* 0x000fe2000bf06270 */
[----:B------:R-:W-:-:S05]  /*0340*/  VIADD R30, R9, 0xd ;  /* 0x0000000d091e7836 */ /* 0x000fca0000000000 */
[----:B------:R-:W-:Y:S02]  /*0350*/  ISETP.GE.AND P1, PT, R30, UR4, PT ;  /* 0x000000041e007c0c */ /* 0x000fe4000bf26270 */
[----:B------:R-:W-:Y:S02]  /*0360*/  P2R R54, PR, RZ, 0x1 ;  /* 0x00000001ff367803 */ /* 0x000fe40000000000 */
[----:B------:R-:W-:-:S03]  /*0370*/  P2R R58, PR, RZ, 0x2 ;  /* 0x00000002ff3a7803 */ /* 0x000fc60000000000 */
[----:B------:R-:W3:Y:S01]  /*0380*/  @!P0 LDG.E R40, desc[UR8][R6.64+0x28] ;  /* 0x0000280806288981 */ /* 0x000ee2000c1e1900 */
[----:B------:R-:W-:-:S05]  /*0390*/  ISETP.GE.AND P0, PT, R31, UR4, PT ;  /* 0x000000041f007c0c */ /* 0x000fca000bf06270 */
[----:B------:R-:W3:Y:S01]  /*03a0*/  @!P1 LDG.E R62, desc[UR8][R6.64+0x34] ;  /* 0x00003408063e9981 */ /* 0x000ee2000c1e1900 */
[----:B------:R-:W-:-:S04]  /*03b0*/  ISETP.NE.AND P1, PT, R54, RZ, PT ;  /* 0x000000ff3600720c */ /* 0x000fc80003f25270 */
[----:B------:R-:W-:Y:S02]  /*03c0*/  P2R R57, PR, RZ, 0x2 ;  /* 0x00000002ff397803 */ /* 0x000fe40000000000 */
[----:B------:R-:W-:Y:S01]  /*03d0*/  ISETP.NE.AND P1, PT, R53, RZ, PT ;  /* 0x000000ff3500720c */ /* 0x000fe20003f25270 */
[----:B------:R-:W3:Y:S03]  /*03e0*/  @!P0 LDG.E R41, desc[UR8][R6.64+0x2c] ;  /* 0x00002c0806298981 */ /* 0x000ee6000c1e1900 */
[----:B------:R-:W-:Y:S02]  /*03f0*/  P2R R56, PR, RZ, 0x2 ;  /* 0x00000002ff387803 */ /* 0x000fe40000000000 */
[----:B------:R-:W-:Y:S02]  /*0400*/  ISETP.NE.AND P1, PT, R52, RZ, PT ;  /* 0x000000ff3400720c */ /* 0x000fe40003f25270 */
[----:B------:R-:W-:-:S02]  /*0410*/  P2R R60, PR, RZ, 0x1 ;  /* 0x00000001ff3c7803 */ /* 0x000fc40000000000 */
[----:B------:R-:W-:Y:S02]  /*0420*/  P2R R55, PR, RZ, 0x2 ;  /* 0x00000002ff377803 */ /* 0x000fe40000000000 */
[----:B------:R-:W-:Y:S02]  /*0430*/  ISETP.GE.AND P0, PT, R32, UR4, PT ;  /* 0x0000000420007c0c */ /* 0x000fe4000bf06270 */
[----:B------:R-:W-:Y:S01]  /*0440*/  ISETP.NE.AND P1, PT, R51, RZ, PT ;  /* 0x000000ff3300720c */ /* 0x000fe20003f25270 */
[----:B------:R-:W-:-:S03]  /*0450*/  VIADD R32, R9, 0xf ;  /* 0x0000000f09207836 */ /* 0x000fc60000000000 */
[----:B------:R-:W-:Y:S02]  /*0460*/  P2R R54, PR, RZ, 0x2 ;  /* 0x00000002ff367803 */ /* 0x000fe40000000000 */
[----:B------:R-:W-:Y:S02]  /*0470*/  ISETP.NE.AND P1, PT, R50, RZ, PT ;  /* 0x000000ff3200720c */ /* 0x000fe40003f25270 */
[----:B------:R-:W-:Y:S02]  /*0480*/  ISETP.GE.AND P3, PT, R32, UR4, PT ;  /* 0x0000000420007c0c */ /* 0x000fe4000bf66270 */
[----:B------:R-:W-:Y:S01]  /*0490*/  P2R R53, PR, RZ, 0x2 ;  /* 0x00000002ff357803 */ /* 0x000fe20000000000 */
[----:B------:R-:W3:Y:S01]  /*04a0*/  @!P0 LDG.E R42, desc[UR8][R6.64+0x30] ;  /* 0x00003008062a8981 */ /* 0x000ee2000c1e1900 */
[----:B------:R-:W-:Y:S01]  /*04b0*/  ISETP.NE.AND P1, PT, R49, RZ, PT ;  /* 0x000000ff3100720c */ /* 0x000fe20003f25270 */
[----:B------:R-:W-:-:S03]  /*04c0*/  VIADD R31, R9, 0xe ;  /* 0x0000000e091f7836 */ /* 0x000fc60000000000 */
[----:B------:R-:W-:Y:S01]  /*04d0*/  P2R R51, PR, RZ, 0x2 ;  /* 0x00000002ff337803 */ /* 0x000fe20000000000 */
[C---:B------:R-:W-:Y:S01]  /*04e0*/  VIADD R43, R9.reuse, 0x11 ;  /* 0x00000011092b7836 */ /* 0x040fe20000000000 */
[----:B------:R-:W-:Y:S01]  /*04f0*/  ISETP.NE.AND P1, PT, R48, RZ, PT ;  /* 0x000000ff3000720c */ /* 0x000fe20003f25270 */
[----:B------:R-:W-:Y:S01]  /*0500*/  VIADD R44, R9, 0x12 ;  /* 0x00000012092c7836 */ /* 0x000fe20000000000 */
[----:B------:R-:W-:Y:S02]  /*0510*/  ISETP.GE.AND P2, PT, R31, UR4, PT ;  /* 0x000000041f007c0c */ /* 0x000fe4000bf46270 */
[----:B------:R-:W-:Y:S02]  /*0520*/  P2R R49, PR, RZ, 0x2 ;  /* 0x00000002ff317803 */ /* 0x000fe40000000000 */
[----:B------:R-:W-:Y:S02]  /*0530*/  ISETP.NE.AND P1, PT, R47, RZ, PT ;  /* 0x000000ff2f00720c */ /* 0x000fe40003f25270 */
[----:B------:R-:W-:Y:S01]  /*0540*/  ISETP.GE.AND P4, PT, R33, UR4, PT ;  /* 0x0000000421007c0c */ /* 0x000fe2000bf86270 */
[----:B------:R-:W3:Y:S01]  /*0550*/  @!P3 LDG.E R47, desc[UR8][R6.64+0x3c] ;  /* 0x00003c08062fb981 */ /* 0x000ee2000c1e1900 */
[----:B------:R-:W-:-:S02]  /*0560*/  ISETP.GE.AND P5, PT, R43, UR4, PT ;  /* 0x000000042b007c0c */ /* 0x000fc4000bfa6270 */
[----:B------:R-:W-:Y:S02]  /*0570*/  ISETP.GE.AND P6, PT, R44, UR4, PT ;  /* 0x000000042c007c0c */ /* 0x000fe4000bfc6270 */
[----:B------:R-:W-:Y:S02]  /*0580*/  P2R R48, PR, RZ, 0x2 ;  /* 0x00000002ff307803 */ /* 0x000fe40000000000 */
[----:B------:R-:W-:-:S04]  /*0590*/  ISETP.NE.AND P1, PT, R45, RZ, PT ;  /* 0x000000ff2d00720c */ /* 0x000fc80003f25270 */
[----:B------:R-:W-:Y:S01]  /*05a0*/  P2R R45, PR, RZ, 0x2 ;  /* 0x00000002ff2d7803 */ /* 0x000fe20000000000 */
[----:B0-----:R-:W-:Y:S01]  /*05b0*/  IMAD.WIDE.U32 R4, R9, 0x4, R4 ;  /* 0x0000000409047825 */ /* 0x001fe200078e0004 */
[----:B------:R-:W-:Y:S01]  /*05c0*/  ISETP.NE.AND P1, PT, R46, RZ, PT ;  /* 0x000000ff2e00720c */ /* 0x000fe20003f25270 */
[----:B------:R-:W3:Y:S01]  /*05d0*/  @!P4 LDG.E R50, desc[UR8][R6.64+0x40] ;  /* 0x000040080632c981 */ /* 0x000ee2000c1e1900 */
[----:B------:R-:W-:-:S03]  /*05e0*/  P2R R59, PR, RZ, 0x1 ;  /* 0x00000001ff3b7803 */ /* 0x000fc60000000000 */
[----:B------:R-:W3:Y:S01]  /*05f0*/  @!P2 LDG.E R46, desc[UR8][R6.64+0x38] ;  /* 0x00003808062ea981 */ /* 0x000ee2000c1e1900 */
[----:B------:R-:W-:Y:S01]  /*0600*/  ISETP.GE.AND P0, PT, R9, UR4, PT ;  /* 0x0000000409007c0c */ /* 0x000fe2000bf06270 */
[----:B------:R-:W-:Y:S01]  /*0610*/  IMAD.MOV.U32 R30, RZ, RZ, -0x1 ;  /* 0xffffffffff1e7424 */ /* 0x000fe200078e00ff */
[----:B------:R-:W0:Y:S01]  /*0620*/  S2UR UR6, SR_CgaCtaId ;  /* 0x00000000000679c3 */ /* 0x000e220000008800 */
[----:B------:R-:W3:Y:S01]  /*0630*/  @!P5 LDG.E R9, desc[UR8][R6.64+0x44] ;  /* 0x000044080609d981 */ /* 0x000ee2000c1e1900 */
[----:B------:R-:W-:Y:S01]  /*0640*/  IMAD.MOV.U32 R31, RZ, RZ, -0x1 ;  /* 0xffffffffff1f7424 */ /* 0x000fe200078e00ff */
[----:B------:R-:W1:Y:S02]  /*0650*/  LDCU.64 UR4, c[0x0][0x3a8] ;  /* 0x00007500ff0477ac */ /* 0x000e640008000a00 */
[----:B------:R-:W3:Y:S03]  /*0660*/  @!P6 LDG.E R52, desc[UR8][R6.64+0x48] ;  /* 0x000048080634e981 */ /* 0x000ee6000c1e1900 */
[----:B------:R-:W-:Y:S06]  /*0670*/  BAR.SYNC.DEFER_BLOCKING 0x0 ;  /* 0x0000000000007b1d */ /* 0x000fec0000010000 */
[----:B------:R0:W5:Y:S01]  /*0680*/  @!P1 LDG.E R3, desc[UR8][R4.64+0x4] ;  /* 0x0000040804039981 */ /* 0x000162000c1e1900 */
[----:B------:R-:W-:-:S02]  /*0690*/  IMAD.MOV.U32 R32, RZ, RZ, -0x1 ;  /* 0xffffffffff207424 */ /* 0x000fc400078e00ff */
[----:B------:R-:W-:Y:S01]  /*06a0*/  IMAD.MOV.U32 R33, RZ, RZ, -0x1 ;  /* 0xffffffffff217424 */ /* 0x000fe200078e00ff */
[----:B------:R0:W5:Y:S01]  /*06b0*/  @!P0 LDG.E R2, desc[UR8][R4.64] ;  /* 0x0000000804028981 */ /* 0x000162000c1e1900 */
[----:B--2---:R-:W-:Y:S01]  /*06c0*/  @!P1 LOP3.LUT R30, R8, 0x80000000, RZ, 0x3c, !PT ;  /* 0x80000000081e9812 */ /* 0x004fe200078e3cff */
[----:B------:R-:W-:Y:S01]  /*06d0*/  IMAD.MOV.U32 R29, RZ, RZ, -0x1 ;  /* 0xffffffffff1d7424 */ /* 0x000fe200078e00ff */
[----:B------:R-:W-:Y:S01]  /*06e0*/  ISETP.NE.AND P1, PT, R45, RZ, PT ;  /* 0x000000ff2d00720c */ /* 0x000fe20003f25270 */
[----:B------:R2:W5:Y:S01]  /*06f0*/  @!P2 LDG.E R24, desc[UR8][R4.64+0x38] ;  /* 0x000038080418a981 */ /* 0x000562000c1e1900 */
[----:B-1----:R-:W-:-:S03]  /*0700*/  UIADD3 UR7, UPT, UPT, UR4, 0x6, URZ ;  /* 0x0000000604077890 */ /* 0x002fc6000fffe0ff */
[----:B------:R2:W5:Y:S01]  /*0710*/  @!P3 LDG.E R25, desc[UR8][R4.64+0x3c] ;  /* 0x00003c080419b981 */ /* 0x000562000c1e1900 */
[----:B------:R-:W-:-:S03]  /*0720*/  UIADD3 UR5, UPT, UPT, -UR4, UR5, URZ ;  /* 0x0000000504057290 */ /* 0x000fc6000fffe1ff */
[----:B------:R2:W5:Y:S04]  /*0730*/  @!P4 LDG.E R26, desc[UR8][R4.64+0x40] ;  /* 0x00004008041ac981 */ /* 0x000568000c1e1900 */
[----:B----4-:R-:W-:Y:S01]  /*0740*/  @!P1 LOP3.LUT R31, R10, 0x80000000, RZ, 0x3c, !PT ;  /* 0x800000000a1f9812 */ /* 0x010fe200078e3cff */
[----:B------:R2:W5:Y:S01]  /*0750*/  @!P1 LDG.E R12, desc[UR8][R4.64+0x8] ;  /* 0x00000808040c9981 */ /* 0x000562000c1e1900 */
[----:B------:R-:W-:-:S03]  /*0760*/  ISETP.NE.AND P1, PT, R48, RZ, PT ;  /* 0x000000ff3000720c */ /* 0x000fc60003f25270 */
[----:B------:R2:W5:Y:S04]  /*0770*/  @!P5 LDG.E R27, desc[UR8][R4.64+0x44] ;  /* 0x00004408041bd981 */ /* 0x000568000c1e1900 */
[----:B------:R2:W5:Y:S06]  /*0780*/  @!P6 LDG.E R28, desc[UR8][R4.64+0x48] ;  /* 0x00004808041ce981 */ /* 0x00056c000c1e1900 */
[----:B---3--:R-:W-:Y:S01]  /*0790*/  @!P1 LOP3.LUT R32, R11, 0x80000000, RZ, 0x3c, !PT ;  /* 0x800000000b209812 */ /* 0x008fe200078e3cff */
[----:B------:R2:W5:Y:S01]  /*07a0*/  @!P1 LDG.E R13, desc[UR8][R4.64+0xc] ;  /* 0x00000c08040d9981 */ /* 0x000562000c1e1900 */
[----:B------:R-:W-:-:S13]  /*07b0*/  ISETP.NE.AND P1, PT, R49, RZ, PT ;  /* 0x000000ff3100720c */ /* 0x000fda0003f25270 */
[----:B------:R-:W-:Y:S01]  /*07c0*/  @!P1 LOP3.LUT R33, R34, 0x80000000, RZ, 0x3c, !PT ;  /* 0x8000000022219812 */ /* 0x000fe200078e3cff */
[----:B------:R2:W5:Y:S01]  /*07d0*/  @!P1 LDG.E R14, desc[UR8][R4.64+0x10] ;  /* 0x00001008040e9981 */ /* 0x000562000c1e1900 */
[----:B------:R-:W-:Y:S01]  /*07e0*/  ISETP.NE.AND P1, PT, R51, RZ, PT ;  /* 0x000000ff3300720c */ /* 0x000fe20003f25270 */
[----:B------:R-:W-:-:S12]  /*07f0*/  IMAD.MOV.U32 R34, RZ, RZ, -0x1 ;  /* 0xffffffffff227424 */ /* 0x000fd800078e00ff */
        /* <DEDUP_REMOVED lines=15> */
[----:B------:R-:W-:Y:S01]  /*08f0*/  IMAD.MOV.U32 R38, RZ, RZ, -0x1 ;  /* 0xffffffffff267424 */ /* 0x000fe200078e00ff */
[----:B------:R-:W-:Y:S02]  /*0900*/  @!P0 LOP3.LUT R29, R61, 0x80000000, RZ, 0x3c, !PT ;  /* 0x800000003d1d8812 */ /* 0x000fe400078e3cff */
[----:B------:R-:W-:-:S09]  /*0910*/  ISETP.NE.AND P0, PT, R60, RZ, PT ;  /* 0x000000ff3c00720c */ /* 0x000fd20003f05270 */
[----:B------:R-:W-:Y:S01]  /*0920*/  @!P1 LOP3.LUT R38, R39, 0x80000000, RZ, 0x3c, !PT ;  /* 0x8000000027269812 */ /* 0x000fe200078e3cff */
[----:B------:R2:W5:Y:S01]  /*0930*/  @!P1 LDG.E R19, desc[UR8][R4.64+0x24] ;  /* 0x0000240804139981 */ /* 0x000562000c1e1900 */
[----:B------:R-:W-:Y:S01]  /*0940*/  ISETP.NE.AND P1, PT, R57, RZ, PT ;  /* 0x000000ff3900720c */ /* 0x000fe20003f25270 */
[----:B------:R-:W-:Y:S02]  /*0950*/  IMAD.MOV.U32 R39, RZ, RZ, -0x1 ;  /* 0xffffffffff277424 */ /* 0x000fe400078e00ff */
[----:B------:R2:W5:Y:S10]  /*0960*/  @!P0 LDG.E R21, desc[UR8][R4.64+0x2c] ;  /* 0x00002c0804158981 */ /* 0x000574000c1e1900 */
[----:B------:R-:W-:Y:S01]  /*0970*/  @!P1 LOP3.LUT R39, R40, 0x80000000, RZ, 0x3c, !PT ;  /* 0x8000000028279812 */ /* 0x000fe200078e3cff */
[----:B------:R-:W-:Y:S01]  /*0980*/  IMAD.MOV.U32 R40, RZ, RZ, -0x1 ;  /* 0xffffffffff287424 */ /* 0x000fe200078e00ff */
[----:B------:R2:W5:Y:S01]  /*0990*/  @!P1 LDG.E R20, desc[UR8][R4.64+0x28] ;  /* 0x0000280804149981 */ /* 0x000562000c1e1900 */
[----:B------:R-:W-:-:S02]  /*09a0*/  @!P0 LOP3.LUT R40, R41, 0x80000000, RZ, 0x3c, !PT ;  /* 0x8000000029288812 */ /* 0x000fc400078e3cff */
[----:B------:R-:W-:Y:S02]  /*09b0*/  ISETP.NE.AND P1, PT, R58, RZ, PT ;  /* 0x000000ff3a00720c */ /* 0x000fe40003f25270 */
[----:B------:R-:W-:Y:S01]  /*09c0*/  ISETP.NE.AND P0, PT, R59, RZ, PT ;  /* 0x000000ff3b00720c */ /* 0x000fe20003f05270 */
[----:B------:R-:W-:Y:S01]  /*09d0*/  IMAD.MOV.U32 R41, RZ, RZ, -0x1 ;  /* 0xffffffffff297424 */ /* 0x000fe200078e00ff */
[----:B------:R-:W-:Y:S02]  /*09e0*/  UMOV UR4, 0x400 ;  /* 0x0000040000047882 */ /* 0x000fe40000000000 */
[----:B0-----:R-:W-:-:S07]  /*09f0*/  ULEA UR4, UR6, UR4, 0x18 ;  /* 0x0000000406047291 */ /* 0x001fce000f8ec0ff */
[----:B------:R2:W5:Y:S02]  /*0a00*/  @!P1 LDG.E R23, desc[UR8][R4.64+0x34] ;  /* 0x0000340804179981 */ /* 0x000564000c1e1900 */
[----:B------:R-:W-:Y:S02]  /*0a10*/  @!P0 LOP3.LUT R41, R42, 0x80000000, RZ, 0x3c, !PT ;  /* 0x800000002a298812 */ /* 0x000fe400078e3cff */
[----:B------:R2:W5:Y:S01]  /*0a20*/  @!P0 LDG.E R22, desc[UR8][R4.64+0x30] ;  /* 0x0000300804168981 */ /* 0x000562000c1e1900 */
[----:B------:R-:W0:Y:S01]  /*0a30*/  S2R R42, SR_LANEID ;  /* 0x00000000002a7919 */ /* 0x000e220000000000 */
[----:B------:R-:W-:Y:S01]  /*0a40*/  IMAD.MOV.U32 R45, RZ, RZ, -0x1 ;  /* 0xffffffffff2d7424 */ /* 0x000fe200078e00ff */
[----:B------:R-:W-:Y:S02]  /*0a50*/  @!P3 LOP3.LUT R45, R47, 0x80000000, RZ, 0x3c, !PT ;  /* 0x800000002f2db812 */ /* 0x000fe400078e3cff */
[----:B------:R-:W-:Y:S01]  /*0a60*/  LEA R47, R0, UR4, 0x2 ;  /* 0x00000004002f7c11 */ /* 0x000fe2000f8e10ff */
[----:B------:R-:W-:Y:S01]  /*0a70*/  IMAD.MOV.U32 R44, RZ, RZ, -0x1 ;  /* 0xffffffffff2c7424 */ /* 0x000fe200078e00ff */
[----:B------:R-:W-:-:S02]  /*0a80*/  SHF.R.U32.HI R124, RZ, 0x5, R0 ;  /* 0x00000005ff7c7819 */ /* 0x000fc40000011600 */
[----:B------:R-:W-:Y:S01]  /*0a90*/  @!P2 LOP3.LUT R44, R46, 0x80000000, RZ, 0x3c, !PT ;  /* 0x800000002e2ca812 */ /* 0x000fe200078e3cff */
[----:B------:R-:W-:Y:S02]  /*0aa0*/  IMAD R51, R0, 0x80, R47 ;  /* 0x0000008000337824 */ /* 0x000fe400078e022f */
[----:B------:R-:W-:Y:S01]  /*0ab0*/  IMAD.MOV.U32 R46, RZ, RZ, -0x1 ;  /* 0xffffffffff2e7424 */ /* 0x000fe200078e00ff */
[----:B------:R-:W-:Y:S01]  /*0ac0*/  @!P4 LOP3.LUT R46, R50, 0x80000000, RZ, 0x3c, !PT ;  /* 0x80000000322ec812 */ /* 0x000fe200078e3cff */
[----:B------:R-:W-:Y:S01]  /*0ad0*/  IMAD.MOV.U32 R43, RZ, RZ, -0x1 ;  /* 0xffffffffff2b7424 */ /* 0x000fe200078e00ff */
[----:B------:R-:W-:Y:S01]  /*0ae0*/  @!P1 LOP3.LUT R43, R62, 0x80000000, RZ, 0x3c, !PT ;  /* 0x800000003e2b9812 */ /* 0x000fe200078e3cff */
[----:B------:R-:W-:Y:S01]  /*0af0*/  IMAD.MOV.U32 R48, RZ, RZ, -0x1 ;  /* 0xffffffffff307424 */ /* 0x000fe200078e00ff */
[----:B------:R-:W-:Y:S01]  /*0b00*/  @!P5 LOP3.LUT R48, R9, 0x80000000, RZ, 0x3c, !PT ;  /* 0x800000000930d812 */ /* 0x000fe200078e3cff */
[----:B------:R-:W-:Y:S01]  /*0b10*/  IMAD.MOV.U32 R49, RZ, RZ, -0x1 ;  /* 0xffffffffff317424 */ /* 0x000fe200078e00ff */
[----:B------:R-:W-:Y:S01]  /*0b20*/  @!P6 LOP3.LUT R49, R52, 0x80000000, RZ, 0x3c, !PT ;  /* 0x800000003431e812 */ /* 0x000fe200078e3cff */
[----:B------:R-:W-:Y:S01]  /*0b30*/  IMAD R53, R0, -0x38, R51 ;  /* 0xffffffc800357824 */ /* 0x000fe200078e0233 */
[----:B------:R-:W-:Y:S01]  /*0b40*/  LEA R50, R124, UR4, 0x2 ;  /* 0x000000047c327c11 */ /* 0x000fe2000f8e10ff */
[----:B--2---:R-:W-:Y:S06]  /*0b50*/  BAR.SYNC.DEFER_BLOCKING 0x0 ;  /* 0x0000000000007b1d */ /* 0x004fec0000010000 */
.L_x_222:
[----:B------:R-:W-:Y:S01]  /*0b60*/  UISETP.LT.AND UP0, UPT, UR5, 0x6, UPT ;  /* 0x000000060500788c */ /* 0x000fe2000bf01270 */
[----:B------:R-:W-:Y:S01]  /*0b70*/  STS [R47], RZ ;  /* 0x000000ff2f007388 */ /* 0x000fe20000000800 */
[----:B------:R-:W-:Y:S01]  /*0b80*/  UIADD3 UR6, UPT, UPT, UR7, -0x6, URZ ;  /* 0xfffffffa07067890 */ /* 0x000fe2000fffe0ff */
[----:B0-----:R-:W-:Y:S01]  /*0b90*/  ISETP.NE.AND P1, PT, R42, 0x1f, PT ;  /* 0x0000001f2a00780c */ /* 0x001fe20003f25270 */
[----:B------:R-:W-:Y:S01]  /*0ba0*/  USEL UR4, UR5, 0x6, UP0 ;  /* 0x0000000605047887 */ /* 0x000fe20008000000 */
[----:B------:R-:W-:Y:S01]  /*0bb0*/  STS [R47+0x400], RZ ;  /* 0x000400ff2f007388 */ /* 0x000fe20000000800 */
[C---:B------:R-:W-:Y:S01]  /*0bc0*/  ISETP.NE.AND P2, PT, R124.reuse, 0x6, PT ;  /* 0x000000067c00780c */ /* 0x040fe20003f45270 */
[----:B------:R-:W-:Y:S01]  /*0bd0*/  UISETP.GE.AND UP0, UPT, UR7, UR10, UPT ;  /* 0x0000000a0700728c */ /* 0x000fe2000bf06270 */
[----:B-1----:R-:W-:Y:S01]  /*0be0*/  SHF.R.U32.HI R4, RZ, UR6, R29 ;  /* 0x00000006ff047c19 */ /* 0x002fe2000801161d */
[----:B------:R-:W-:Y:S01]  /*0bf0*/  UBMSK UR4, URZ, UR4 ;  /* 0x00000004ff04729b */ /* 0x000fe20008000000 */
[----:B------:R-:W-:Y:S01]  /*0c00*/  STS [R47+0x800], RZ ;  /* 0x000800ff2f007388 */ /* 0x000fe20000000800 */
[----:B------:R-:W-:-:S03]  /*0c10*/  ISETP.NE.AND P3, PT, R124, 0x7, PT ;  /* 0x000000077c00780c */ /* 0x000fc60003f65270 */
[----:B------:R-:W-:Y:S01]  /*0c20*/  STS [R47+0xc00], RZ ;  /* 0x000c00ff2f007388 */ /* 0x000fe20000000800 */
[----:B------:R-:W-:-:S03]  /*0c30*/  LOP3.LUT R4, R4, UR4, RZ, 0xc0, !PT ;  /* 0x0000000404047c12 */ /* 0x000fc6000f8ec0ff */
[----:B------:R-:W-:Y:S02]  /*0c40*/  STS [R47+0x1000], RZ ;  /* 0x001000ff2f007388 */ /* 0x000fe40000000800 */
[----:B------:R-:W-:Y:S01]  /*0c50*/  IMAD.SHL.U32 R5, R4, 0x400, RZ ;  /* 0x0000040004057824 */ /* 0x000fe200078e00ff */
[----:B------:R-:W-:Y:S01]  /*0c60*/  SHF.R.U32.HI R4, RZ, 0x4, R4 ;  /* 0x00000004ff047819 */ /* 0x000fe20000011604 */
[----:B------:R-:W-:Y:S03]  /*0c70*/  STS [R47+0x1400], RZ ;  /* 0x001400ff2f007388 */ /* 0x000fe60000000800 */
[----:B------:R-:W-:Y:S01]  /*0c80*/  LOP3.LUT R54, R5, 0x7c00, RZ, 0xc0, !PT ;  /* 0x00007c0005367812 */ /* 0x000fe200078ec0ff */
[----:B------:R-:W-:Y:S01]  /*0c90*/  STS [R47+0x1800], RZ ;  /* 0x001800ff2f007388 */ /* 0x000fe20000000800 */
[----:B------:R-:W-:-:S03]  /*0ca0*/  LOP3.LUT R4, R4, 0xffffffe, RZ, 0xc0, !PT ;  /* 0x0ffffffe04047812 */ /* 0x000fc600078ec0ff */
[----:B------:R-:W-:Y:S01]  /*0cb0*/  STS [R47+0x1c00], RZ ;  /* 0x001c00ff2f007388 */ /* 0x000fe20000000800 */
[----:B------:R-:W-:Y:S02]  /*0cc0*/  IADD3 R54, PT, PT, R4, R47, R54 ;  /* 0x0000002f04367210 */ /* 0x000fe40007ffe036 */
[----:B------:R-:W-:Y:S01]  /*0cd0*/  SHF.R.U32.HI R4, RZ, UR6, R30 ;  /* 0x00000006ff047c19 */ /* 0x000fe2000801161e */
[----:B------:R-:W-:Y:S03]  /*0ce0*/  STS [R47+0x2000], RZ ;  /* 0x002000ff2f007388 */ /* 0x000fe60000000800 */
[----:B------:R-:W-:Y:S01]  /*0cf0*/  LOP3.LUT R4, R4, UR4, RZ, 0xc0, !PT ;  /* 0x0000000404047c12 */ /* 0x000fe2000f8ec0ff */
[----:B------:R-:W-:Y:S04]  /*0d00*/  STS [R47+0x2400], RZ ;  /* 0x002400ff2f007388 */ /* 0x000fe80000000800 */
[----:B------:R-:W-:Y:S01]  /*0d10*/  STS [R47+0x2800], RZ ;  /* 0x002800ff2f007388 */ /* 0x000fe20000000800 */
[----:B------:R-:W-:Y:S01]  /*0d20*/  IMAD.SHL.U32 R5, R4, 0x400, RZ ;  /* 0x0000040004057824 */ /* 0x000fe200078e00ff */
[----:B------:R-:W-:-:S02]  /*0d30*/  SHF.R.U32.HI R4, RZ, 0x4, R4 ;  /* 0x00000004ff047819 */ /* 0x000fc40000011604 */
[----:B------:R-:W-:Y:S02]  /*0d40*/  STS [R47+0x2c00], RZ ;  /* 0x002c00ff2f007388 */ /* 0x000fe40000000800 */
[----:B------:R-:W-:Y:S02]  /*0d50*/  LOP3.LUT R56, R5, 0x7c00, RZ, 0xc0, !PT ;  /* 0x00007c0005387812 */ /* 0x000fe400078ec0ff */
        /* <DEDUP_REMOVED lines=32> */
[----:B------:R-:W0:Y:S02]  /*0f60*/  LDS.U16 R52, [R54] ;  /* 0x0000000036347984 */ /* 0x000e240000000400 */
[----:B0-----:R-:W-:-:S05]  /*0f70*/  VIADD R5, R52, 0x1 ;  /* 0x0000000134057836 */ /* 0x001fca0000000000 */
[----:B------:R0:W-:Y:S04]  /*0f80*/  STS.U16 [R54], R5 ;  /* 0x0000000536007388 */ /* 0x0001e80000000400 */
[----:B------:R-:W1:Y:S01]  /*0f90*/  LDS.U16 R57, [R56] ;  /* 0x0000000038397984 */ /* 0x000e620000000400 */
[----:B0-----:R-:W-:Y:S01]  /*0fa0*/  IMAD.SHL.U32 R5, R4, 0x400, RZ ;  /* 0x0000040004057824 */ /* 0x001fe200078e00ff */
[----:B------:R-:W-:-:S04]  /*0fb0*/  SHF.R.U32.HI R4, RZ, 0x4, R4 ;  /* 0x00000004ff047819 */ /* 0x000fc80000011604 */
[----:B------:R-:W-:Y:S02]  /*0fc0*/  LOP3.LUT R60, R5, 0x7c00, RZ, 0xc0, !PT ;  /* 0x00007c00053c7812 */ /* 0x000fe400078ec0ff */
[----:B------:R-:W-:-:S04]  /*0fd0*/  LOP3.LUT R4, R4, 0xffffffe, RZ, 0xc0, !PT ;  /* 0x0ffffffe04047812 */ /* 0x000fc800078ec0ff */
[----:B------:R-:W-:Y:S02]  /*0fe0*/  IADD3 R60, PT, PT, R4, R47, R60 ;  /* 0x0000002f043c7210 */ /* 0x000fe40007ffe03c */
[----:B------:R-:W-:-:S04]  /*0ff0*/  SHF.R.U32.HI R4, RZ, UR6, R33 ;  /* 0x00000006ff047c19 */ /* 0x000fc80008011621 */
[----:B------:R-:W-:-:S05]  /*1000*/  LOP3.LUT R4, R4, UR4, RZ, 0xc0, !PT ;  /* 0x0000000404047c12 */ /* 0x000fca000f8ec0ff */
[----:B------:R-:W-:Y:S01]  /*1010*/  IMAD.SHL.U32 R6, R4, 0x400, RZ ;  /* 0x0000040004067824 */ /* 0x000fe200078e00ff */
[----:B------:R-:W-:-:S04]  /*1020*/  SHF.R.U32.HI R4, RZ, 0x4, R4 ;  /* 0x00000004ff047819 */ /* 0x000fc80000011604 */
[----:B------:R-:W-:Y:S02]  /*1030*/  LOP3.LUT R6, R6, 0x7c00, RZ, 0xc0, !PT ;  /* 0x00007c0006067812 */ /* 0x000fe400078ec0ff */
[----:B------:R-:W-:-:S04]  /*1040*/  LOP3.LUT R4, R4, 0xffffffe, RZ, 0xc0, !PT ;  /* 0x0ffffffe04047812 */ /* 0x000fc800078ec0ff */
[----:B------:R-:W-:Y:S01]  /*1050*/  IADD3 R62, PT, PT, R4, R47, R6 ;  /* 0x0000002f043e7210 */ /* 0x000fe20007ffe006 */
[----:B-1----:R-:W-:Y:S01]  /*1060*/  VIADD R7, R57, 0x1 ;  /* 0x0000000139077836 */ /* 0x002fe20000000000 */
[----:B------:R-:W-:-:S04]  /*1070*/  SHF.R.U32.HI R4, RZ, UR6, R34 ;  /* 0x00000006ff047c19 */ /* 0x000fc80008011622 */
[----:B------:R-:W-:Y:S01]  /*1080*/  STS.U16 [R56], R7 ;  /* 0x0000000738007388 */ /* 0x000fe20000000400 */
[----:B------:R-:W-:-:S03]  /*1090*/  LOP3.LUT R4, R4, UR4, RZ, 0xc0, !PT ;  /* 0x0000000404047c12 */ /* 0x000fc6000f8ec0ff */
        /* <DEDUP_REMOVED lines=129> */
[----:B------:R-:W-:Y:S01]  /*18b0*/  SHF.R.U32.HI R4, RZ, UR6, R49 ;  /* 0x00000006ff047c19 */ /* 0x000fe20008011631 */
[----:B------:R-:W0:Y:S03]  /*18c0*/  S2UR UR6, SR_CgaCtaId ;  /* 0x00000000000679c3 */ /* 0x000e260000008800 */
[----:B------:R-:W-:Y:S01]  /*18d0*/  LOP3.LUT R4, R4, UR4, RZ, 0xc0, !PT ;  /* 0x0000000404047c12 */ /* 0x000fe2000f8ec0ff */
[----:B------:R-:W-:-:S04]  /*18e0*/  UMOV UR4, 0x400 ;  /* 0x0000040000047882 */ /* 0x000fc80000000000 */
[----:B------:R-:W-:Y:S01]  /*18f0*/  IMAD.SHL.U32 R6, R4, 0x400, RZ ;  /* 0x0000040004067824 */ /* 0x000fe200078e00ff */
[----:B------:R-:W-:-:S04]  /*1900*/  SHF.R.U32.HI R4, RZ, 0x4, R4 ;  /* 0x00000004ff047819 */ /* 0x000fc80000011604 */
[----:B------:R-:W-:Y:S02]  /*1910*/  LOP3.LUT R6, R6, 0x7c00, RZ, 0xc0, !PT ;  /* 0x00007c0006067812 */ /* 0x000fe400078ec0ff */
[----:B------:R-:W-:-:S04]  /*1920*/  LOP3.LUT R4, R4, 0xffffffe, RZ, 0xc0, !PT ;  /* 0x0ffffffe04047812 */ /* 0x000fc800078ec0ff */
[----:B------:R-:W-:Y:S01]  /*1930*/  IADD3 R90, PT, PT, R4, R47, R6 ;  /* 0x0000002f045a7210 */ /* 0x000fe20007ffe006 */
[----:B-1----:R-:W-:Y:S01]  /*1940*/  VIADD R7, R85, 0x1 ;  /* 0x0000000155077836 */ /* 0x002fe20000000000 */
[----:B0-----:R-:W-:-:S04]  /*1950*/  ULEA UR4, UR6, UR4, 0x18 ;  /* 0x0000000406047291 */ /* 0x001fc8000f8ec0ff */
[----:B------:R-:W-:Y:S04]  /*1960*/  STS.U16 [R84], R7 ;  /* 0x0000000754007388 */ /* 0x000fe80000000400 */
[----:B------:R-:W0:Y:S02]  /*1970*/  LDS.U16 R87, [R86] ;  /* 0x0000000056577984 */ /* 0x000e240000000400 */
[----:B0-----:R-:W-:-:S05]  /*1980*/  VIADD R5, R87, 0x1 ;  /* 0x0000000157057836 */ /* 0x001fca0000000000 */
[----:B------:R-:W-:Y:S04]  /*1990*/  STS.U16 [R86], R5 ;  /* 0x0000000556007388 */ /* 0x000fe80000000400 */
[----:B------:R-:W0:Y:S02]  /*19a0*/  LDS.U16 R89, [R88] ;  /* 0x0000000058597984 */ /* 0x000e240000000400 */
[----:B0-----:R-:W-:-:S05]  /*19b0*/  VIADD R7, R89, 0x1 ;  /* 0x0000000159077836 */ /* 0x001fca0000000000 */
[----:B------:R-:W-:Y:S04]  /*19c0*/  STS.U16 [R88], R7 ;  /* 0x0000000758007388 */ /* 0x000fe80000000400 */
[----:B------:R-:W0:Y:S02]  /*19d0*/  LDS.U16 R91, [R90] ;  /* 0x000000005a5b7984 */ /* 0x000e240000000400 */
[----:B0-----:R-:W-:-:S05]  /*19e0*/  VIADD R5, R91, 0x1 ;  /* 0x000000015b057836 */ /* 0x001fca0000000000 */
[----:B------:R-:W-:Y:S01]  /*19f0*/  STS.U16 [R90], R5 ;  /* 0x000000055a007388 */ /* 0x000fe20000000400 */
[----:B------:R-:W-:Y:S06]  /*1a00*/  BAR.SYNC.DEFER_BLOCKING 0x0 ;  /* 0x0000000000007b1d */ /* 0x000fec0000010000 */
[----:B------:R-:W-:Y:S04]  /*1a10*/  LDS R92, [R51] ;  /* 0x00000000335c7984 */ /* 0x000fe80000000800 */
[----:B------:R-:W0:Y:S04]  /*1a20*/  LDS R93, [R51+0x4] ;  /* 0x00000400335d7984 */ /* 0x000e280000000800 */
[----:B------:R-:W1:Y:S04]  /*1a30*/  LDS R94, [R51+0x8] ;  /* 0x00000800335e7984 */ /* 0x000e680000000800 */
[----:B------:R-:W2:Y:S04]  /*1a40*/  LDS R95, [R51+0xc] ;  /* 0x00000c00335f7984 */ /* 0x000ea80000000800 */
[----:B------:R-:W3:Y:S04]  /*1a50*/  LDS R96, [R51+0x10] ;  /* 0x0000100033607984 */ /* 0x000ee80000000800 */
[----:B------:R-:W4:Y:S04]  /*1a60*/  LDS R97, [R51+0x14] ;  /* 0x0000140033617984 */ /* 0x000f280000000800 */
[----:B------:R-:W4:Y:S04]  /*1a70*/  LDS R98, [R51+0x18] ;  /* 0x0000180033627984 */ /* 0x000f280000000800 */
[----:B------:R-:W4:Y:S04]  /*1a80*/  LDS R99, [R51+0x1c] ;  /* 0x00001c0033637984 */ /* 0x000f280000000800 */
[----:B------:R-:W4:Y:S04]  /*1a90*/  LDS R100, [R51+0x20] ;  /* 0x0000200033647984 */ /* 0x000f280000000800 */
[----:B------:R-:W4:Y:S04]  /*1aa0*/  LDS R101, [R51+0x24] ;  /* 0x0000240033657984 */ /* 0x000f280000000800 */
[----:B------:R-:W4:Y:S04]  /*1ab0*/  LDS R102, [R51+0x28] ;  /* 0x0000280033667984 */ /* 0x000f280000000800 */
[----:B------:R-:W4:Y:S01]  /*1ac0*/  LDS R103, [R51+0x2c] ;  /* 0x00002c0033677984 */ /* 0x000f220000000800 */
[----:B0-----:R-:W-:-:S03]  /*1ad0*/  IMAD.IADD R93, R92, 0x1, R93 ;  /* 0x000000015c5d7824 */ /* 0x001fc600078e025d */
[----:B------:R-:W0:Y:S01]  /*1ae0*/  LDS R104, [R51+0x30] ;  /* 0x0000300033687984 */ /* 0x000e220000000800 */
[----:B-1----:R-:W-:-:S03]  /*1af0*/  IMAD.IADD R94, R94, 0x1, R93 ;  /* 0x000000015e5e7824 */ /* 0x002fc600078e025d */
[----:B------:R-:W1:Y:S01]  /*1b00*/  LDS R105, [R51+0x34] ;  /* 0x0000340033697984 */ /* 0x000e620000000800 */
[----:B--2---:R-:W-:-:S03]  /*1b10*/  IMAD.IADD R95, R95, 0x1, R94 ;  /* 0x000000015f5f7824 */ /* 0x004fc600078e025e */
[----:B------:R-:W2:Y:S01]  /*1b20*/  LDS R106, [R51+0x38] ;  /* 0x00003800336a7984 */ /* 0x000ea20000000800 */
[----:B---3--:R-:W-:-:S03]  /*1b30*/  IMAD.IADD R96, R96, 0x1, R95 ;  /* 0x0000000160607824 */ /* 0x008fc600078e025f */
[----:B------:R-:W3:Y:S01]  /*1b40*/  LDS R107, [R51+0x3c] ;  /* 0x00003c00336b7984 */ /* 0x000ee20000000800 */
[----:B----4-:R-:W-:-:S03]  /*1b50*/  IMAD.IADD R97, R97, 0x1, R96 ;  /* 0x0000000161617824 */ /* 0x010fc600078e0260 */
[----:B------:R-:W4:Y:S01]  /*1b60*/  LDS R108, [R51+0x40] ;  /* 0x00004000336c7984 */ /* 0x000f220000000800 */
[----:B------:R-:W-:-:S03]  /*1b70*/  IMAD.IADD R98, R98, 0x1, R97 ;  /* 0x0000000162627824 */ /* 0x000fc600078e0261 */
        /* <DEDUP_REMOVED lines=31> */
[----:B------:R-:W-:-:S04]  /*1d70*/  IMAD.IADD R114, R114, 0x1, R113 ;  /* 0x0000000172727824 */ /* 0x000fc800078e0271 */
[----:B0-----:R-:W-:-:S04]  /*1d80*/  IMAD.IADD R115, R115, 0x1, R114 ;  /* 0x0000000173737824 */ /* 0x001fc800078e0272 */
[----:B-1----:R-:W-:-:S04]  /*1d90*/  IMAD.IADD R116, R116, 0x1, R115 ;  /* 0x0000000174747824 */ /* 0x002fc800078e0273 */
[----:B--2---:R-:W-:-:S04]  /*1da0*/  IMAD.IADD R117, R117, 0x1, R116 ;  /* 0x0000000175757824 */ /* 0x004fc800078e0274 */
[----:B---3--:R-:W-:-:S04]  /*1db0*/  IMAD.IADD R118, R118, 0x1, R117 ;  /* 0x0000000176767824 */ /* 0x008fc800078e0275 */
[----:B----4-:R-:W-:-:S04]  /*1dc0*/  IMAD.IADD R119, R119, 0x1, R118 ;  /* 0x0000000177777824 */ /* 0x010fc800078e0276 */
[----:B------:R-:W-:-:S04]  /*1dd0*/  IMAD.IADD R120, R120, 0x1, R119 ;  /* 0x0000000178787824 */ /* 0x000fc800078e0277 */
[----:B------:R-:W-:-:S04]  /*1de0*/  IMAD.IADD R121, R121, 0x1, R120 ;  /* 0x0000000179797824 */ /* 0x000fc800078e0278 */
[----:B------:R-:W-:-:S04]  /*1df0*/  IMAD.IADD R122, R122, 0x1, R121 ;  /* 0x000000017a7a7824 */ /* 0x000fc800078e0279 */
[----:B------:R-:W-:-:S04]  /*1e00*/  IMAD.IADD R123, R123, 0x1, R122 ;  /* 0x000000017b7b7824 */ /* 0x000fc800078e027a */
[----:B------:R-:W-:-:S05]  /*1e10*/  IMAD.IADD R125, R4, 0x1, R123 ;  /* 0x00000001047d7824 */ /* 0x000fca00078e027b */
        /* <DEDUP_REMOVED lines=8> */
[----:B------:R-:W0:Y:S02]  /*1ea0*/  SHFL.UP P0, R126, R127, 0x10, RZ ;  /* 0x060000007f7e7989 */ /* 0x000e2400000000ff */
[----:B0-----:R-:W-:Y:S01]  /*1eb0*/  @P0 IMAD.IADD R126, R127, 0x1, R126 ;  /* 0x000000017f7e0824 */ /* 0x001fe200078e027e */
[----:B------:R-:W-:-:S03]  /*1ec0*/  ISETP.NE.AND P0, PT, R124, 0x1, PT ;  /* 0x000000017c00780c */ /* 0x000fc60003f05270 */
[----:B------:R-:W-:Y:S01]  /*1ed0*/  IMAD.IADD R125, R126, 0x1, -R125 ;  /* 0x000000017e7d7824 */ /* 0x000fe200078e0a7d */
[----:B------:R-:W-:Y:S01]  /*1ee0*/  @!P1 STS [R50+0x8400], R126 ;  /* 0x0084007e32009388 */ /* 0x000fe20000000800 */
[----:B------:R-:W-:Y:S01]  /*1ef0*/  BAR.SYNC.DEFER_BLOCKING 0x0 ;  /* 0x0000000000007b1d */ /* 0x000fe20000010000 */
[----:B------:R-:W-:-:S05]  /*1f00*/  ISETP.NE.AND P1, PT, R124, 0x4, PT ;  /* 0x000000047c00780c */ /* 0x000fca0003f25270 */
[----:B------:R-:W0:Y:S04]  /*1f10*/  LDS.128 R4, [UR4+0x8400] ;  /* 0x00840004ff047984 */ /* 0x000e280008000c00 */
[----:B------:R-:W1:Y:S01]  /*1f20*/  LDS.128 R8, [UR4+0x8410] ;  /* 0x00841004ff087984 */ /* 0x000e620008000c00 */
[C---:B0-----:R-:W-:Y:S01]  /*1f30*/  SEL R55, R4.reuse, R55, !P0 ;  /* 0x0000003704377207 */ /* 0x041fe20004000000 */
[----:B------:R-:W-:Y:S01]  /*1f40*/  IMAD.IADD R5, R4, 0x1, R5 ;  /* 0x0000000104057824 */ /* 0x000fe200078e0205 */
[----:B------:R-:W-:-:S03]  /*1f50*/  ISETP.NE.AND P0, PT, R124, 0x2, PT ;  /* 0x000000027c00780c */ /* 0x000fc60003f05270 */
[----:B------:R-:W-:Y:S01]  /*1f60*/  IMAD.IADD R6, R6, 0x1, R5 ;  /* 0x0000000106067824 */ /* 0x000fe200078e0205 */
[----:B------:R-:W-:Y:S02]  /*1f70*/  SEL R55, R5, R55, !P0 ;  /* 0x0000003705377207 */ /* 0x000fe40004000000 */
[----:B------:R-:W-:Y:S01]  /*1f80*/  ISETP.NE.AND P0, PT, R124, 0x3, PT ;  /* 0x000000037c00780c */ /* 0x000fe20003f05270 */
[----:B------:R-:W-:-:S03]  /*1f90*/  IMAD.IADD R7, R7, 0x1, R6 ;  /* 0x0000000107077824 */ /* 0x000fc600078e0206 */
[----:B------:R-:W-:Y:S01]  /*1fa0*/  SEL R55, R6, R55, !P0 ;  /* 0x0000003706377207 */ /* 0x000fe20004000000 */
[C---:B-1----:R-:W-:Y:S01]  /*1fb0*/  IMAD.IADD R8, R7.reuse, 0x1, R8 ;  /* 0x0000000107087824 */ /* 0x042fe200078e0208 */
[----:B------:R-:W-:Y:S02]  /*1fc0*/  ISETP.NE.AND P0, PT, R124, 0x5, PT ;  /* 0x000000057c00780c */ /* 0x000fe40003f05270 */
[----:B------:R-:W-:Y:S01]  /*1fd0*/  SEL R55, R7, R55, !P1 ;  /* 0x0000003707377207 */ /* 0x000fe20004800000 */
[----:B------:R-:W-:Y:S01]  /*1fe0*/  IMAD.IADD R9, R9, 0x1, R8 ;  /* 0x0000000109097824 */ /* 0x000fe200078e0208 */
[----:B------:R-:W-:Y:S02]  /*1ff0*/  ISETP.NE.AND P1, PT, R42, RZ, PT ;  /* 0x000000ff2a00720c */ /* 0x000fe40003f25270 */
[----:B------:R-:W-:Y:S01]  /*2000*/  SEL R55, R8, R55, !P0 ;  /* 0x0000003708377207 */ /* 0x000fe20004000000 */
[----:B------:R-:W-:Y:S01]  /*2010*/  IMAD.IADD R10, R10, 0x1, R9 ;  /* 0x000000010a0a7824 */ /* 0x000fe200078e0209 */
[----:B------:R-:W-:-:S02]  /*2020*/  ISETP.GT.U32.AND P0, PT, R0, 0x1f, PT ;  /* 0x0000001f0000780c */ /* 0x000fc40003f04070 */
[----:B------:R-:W-:Y:S01]  /*2030*/  SEL R55, R9, R55, !P2 ;  /* 0x0000003709377207 */ /* 0x000fe20005000000 */
[----:B------:R-:W-:Y:S01]  /*2040*/  IMAD.IADD R11, R11, 0x1, R10 ;  /* 0x000000010b0b7824 */ /* 0x000fe200078e020a */
[----:B------:R-:W-:Y:S02]  /*2050*/  ISETP.GT.U32.OR P2, PT, R0, 0x1f, P1 ;  /* 0x0000001f0000780c */ /* 0x000fe40000f44470 */
[----:B------:R-:W-:Y:S02]  /*2060*/  SEL R4, R125, RZ, P1 ;  /* 0x000000ff7d047207 */ /* 0x000fe40000800000 */
[----:B------:R-:W-:-:S05]  /*2070*/  SEL R55, R10, R55, !P3 ;  /* 0x000000370a377207 */ /* 0x000fca0005800000 */
[----:B------:R-:W-:Y:S01]  /*2080*/  @P0 IMAD.IADD R125, R55, 0x1, R4 ;  /* 0x00000001377d0824 */ /* 0x000fe200078e0204 */
[----:B------:R-:W-:-:S03]  /*2090*/  ISETP.NE.AND P0, PT, R0, RZ, PT ;  /* 0x000000ff0000720c */ /* 0x000fc60003f05270 */
[----:B------:R-:W-:-:S05]  /*20a0*/  @!P2 IMAD.U32 R125, R11, 0x10000, RZ ;  /* 0x000100000b7da824 */ /* 0x000fca00078e00ff */
[----:B------:R-:W-:Y:S01]  /*20b0*/  @!P2 STS [UR4+0x8428], R125 ;  /* 0x0084287dff00a988 */ /* 0x000fe20008000804 */
[----:B------:R-:W-:Y:S06]  /*20c0*/  BAR.SYNC.DEFER_BLOCKING 0x0 ;  /* 0x0000000000007b1d */ /* 0x000fec0000010000 */
[----:B------:R-:W0:Y:S02]  /*20d0*/  LDS R4, [UR4+0x8428] ;  /* 0x00842804ff047984 */ /* 0x000e240008000800 */
[----:B0-----:R-:W-:-:S05]  /*20e0*/  SEL R4, R4, RZ, P0 ;  /* 0x000000ff04047207 */ /* 0x001fca0000000000 */
[----:B------:R-:W-:-:S04]  /*20f0*/  IMAD.IADD R4, R4, 0x1, R125 ;  /* 0x0000000104047824 */ /* 0x000fc800078e027d */
[--C-:B------:R-:W-:Y:S01]  /*2100*/  IMAD.IADD R92, R92, 0x1, R4.reuse ;  /* 0x000000015c5c7824 */ /* 0x100fe200078e0204 */
[----:B------:R-:W-:Y:S01]  /*2110*/  STS [R51], R4 ;  /* 0x0000000433007388 */ /* 0x000fe20000000800 */
[--C-:B------:R-:W-:Y:S02]  /*2120*/  IMAD.IADD R6, R93, 0x1, R4.reuse ;  /* 0x000000015d067824 */ /* 0x100fe400078e0204 */
[--C-:B------:R-:W-:Y:S01]  /*2130*/  IMAD.IADD R94, R94, 0x1, R4.reuse ;  /* 0x000000015e5e7824 */ /* 0x100fe200078e0204 */
[----:B------:R-:W-:Y:S01]  /*2140*/  STS [R51+0x4], R92 ;  /* 0x0000045c33007388 */ /* 0x000fe20000000800 */
[--C-:B------:R-:W-:Y:S02]  /*2150*/  IMAD.IADD R8, R95, 0x1, R4.reuse ;  /* 0x000000015f087824 */ /* 0x100fe400078e0204 */
[--C-:B------:R-:W-:Y:S01]  /*2160*/  IMAD.IADD R96, R96, 0x1, R4.reuse ;  /* 0x0000000160607824 */ /* 0x100fe200078e0204 */
[----:B------:R-:W-:Y:S01]  /*2170*/  STS [R51+0x8], R6 ;  /* 0x0000080633007388 */ /* 0x000fe20000000800 */
[----:B------:R-:W-:-:S02]  /*2180*/  IMAD.IADD R10, R97, 0x1, R4 ;  /* 0x00000001610a7824 */ /* 0x000fc400078e0204 */
[--C-:B------:R-:W-:Y:S01]  /*2190*/  IMAD.IADD R98, R98, 0x1, R4.reuse ;  /* 0x0000000162627824 */ /* 0x100fe200078e0204 */
[----:B------:R-:W-:Y:S01]  /*21a0*/  STS [R51+0xc], R94 ;  /* 0x00000c5e33007388 */ /* 0x000fe20000000800 */
        /* <DEDUP_REMOVED lines=36> */
[----:B------:R-:W-:-:S03]  /*23f0*/  IMAD.IADD R150, R123, 0x1, R4 ;  /* 0x000000017b967824 */ /* 0x000fc600078e0204 */
[----:B------:R-:W-:Y:S04]  /*2400*/  STS [R51+0x40], R134 ;  /* 0x0000408633007388 */ /* 0x000fe80000000800 */
        /* <DEDUP_REMOVED lines=15> */
[----:B------:R-:W-:Y:S01]  /*2500*/  STS [R51+0x80], R150 ;  /* 0x0000809633007388 */ /* 0x000fe20000000800 */
[----:B------:R-:W-:Y:S06]  /*2510*/  BAR.SYNC.DEFER_BLOCKING 0x0 ;  /* 0x0000000000007b1d */ /* 0x000fec0000010000 */
[----:B------:R-:W0:Y:S04]  /*2520*/  LDS.U16 R5, [R54] ;  /* 0x0000000036057984 */ /* 0x000e280000000400 */
[----:B------:R-:W1:Y:S04]  /*2530*/  LDS.U16 R56, [R56] ;  /* 0x0000000038387984 */ /* 0x000e680000000400 */
[----:B------:R-:W2:Y:S04]  /*2540*/  LDS.U16 R58, [R58] ;  /* 0x000000003a3a7984 */ /* 0x000ea80000000400 */
[----:B------:R-:W3:Y:S04]  /*2550*/  LDS.U16 R60, [R60] ;  /* 0x000000003c3c7984 */ /* 0x000ee80000000400 */
[----:B------:R-:W4:Y:S04]  /*2560*/  LDS.U16 R62, [R62] ;  /* 0x000000003e3e7984 */ /* 0x000f280000000400 */
[----:B------:R-:W4:Y:S04]  /*2570*/  LDS.U16 R64, [R64] ;  /* 0x0000000040407984 */ /* 0x000f280000000400 */
[----:B------:R-:W4:Y:S04]  /*2580*/  LDS.U16 R66, [R66] ;  /* 0x0000000042427984 */ /* 0x000f280000000400 */
[----:B------:R-:W4:Y:S04]  /*2590*/  LDS.U16 R68, [R68] ;  /* 0x0000000044447984 */ /* 0x000f280000000400 */
[----:B------:R-:W4:Y:S04]  /*25a0*/  LDS.U16 R70, [R70] ;  /* 0x0000000046467984 */ /* 0x000f280000000400 */
[----:B------:R-:W4:Y:S04]  /*25b0*/  LDS.U16 R72, [R72] ;  /* 0x0000000048487984 */ /* 0x000f280000000400 */
[----:B------:R-:W4:Y:S01]  /*25c0*/  LDS.U16 R74, [R74] ;  /* 0x000000004a4a7984 */ /* 0x000f220000000400 */
[----:B0-----:R-:W-:-:S03]  /*25d0*/  IMAD.IADD R5, R52, 0x1, R5 ;  /* 0x0000000134057824 */ /* 0x001fc600078e0205 */
[----:B------:R-:W0:Y:S01]  /*25e0*/  LDS.U16 R76, [R76] ;  /* 0x000000004c4c7984 */ /* 0x000e220000000400 */
[----:B-1----:R-:W-:-:S03]  /*25f0*/  IMAD.IADD R56, R57, 0x1, R56 ;  /* 0x0000000139387824 */ /* 0x002fc600078e0238 */
[----:B------:R-:W1:Y:S01]  /*2600*/  LDS.U16 R78, [R78] ;  /* 0x000000004e4e7984 */ /* 0x000e620000000400 */
[----:B--2---:R-:W-:-:S03]  /*2610*/  IMAD.IADD R58, R59, 0x1, R58 ;  /* 0x000000013b3a7824 */ /* 0x004fc600078e023a */
[----:B------:R-:W2:Y:S01]  /*2620*/  LDS.U16 R80, [R80] ;  /* 0x0000000050507984 */ /* 0x000ea20000000400 */
[----:B---3--:R-:W-:-:S03]  /*2630*/  IMAD.IADD R60, R61, 0x1, R60 ;  /* 0x000000013d3c7824 */ /* 0x008fc600078e023c */
[----:B------:R-:W3:Y:S01]  /*2640*/  LDS.U16 R82, [R82] ;  /* 0x0000000052527984 */ /* 0x000ee20000000400 */
[----:B----4-:R-:W-:-:S03]  /*2650*/  IMAD.IADD R62, R63, 0x1, R62 ;  /* 0x000000013f3e7824 */ /* 0x010fc600078e023e */
[----:B------:R-:W4:Y:S01]  /*2660*/  LDS.U16 R84, [R84] ;  /* 0x0000000054547984 */ /* 0x000f220000000400 */
[----:B------:R-:W-:-:S03]  /*2670*/  IMAD.IADD R64, R65, 0x1, R64 ;  /* 0x0000000141407824 */ /* 0x000fc600078e0240 */
[----:B------:R-:W4:Y:S01]  /*2680*/  LDS.U16 R86, [R86] ;  /* 0x0000000056567984 */ /* 0x000f220000000400 */
[----:B------:R-:W-:-:S03]  /*2690*/  IMAD.IADD R66, R67, 0x1, R66 ;  /* 0x0000000143427824 */ /* 0x000fc600078e0242 */
[----:B------:R-:W4:Y:S01]  /*26a0*/  LDS.U16 R88, [R88] ;  /* 0x0000000058587984 */ /* 0x000f220000000400 */
[----:B------:R-:W-:-:S03]  /*26b0*/  IMAD.IADD R68, R69, 0x1, R68 ;  /* 0x0000000145447824 */ /* 0x000fc600078e0244 */
[----:B------:R-:W4:Y:S01]  /*26c0*/  LDS.U16 R90, [R90] ;  /* 0x000000005a5a7984 */ /* 0x000f220000000400 */
[----:B------:R-:W-:Y:S02]  /*26d0*/  IMAD.IADD R70, R71, 0x1, R70 ;  /* 0x0000000147467824 */ /* 0x000fe400078e0246 */
[----:B------:R-:W-:Y:S02]  /*26e0*/  IMAD.IADD R72, R73, 0x1, R72 ;  /* 0x0000000149487824 */ /* 0x000fe400078e0248 */
[----:B------:R-:W-:Y:S02]  /*26f0*/  IMAD.IADD R74, R75, 0x1, R74 ;  /* 0x000000014b4a7824 */ /* 0x000fe400078e024a */
[----:B0-----:R-:W-:Y:S02]  /*2700*/  IMAD.IADD R76, R77, 0x1, R76 ;  /* 0x000000014d4c7824 */ /* 0x001fe400078e024c */
[----:B-1----:R-:W-:Y:S02]  /*2710*/  IMAD.IADD R78, R79, 0x1, R78 ;  /* 0x000000014f4e7824 */ /* 0x002fe400078e024e */
[----:B--2---:R-:W-:-:S02]  /*2720*/  IMAD.IADD R80, R81, 0x1, R80 ;  /* 0x0000000151507824 */ /* 0x004fc400078e0250 */
[----:B---3--:R-:W-:Y:S02]  /*2730*/  IMAD.IADD R82, R83, 0x1, R82 ;  /* 0x0000000153527824 */ /* 0x008fe400078e0252 */
[----:B----4-:R-:W-:Y:S02]  /*2740*/  IMAD.IADD R84, R85, 0x1, R84 ;  /* 0x0000000155547824 */ /* 0x010fe400078e0254 */
[----:B------:R-:W-:Y:S02]  /*2750*/  IMAD.IADD R86, R87, 0x1, R86 ;  /* 0x0000000157567824 */ /* 0x000fe400078e0256 */
[----:B------:R-:W-:Y:S02]  /*2760*/  IMAD.IADD R88, R89, 0x1, R88 ;  /* 0x0000000159587824 */ /* 0x000fe400078e0258 */
[----:B------:R-:W-:Y:S01]  /*2770*/  IMAD.IADD R90, R91, 0x1, R90 ;  /* 0x000000015b5a7824 */ /* 0x000fe200078e025a */
[----:B------:R-:W-:Y:S06]  /*2780*/  BAR.SYNC.DEFER_BLOCKING 0x0 ;  /* 0x0000000000007b1d */ /* 0x000fec0000010000 */
[----:B------:R-:W-:Y:S05]  /*2790*/  BRA.U UP0, `(.L_x_221) ;  /* 0x0000000500987547 */ /* 0x000fea000b800000 */
[----:B------:R-:W-:Y:S01]  /*27a0*/  LEA R4, R5, UR4, 0x2 ;  /* 0x0000000405047c11 */ /* 0x000fe2000f8e10ff */
[----:B------:R-:W-:Y:S01]  /*27b0*/  UIADD3 UR7, UPT, UPT, UR7, 0x6, URZ ;  /* 0x0000000607077890 */ /* 0x000fe2000fffe0ff */
[----:B------:R-:W-:Y:S01]  /*27c0*/  LEA R5, R56, UR4, 0x2 ;  /* 0x0000000438057c11 */ /* 0x000fe2000f8e10ff */
[----:B------:R-:W-:Y:S01]  /*27d0*/  UIADD3 UR5, UPT, UPT, UR5, -0x6, URZ ;  /* 0xfffffffa05057890 */ /* 0x000fe2000fffe0ff */
[----:B------:R-:W-:Y:S01]  /*27e0*/  LEA R6, R58, UR4, 0x2 ;  /* 0x000000043a067c11 */ /* 0x000fe2000f8e10ff */
[----:B------:R1:W-:Y:S01]  /*27f0*/  STS [R4], R29 ;  /* 0x0000001d04007388 */ /* 0x0003e20000000800 */
[----:B------:R-:W-:Y:S02]  /*2800*/  LEA R7, R60, UR4, 0x2 ;  /* 0x000000043c077c11 */ /* 0x000fe4000f8e10ff */
[----:B------:R-:W-:Y:S01]  /*2810*/  LEA R8, R62, UR4, 0x2 ;  /* 0x000000043e087c11 */ /* 0x000fe2000f8e10ff */
[----:B------:R1:W-:Y:S01]  /*2820*/  STS [R5], R30 ;  /* 0x0000001e05007388 */ /* 0x0003e20000000800 */
[----:B------:R-:W-:-:S02]  /*2830*/  LEA R9, R64, UR4, 0x2 ;  /* 0x0000000440097c11 */ /* 0x000fc4000f8e10ff */
[----:B------:R-:W-:Y:S01]  /*2840*/  LEA R10, R66, UR4, 0x2 ;  /* 0x00000004420a7c11 */ /* 0x000fe2000f8e10ff */
[----:B------:R1:W-:Y:S01]  /*2850*/  STS [R6], R31 ;  /* 0x0000001f06007388 */ /* 0x0003e20000000800 */
[----:B------:R-:W-:Y:S02]  /*2860*/  LEA R11, R68, UR4, 0x2 ;  /* 0x00000004440b7c11 */ /* 0x000fe4000f8e10ff */
        /* <DEDUP_REMOVED lines=16> */
[----:B------:R1:W-:Y:S04]  /*2970*/  STS [R52], R37 ;  /* 0x0000002534007388 */ /* 0x0003e80000000800 */
        /* <DEDUP_REMOVED lines=9> */
[----:B------:R1:W-:Y:S01]  /*2a10*/  STS [R64], R49 ;  /* 0x0000003140007388 */ /* 0x0003e20000000800 */
[----:B------:R-:W-:Y:S06]  /*2a20*/  BAR.SYNC.DEFER_BLOCKING 0x0 ;  /* 0x0000000000007b1d */ /* 0x000fec0000010000 */
[----:B------:R1:W2:Y:S04]  /*2a30*/  LDS R29, [R53] ;  /* 0x00000000351d7984 */ /* 0x0002a80000000800 */
[----:B------:R1:W3:Y:S04]  /*2a40*/  LDS R30, [R53+0x4] ;  /* 0x00000400351e7984 */ /* 0x0002e80000000800 */
[----:B------:R1:W4:Y:S04]  /*2a50*/  LDS R31, [R53+0x8] ;  /* 0x00000800351f7984 */ /* 0x0003280000000800 */
[----:B------:R1:W0:Y:S04]  /*2a60*/  LDS R32, [R53+0xc] ;  /* 0x00000c0035207984 */ /* 0x0002280000000800 */
        /* <DEDUP_REMOVED lines=14> */
[----:B------:R1:W0:Y:S01]  /*2b50*/  LDS R49, [R53+0x48] ;  /* 0x0000480035317984 */ /* 0x0002220000000800 */
[----:B------:R-:W-:Y:S06]  /*2b60*/  BAR.SYNC.DEFER_BLOCKING 0x0 ;  /* 0x0000000000007b1d */ /* 0x000fec0000010000 */
[----:B-----5:R1:W-:Y:S04]  /*2b70*/  STS [R4], R2 ;  /* 0x0000000204007388 */ /* 0x0203e80000000800 */
        /* <DEDUP_REMOVED lines=19> */
[----:B------:R1:W0:Y:S04]  /*2cb0*/  LDS R2, [R53] ;  /* 0x0000000035027984 */ /* 0x0002280000000800 */
        /* <DEDUP_REMOVED lines=19> */
[----:B--234-:R-:W-:Y:S05]  /*2df0*/  BRA `(.L_x_222) ;  /* 0xffffffdc00587947 */ /* 0x01cfea000383ffff */
.L_x_221:
[----:B------:R-:W-:Y:S01]  /*2e00*/  LEA R5, R5, UR4, 0x2 ;  /* 0x0000000405057c11 */ /* 0x000fe2000f8e10ff */
[----:B------:R-:W-:Y:S01]  /*2e10*/  IMAD R53, R0, -0x48, R53 ;  /* 0xffffffb800357824 */ /* 0x000fe200078e0235 */
[----:B------:R-:W-:Y:S01]  /*2e20*/  LEA R56, R56, UR4, 0x2 ;  /* 0x0000000438387c11 */ /* 0x000fe2000f8e10ff */
[----:B------:R-:W0:Y:S01]  /*2e30*/  LDCU.64 UR6, c[0x0][0x3a0] ;  /* 0x00007400ff0677ac */ /* 0x000e220008000a00 */
[----:B------:R-:W-:Y:S01]  /*2e40*/  LEA R58, R58, UR4, 0x2 ;  /* 0x000000043a3a7c11 */ /* 0x000fe2000f8e10ff */
[----:B------:R-:W-:Y:S01]  /*2e50*/  STS [R5], R29 ;  /* 0x0000001d05007388 */ /* 0x000fe20000000800 */
[----:B------:R-:W-:Y:S02]  /*2e60*/  LEA R60, R60, UR4, 0x2 ;  /* 0x000000043c3c7c11 */ /* 0x000fe4000f8e10ff */
[----:B------:R-:W-:Y:S01]  /*2e70*/  LEA R62, R62, UR4, 0x2 ;  /* 0x000000043e3e7c11 */ /* 0x000fe2000f8e10ff */
[----:B------:R-:W-:Y:S01]  /*2e80*/  STS [R56], R30 ;  /* 0x0000001e38007388 */ /* 0x000fe20000000800 */
[----:B------:R-:W-:-:S02]  /*2e90*/  LEA R64, R64, UR4, 0x2 ;  /* 0x0000000440407c11 */ /* 0x000fc4000f8e10ff */
[----:B------:R-:W-:Y:S01]  /*2ea0*/  LEA R66, R66, UR4, 0x2 ;  /* 0x0000000442427c11 */ /* 0x000fe2000f8e10ff */
[----:B------:R-:W-:Y:S01]  /*2eb0*/  STS [R58], R31 ;  /* 0x0000001f3a007388 */ /* 0x000fe20000000800 */
[----:B------:R-:W-:Y:S02]  /*2ec0*/  LEA R68, R68, UR4, 0x2 ;  /* 0x0000000444447c11 */ /* 0x000fe4000f8e10ff */
[----:B------:R-:W-:Y:S01]  /*2ed0*/  LEA R70, R70, UR4, 0x2 ;  /* 0x0000000446467c11 */ /* 0x000fe2000f8e10ff */
[----:B------:R-:W-:Y:S01]  /*2ee0*/  STS [R60], R32 ;  /* 0x000000203c007388 */ /* 0x000fe20000000800 */
[----:B------:R-:W-:Y:S02]  /*2ef0*/  LEA R72, R72, UR4, 0x2 ;  /* 0x0000000448487c11 */ /* 0x000fe4000f8e10ff */
[----:B------:R-:W-:Y:S01]  /*2f00*/  LEA R74, R74, UR4, 0x2 ;  /* 0x000000044a4a7c11 */ /* 0x000fe2000f8e10ff */
[----:B------:R-:W-:Y:S01]  /*2f10*/  STS [R62], R33 ;  /* 0x000000213e007388 */ /* 0x000fe20000000800 */
[----:B------:R-:W-:Y:S01]  /*2f20*/  LEA R76, R76, UR4, 0x2 ;  /* 0x000000044c4c7c11 */ /* 0x000fe2000f8e10ff */
[----:B0-----:R-:W-:Y:S01]  /*2f30*/  IMAD.U32 R4, RZ, RZ, UR7 ;  /* 0x00000007ff047e24 */ /* 0x001fe2000f8e00ff */
        /* <DEDUP_REMOVED lines=11> */
[----:B------:R-:W-:-:S03]  /*2ff0*/  ISETP.LT.U32.AND P2, PT, R0, UR6, PT ;  /* 0x0000000600007c0c */ /* 0x000fc6000bf41070 */
[----:B------:R-:W-:Y:S01]  /*3000*/  STS [R72], R38 ;  /* 0x0000002648007388 */ /* 0x000fe20000000800 */
[----:B------:R-:W-:-:S03]  /*3010*/  ISETP.GT.U32.AND.EX P2, PT, R4, RZ, PT, P2 ;  /* 0x000000ff0400720c */ /* 0x000fc60003f44120 */
[----:B------:R-:W-:Y:S04]  /*3020*/  STS [R74], R39 ;  /* 0x000000274a007388 */ /* 0x000fe80000000800 */
[----:B------:R-:W-:Y:S04]  /*3030*/  STS [R76], R40 ;  /* 0x000000284c007388 */ /* 0x000fe80000000800 */
[----:B------:R-:W-:Y:S04]  /*3040*/  STS [R78], R41 ;  /* 0x000000294e007388 */ /* 0x000fe80000000800 */
[----:B------:R-:W-:Y:S04]  /*3050*/  STS [R80], R43 ;  /* 0x0000002b50007388 */ /* 0x000fe80000000800 */
[----:B------:R-:W-:Y:S04]  /*3060*/  STS [R47], R44 ;  /* 0x0000002c2f007388 */ /* 0x000fe80000000800 */
[----:B------:R-:W-:Y:S04]  /*3070*/  STS [R84], R45 ;  /* 0x0000002d54007388 */ /* 0x000fe80000000800 */
[----:B------:R-:W-:Y:S04]  /*3080*/  STS [R51], R46 ;  /* 0x0000002e33007388 */ /* 0x000fe80000000800 */
[----:B------:R-:W-:Y:S04]  /*3090*/  STS [R88], R48 ;  /* 0x0000003058007388 */ /* 0x000fe80000000800 */
[----:B------:R-:W-:Y:S01]  /*30a0*/  STS [R90], R49 ;  /* 0x000000315a007388 */ /* 0x000fe20000000800 */
[----:B------:R-:W-:Y:S06]  /*30b0*/  BAR.SYNC.DEFER_BLOCKING 0x0 ;  /* 0x0000000000007b1d */ /* 0x000fec0000010000 */
[----:B------:R-:W0:Y:S04]  /*30c0*/  LDS R6, [R53] ;  /* 0x0000000035067984 */ /* 0x000e280000000800 */
[----:B------:R-:W1:Y:S04]  /*30d0*/  LDS R7, [R53+0x400] ;  /* 0x0004000035077984 */ /* 0x000e680000000800 */
[----:B------:R-:W2:Y:S04]  /*30e0*/  LDS R8, [R53+0x800] ;  /* 0x0008000035087984 */ /* 0x000ea80000000800 */
[----:B------:R-:W-:Y:S04]  /*30f0*/  LDS R9, [R53+0xc00] ;  /* 0x000c000035097984 */ /* 0x000fe80000000800 */
[----:B------:R-:W-:Y:S04]  /*3100*/  LDS R10, [R53+0x1000] ;  /* 0x00100000350a7984 */ /* 0x000fe80000000800 */
[----:B------:R-:W-:Y:S04]  /*3110*/  LDS R11, [R53+0x1400] ;  /* 0x00140000350b7984 */ /* 0x000fe80000000800 */
[----:B------:R-:W3:Y:S04]  /*3120*/  LDS R29, [R53+0x1800] ;  /* 0x00180000351d7984 */ /* 0x000ee80000000800 */
[----:B------:R-:W-:Y:S04]  /*3130*/  LDS R30, [R53+0x1c00] ;  /* 0x001c0000351e7984 */ /* 0x000fe80000000800 */
        /* <DEDUP_REMOVED lines=10> */
[----:B------:R-:W-:Y:S01]  /*31e0*/  LDS R41, [R53+0x4800] ;  /* 0x0048000035297984 */ /* 0x000fe20000000800 */
[----:B------:R-:W-:Y:S06]  /*31f0*/  BAR.SYNC.DEFER_BLOCKING 0x0 ;  /* 0x0000000000007b1d */ /* 0x000fec0000010000 */
[----:B-----5:R4:W-:Y:S04]  /*3200*/  STS [R5], R2 ;  /* 0x0000000205007388 */ /* 0x0209e80000000800 */
[----:B------:R0:W-:Y:S04]  /*3210*/  STS [R56], R3 ;  /* 0x0000000338007388 */ /* 0x0001e80000000800 */
[----:B------:R1:W-:Y:S01]  /*3220*/  STS [R58], R12 ;  /* 0x0000000c3a007388 */ /* 0x0003e20000000800 */
[----:B----4-:R-:W4:Y:S03]  /*3230*/  LDC.64 R4, c[0x0][0x398] ;  /* 0x0000e600ff047b82 */ /* 0x010f260000000a00 */
[----:B------:R-:W-:Y:S04]  /*3240*/  STS [R60], R13 ;  /* 0x0000000d3c007388 */ /* 0x000fe80000000800 */
[----:B------:R2:W-:Y:S01]  /*3250*/  STS [R62], R14 ;  /* 0x0000000e3e007388 */ /* 0x0005e20000000800 */
[----:B0-----:R-:W0:Y:S01]  /*3260*/  LDC.64 R2, c[0x0][0x388] ;  /* 0x0000e200ff027b82 */ /* 0x001e220000000a00 */
[----:B-1----:R-:W-:-:S02]  /*3270*/  VIADD R12, R0, 0x100 ;  /* 0x00000100000c7836 */ /* 0x002fc40000000000 */
[----:B------:R-:W-:Y:S04]  /*3280*/  STS [R64], R15 ;  /* 0x0000000f40007388 */ /* 0x000fe80000000800 */
[----:B------:R1:W-:Y:S01]  /*3290*/  STS [R66], R16 ;  /* 0x0000001042007388 */ /* 0x0003e20000000800 */
[----:B------:R-:W-:Y:S01]  /*32a0*/  ISETP.LT.U32.AND P4, PT, R12, UR6, PT ;  /* 0x000000060c007c0c */ /* 0x000fe2000bf81070 */
[C---:B--2---:R-:W-:Y:S01]  /*32b0*/  VIADD R14, R0.reuse, 0x200 ;  /* 0x00000200000e7836 */ /* 0x044fe20000000000 */
[----:B------:R-:W-:Y:S01]  /*32c0*/  LOP3.LUT R12, R0, 0x400, RZ, 0xfc, !PT ;  /* 0x00000400000c7812 */ /* 0x000fe200078efcff */
[----:B------:R-:W-:Y:S03]  /*32d0*/  STS [R68], R17 ;  /* 0x0000001144007388 */ /* 0x000fe60000000800 */
[----:B------:R-:W-:Y:S01]  /*32e0*/  ISETP.LT.U32.AND P3, PT, R14, UR6, PT ;  /* 0x000000060e007c0c */ /* 0x000fe2000bf61070 */
[----:B------:R-:W-:Y:S01]  /*32f0*/  STS [R70], R18 ;  /* 0x0000001246007388 */ /* 0x000fe20000000800 */
[----:B------:R-:W-:Y:S01]  /*3300*/  VIADD R14, R0, 0x500 ;  /* 0x00000500000e7836 */ /* 0x000fe20000000000 */
[----:B------:R-:W-:Y:S01]  /*3310*/  ISETP.LT.U32.AND P0, PT, R12, UR6, PT ;  /* 0x000000060c007c0c */ /* 0x000fe2000bf01070 */
[C---:B-1----:R-:W-:Y:S01]  /*3320*/  VIADD R16, R0.reuse, 0x300 ;  /* 0x0000030000107836 */ /* 0x042fe20000000000 */
[----:B------:R-:W-:Y:S01]  /*3330*/  STS [R72], R19 ;  /* 0x0000001348007388 */ /* 0x000fe20000000800 */
[----:B------:R-:W-:Y:S01]  /*3340*/  VIADD R12, R0, 0x600 ;  /* 0x00000600000c7836 */ /* 0x000fe20000000000 */
[----:B------:R-:W-:Y:S01]  /*3350*/  ISETP.LT.U32.AND P1, PT, R14, UR6, PT ;  /* 0x000000060e007c0c */ /* 0x000fe2000bf21070 */
[----:B------:R-:W-:Y:S01]  /*3360*/  IMAD.U32 R14, RZ, RZ, UR7 ;  /* 0x00000007ff0e7e24 */ /* 0x000fe2000f8e00ff */
[----:B------:R-:W-:Y:S01]  /*3370*/  STS [R74], R20 ;  /* 0x000000144a007388 */ /* 0x000fe20000000800 */
[----:B------:R-:W-:Y:S01]  /*3380*/  ISETP.LT.U32.AND P5, PT, R16, UR6, PT ;  /* 0x0000000610007c0c */ /* 0x000fe2000bfa1070 */
[----:B------:R-:W-:Y:S01]  /*3390*/  IMAD.U32 R16, RZ, RZ, UR7 ;  /* 0x00000007ff107e24 */ /* 0x000fe2000f8e00ff */
[----:B------:R-:W-:Y:S01]  /*33a0*/  ISETP.LT.U32.AND P6, PT, R12, UR6, PT ;  /* 0x000000060c007c0c */ /* 0x000fe2000bfc1070 */
[----:B------:R-:W-:Y:S01]  /*33b0*/  STS [R76], R21 ;  /* 0x000000154c007388 */ /* 0x000fe20000000800 */
[----:B0-----:R-:W-:Y:S01]  /*33c0*/  IMAD.WIDE.U32 R2, R0, 0x4, R2 ;  /* 0x0000000400027825 */ /* 0x001fe200078e0002 */
[----:B------:R-:W-:-:S02]  /*33d0*/  ISETP.GT.U32.AND.EX P3, PT, R14, RZ, PT, P3 ;  /* 0x000000ff0e00720c */ /* 0x000fc40003f64130 */
[----:B------:R-:W-:Y:S01]  /*33e0*/  STS [R78], R22 ;  /* 0x000000164e007388 */ /* 0x000fe20000000800 */
[----:B------:R-:W-:Y:S01]  /*33f0*/  ISETP.GT.U32.AND.EX P4, PT, R16, RZ, PT, P4 ;  /* 0x000000ff1000720c */ /* 0x000fe20003f84140 */
[----:B----4-:R-:W-:Y:S02]  /*3400*/  IMAD.WIDE.U32 R4, R0, 0x4, R4 ;  /* 0x0000000400047825 */ /* 0x010fe400078e0004 */
[----:B------:R0:W-:Y:S02]  /*3410*/  STS [R80], R23 ;  /* 0x0000001750007388 */ /* 0x0001e40000000800 */
[----:B------:R-:W-:Y:S02]  /*3420*/  IMAD.U32 R12, RZ, RZ, UR7 ;  /* 0x00000007ff0c7e24 */ /* 0x000fe4000f8e00ff */
[----:B------:R-:W-:Y:S03]  /*3430*/  STS [R47], R24 ;  /* 0x000000182f007388 */ /* 0x000fe60000000800 */
[----:B------:R-:W-:Y:S01]  /*3440*/  ISETP.GT.U32.AND.EX P5, PT, R12, RZ, PT, P5 ;  /* 0x000000ff0c00720c */ /* 0x000fe20003fa4150 */
[----:B------:R1:W-:Y:S01]  /*3450*/  STS [R84], R25 ;  /* 0x0000001954007388 */ /* 0x0003e20000000800 */
[----:B0-----:R-:W-:Y:S01]  /*3460*/  @P2 LOP3.LUT R23, R6, 0x80000000, RZ, 0x3c, !PT ;  /* 0x8000000006172812 */ /* 0x001fe200078e3cff */
[----:B------:R-:W-:-:S02]  /*3470*/  VIADD R6, R0, 0x700 ;  /* 0x0000070000067836 */ /* 0x000fc40000000000 */
[----:B------:R-:W-:Y:S04]  /*3480*/  STS [R51], R26 ;  /* 0x0000001a33007388 */ /* 0x000fe80000000800 */
[----:B------:R0:W-:Y:S01]  /*3490*/  STS [R88], R27 ;  /* 0x0000001b58007388 */ /* 0x0001e20000000800 */
[----:B-1----:R-:W-:-:S03]  /*34a0*/  @P4 LOP3.LUT R25, R7, 0x80000000, RZ, 0x3c, !PT ;  /* 0x8000000007194812 */ /* 0x002fc600078e3cff */
[----:B------:R-:W-:Y:S01]  /*34b0*/  STS [R90], R28 ;  /* 0x0000001c5a007388 */ /* 0x000fe20000000800 */
[----:B------:R-:W-:Y:S01]  /*34c0*/  BAR.SYNC.DEFER_BLOCKING 0x0 ;  /* 0x0000000000007b1d */ /* 0x000fe20000010000 */
[----:B0-----:R-:W-:Y:S01]  /*34d0*/  @P3 LOP3.LUT R27, R8, 0x80000000, RZ, 0x3c, !PT ;  /* 0x80000000081b3812 */ /* 0x001fe200078e3cff */
[----:B------:R-:W-:-:S05]  /*34e0*/  IMAD.U32 R8, RZ, RZ, UR7 ;  /* 0x00000007ff087e24 */ /* 0x000fca000f8e00ff */
[C---:B------:R-:W-:Y:S02]  /*34f0*/  ISETP.GT.U32.AND.EX P1, PT, R8.reuse, RZ, PT, P1 ;  /* 0x000000ff0800720c */ /* 0x040fe40003f24110 */
[----:B------:R-:W-:-:S13]  /*3500*/  ISETP.GT.U32.AND.EX P6, PT, R8, RZ, PT, P6 ;  /* 0x000000ff0800720c */ /* 0x000fda0003fc4160 */
[----:B---3--:R-:W-:Y:S01]  /*3510*/  @P6 LOP3.LUT R29, R29, 0x80000000, RZ, 0x3c, !PT ;  /* 0x800000001d1d6812 */ /* 0x008fe200078e3cff */
[----:B------:R-:W0:Y:S04]  /*3520*/  @P2 LDS R43, [R53] ;  /* 0x00000000352b2984 */ /* 0x000e280000000800 */
[----:B------:R-:W1:Y:S04]  /*3530*/  LDS R13, [R53+0x400] ;  /* 0x00040000350d7984 */ /* 0x000e680000000800 */
[----:B------:R-:W2:Y:S04]  /*3540*/  LDS R15, [R53+0x800] ;  /* 0x00080000350f7984 */ /* 0x000ea80000000800 */
[----:B------:R-:W3:Y:S04]  /*3550*/  LDS R17, [R53+0xc00] ;  /* 0x000c000035117984 */ /* 0x000ee80000000800 */
[----:B------:R-:W4:Y:S04]  /*3560*/  LDS R19, [R53+0x1000] ;  /* 0x0010000035137984 */ /* 0x000f280000000800 */
[----:B------:R-:W-:Y:S04]  /*3570*/  @P2 STG.E desc[UR8][R2.64], R23 ;  /* 0x0000001702002986 */ /* 0x000fe8000c101908 */
[----:B------:R-:W4:Y:S04]  /*3580*/  LDS R21, [R53+0x1400] ;  /* 0x0014000035157984 */ /* 0x000f280000000800 */
[----:B------:R-:W4:Y:S04]  /*3590*/  LDS R7, [R53+0x1800] ;  /* 0x0018000035077984 */ /* 0x000f280000000800 */
[----:B------:R-:W4:Y:S04]  /*35a0*/  LDS R23, [R53+0x1c00] ;  /* 0x001c000035177984 */ /* 0x000f280000000800 */
[----:B0-----:R0:W-:Y:S01]  /*35b0*/  @P2 STG.E desc[UR8][R4.64], R43 ;  /* 0x0000002b04002986 */ /* 0x0011e2000c101908 */
[----:B------:R-:W-:Y:S01]  /*35c0*/  ISETP.LT.U32.AND P2, PT, R6, UR6, PT ;  /* 0x0000000606007c0c */ /* 0x000fe2000bf41070 */
[----:B------:R-:W-:-:S02]  /*35d0*/  IMAD.U32 R6, RZ, RZ, UR7 ;  /* 0x00000007ff067e24 */ /* 0x000fc4000f8e00ff */
[----:B------:R2:W-:Y:S01]  /*35e0*/  @P4 STG.E desc[UR8][R2.64+0x400], R25 ;  /* 0x0004001902004986 */ /* 0x0005e2000c101908 */
[----:B------:R-:W-:Y:S02]  /*35f0*/  ISETP.GT.U32.AND.EX P2, PT, R8, RZ, PT, P2 ;  /* 0x000000ff0800720c */ /* 0x000fe40003f44120 */
[----:B------:R-:W-:Y:S01]  /*3600*/  ISETP.GT.U32.AND.EX P0, PT, R6, RZ, PT, P0 ;  /* 0x000000ff0600720c */ /* 0x000fe20003f04100 */
[----:B-1----:R-:W-:Y:S01]  /*3610*/  @P4 STG.E desc[UR8][R4.64+0x400], R13 ;  /* 0x0004000d04004986 */ /* 0x002fe2000c101908 */
[----:B------:R-:W-:Y:S02]  /*3620*/  LOP3.LUT R6, R0, 0x800, RZ, 0xfc, !PT ;  /* 0x0000080000067812 */ /* 0x000fe400078efcff */
[----:B0-----:R-:W-:Y:S01]  /*3630*/  @P5 LOP3.LUT R43, R9, 0x80000000, RZ, 0x3c, !PT ;  /* 0x80000000092b5812 */ /* 0x001fe200078e3cff */
[----:B------:R-:W-:Y:S01]  /*3640*/  @P3 STG.E desc[UR8][R2.64+0x800], R27 ;  /* 0x0008001b02003986 */ /* 0x000fe2000c101908 */
[----:B------:R-:W-:Y:S01]  /*3650*/  ISETP.LT.U32.AND P4, PT, R6, UR6, PT ;  /* 0x0000000606007c0c */ /* 0x000fe2000bf81070 */
[----:B------:R-:W-:-:S02]  /*3660*/  VIADD R6, R0, 0x900 ;  /* 0x0000090000067836 */ /* 0x000fc40000000000 */
[----:B------:R-:W0:Y:S04]  /*3670*/  LDS R9, [R53+0x2000] ;  /* 0x0020000035097984 */ /* 0x000e280000000800 */
[----:B--2---:R-:W-:Y:S01]  /*3680*/  @P0 LOP3.LUT R25, R10, 0x80000000, RZ, 0x3c, !PT ;  /* 0x800000000a190812 */ /* 0x004fe200078e3cff */
[----:B------:R-:W-:Y:S01]  /*3690*/  @P3 STG.E desc[UR8][R4.64+0x800], R15 ;  /* 0x0008000f04003986 */ /* 0x000fe2000c101908 */
[----:B------:R-:W-:Y:S01]  /*36a0*/  ISETP.LT.U32.AND P3, PT, R6, UR6, PT ;  /* 0x0000000606007c0c */ /* 0x000fe2000bf61070 */
[----:B------:R-:W-:Y:S02]  /*36b0*/  VIADD R6, R0, 0xa00 ;  /* 0x00000a0000067836 */ /* 0x000fe40000000000 */
[----:B------:R-:W-:Y:S01]  /*36c0*/  @P5 STG.E desc[UR8][R2.64+0xc00], R43 ;  /* 0x000c002b02005986 */ /* 0x000fe2000c101908 */
[----:B------:R-:W-:Y:S01]  /*36d0*/  ISETP.GT.U32.AND.EX P3, PT, R8, RZ, PT, P3 ;  /* 0x000000ff0800720c */ /* 0x000fe20003f64130 */
[----:B------:R-:W-:-:S02]  /*36e0*/  IMAD.U32 R10, RZ, RZ, UR7 ;  /* 0x00000007ff0a7e24 */ /* 0x000fc4000f8e00ff */
[----:B---3--:R1:W-:Y:S01]  /*36f0*/  @P5 STG.E desc[UR8][R4.64+0xc00], R17 ;  /* 0x000c001104005986 */ /* 0x0083e2000c101908 */
[----:B------:R-:W-:Y:S01]  /*3700*/  ISETP.LT.U32.AND P5, PT, R6, UR6, PT ;  /* 0x0000000606007c0c */ /* 0x000fe2000bfa1070 */
[----:B------:R-:W-:Y:S02]  /*3710*/  VIADD R6, R0, 0xb00 ;  /* 0x00000b0000067836 */ /* 0x000fe40000000000 */
[----:B------:R-:W2:Y:S01]  /*3720*/  LDS R13, [R53+0x2400] ;  /* 0x00240000350d7984 */ /* 0x000ea20000000800 */
[----:B------:R-:W-:-:S03]  /*3730*/  ISETP.GT.U32.AND.EX P5, PT, R8, RZ, PT, P5 ;  /* 0x000000ff0800720c */ /* 0x000fc60003fa4150 */
[----:B------:R-:W-:Y:S04]  /*3740*/  @P0 STG.E desc[UR8][R2.64+0x1000], R25 ;  /* 0x0010001902000986 */ /* 0x000fe8000c101908 */
[----:B----4-:R3:W-:Y:S01]  /*3750*/  @P0 STG.E desc[UR8][R4.64+0x1000], R19 ;  /* 0x0010001304000986 */ /* 0x0107e2000c101908 */
[----:B-1----:R-:W-:Y:S02]  /*3760*/  @P1 LOP3.LUT R17, R11, 0x80000000, RZ, 0x3c, !PT ;  /* 0x800000000b111812 */ /* 0x002fe400078e3cff */
[----:B------:R-:W-:Y:S01]  /*3770*/  ISETP.LT.U32.AND P0, PT, R6, UR6, PT ;  /* 0x0000000606007c0c */ /* 0x000fe2000bf01070 */
[----:B------:R-:W1:Y:S01]  /*3780*/  LDS R11, [R53+0x2800] ;  /* 0x00280000350b7984 */ /* 0x000e620000000800 */
[----:B------:R-:W-:Y:S01]  /*3790*/  IMAD.U32 R6, RZ, RZ, UR7 ;  /* 0x00000007ff067e24 */ /* 0x000fe2000f8e00ff */
[----:B------:R-:W-:-:S02]  /*37a0*/  @P5 LOP3.LUT R33, R33, 0x80000000, RZ, 0x3c, !PT ;  /* 0x8000000021215812 */ /* 0x000fc400078e3cff */
[----:B------:R-:W4:Y:S01]  /*37b0*/  LDS R15, [R53+0x2c00] ;  /* 0x002c0000350f7984 */ /* 0x000f220000000800 */
[----:B------:R-:W-:Y:S02]  /*37c0*/  ISETP.GT.U32.AND.EX P0, PT, R8, RZ, PT, P0 ;  /* 0x000000ff0800720c */ /* 0x000fe40003f04100 */
[----:B------:R-:W-:Y:S01]  /*37d0*/  ISETP.GT.U32.AND.EX P4, PT, R6, RZ, PT, P4 ;  /* 0x000000ff0600720c */ /* 0x000fe20003f84140 */
[----:B------:R-:W-:Y:S01]  /*37e0*/  @P1 STG.E desc[UR8][R2.64+0x1400], R17 ;  /* 0x0014001102001986 */ /* 0x000fe2000c101908 */
[----:B------:R-:W-:Y:S02]  /*37f0*/  LOP3.LUT R6, R0, 0xc00, RZ, 0xfc, !PT ;  /* 0x00000c0000067812 */ /* 0x000fe400078efcff */
[----:B---3--:R-:W-:Y:S01]  /*3800*/  @P2 LOP3.LUT R19, R30, 0x80000000, RZ, 0x3c, !PT ;  /* 0x800000001e132812 */ /* 0x008fe200078e3cff */
[----:B------:R-:W-:Y:S01]  /*3810*/  @P1 STG.E desc[UR8][R4.64+0x1400], R21 ;  /* 0x0014001504001986 */ /* 0x000fe2000c101908 */
[----:B------:R-:W-:Y:S01]  /*3820*/  ISETP.LT.U32.AND P1, PT, R6, UR6, PT ;  /* 0x0000000606007c0c */ /* 0x000fe2000bf21070 */
[----:B------:R-:W-:Y:S01]  /*3830*/  VIADD R6, R0, 0xd00 ;  /* 0x00000d0000067836 */ /* 0x000fe20000000000 */
[----:B------:R-:W-:Y:S01]  /*3840*/  @P3 LOP3.LUT R25, R32, 0x80000000, RZ, 0x3c, !PT ;  /* 0x8000000020193812 */ /* 0x000fe200078e3cff */
[----:B------:R-:W-:Y:S01]  /*3850*/  @P6 STG.E desc[UR8][R2.64+0x1800], R29 ;  /* 0x0018001d02006986 */ /* 0x000fe2000c101908 */
[----:B------:R-:W-:-:S03]  /*3860*/  ISETP.GT.U32.AND.EX P1, PT, R8, RZ, PT, P1 ;  /* 0x000000ff0800720c */ /* 0x000fc60003f24110 */
[----:B------:R-:W-:Y:S01]  /*3870*/  @P6 STG.E desc[UR8][R4.64+0x1800], R7 ;  /* 0x0018000704006986 */ /* 0x000fe2000c101908 */
[----:B------:R-:W-:Y:S01]  /*3880*/  ISETP.LT.U32.AND P6, PT, R6, UR6, PT ;  /* 0x0000000606007c0c */ /* 0x000fe2000bfc1070 */
[----:B------:R-:W-:Y:S01]  /*3890*/  VIADD R6, R0, 0xe00 ;  /* 0x00000e0000067836 */ /* 0x000fe20000000000 */
[----:B------:R-:W-:Y:S01]  /*38a0*/  @P4 LOP3.LUT R31, R31, 0x80000000, RZ, 0x3c, !PT ;  /* 0x800000001f1f4812 */ /* 0x000fe200078e3cff */
[----:B------:R-:W3:Y:S01]  /*38b0*/  LDS R7, [R53+0x3000] ;  /* 0x0030000035077984 */ /* 0x000ee20000000800 */
[----:B------:R-:W-:-:S03]  /*38c0*/  ISETP.GT.U32.AND.EX P6, PT, R10, RZ, PT, P6 ;  /* 0x000000ff0a00720c */ /* 0x000fc60003fc4160 */
[----:B------:R-:W-:Y:S02]  /*38d0*/  @P2 STG.E desc[UR8][R2.64+0x1c00], R19 ;  /* 0x001c001302002986 */ /* 0x000fe4000c101908 */
[----:B------:R-:W-:Y:S02]  /*38e0*/  @P1 LOP3.LUT R35, R35, 0x80000000, RZ, 0x3c, !PT ;  /* 0x8000000023231812 */ /* 0x000fe400078e3cff */
[----:B------:R-:W3:Y:S04]  /*38f0*/  LDS R17, [R53+0x3400] ;  /* 0x0034000035117984 */ /* 0x000ee80000000800 */
[----:B------:R-:W-:Y:S01]  /*3900*/  @P2 STG.E desc[UR8][R4.64+0x1c00], R23 ;  /* 0x001c001704002986 */ /* 0x000fe2000c101908 */
[----:B------:R-:W-:Y:S01]  /*3910*/  ISETP.LT.U32.AND P2, PT, R6, UR6, PT ;  /* 0x0000000606007c0c */ /* 0x000fe2000bf41070 */
[----:B------:R-:W-:-:S02]  /*3920*/  VIADD R6, R0, 0xf00 ;  /* 0x00000f0000067836 */ /* 0x000fc40000000000 */
[----:B------:R-:W-:Y:S01]  /*3930*/  @P4 STG.E desc[UR8][R2.64+0x2000], R31 ;  /* 0x0020001f02004986 */ /* 0x000fe2000c101908 */
[----:B------:R-:W-:-:S03]  /*3940*/  ISETP.GT.U32.AND.EX P2, PT, R12, RZ, PT, P2 ;  /* 0x000000ff0c00720c */ /* 0x000fc60003f44120 */
[----:B------:R-:W3:Y:S04]  /*3950*/  LDS R19, [R53+0x3800] ;  /* 0x0038000035137984 */ /* 0x000ee80000000800 */
[----:B0-----:R-:W-:Y:S01]  /*3960*/  @P4 STG.E desc[UR8][R4.64+0x2000], R9 ;  /* 0x0020000904004986 */ /* 0x001fe2000c101908 */
[----:B------:R-:W-:Y:S02]  /*3970*/  ISETP.LT.U32.AND P4, PT, R6, UR6, PT ;  /* 0x0000000606007c0c */ /* 0x000fe4000bf81070 */
[----:B------:R-:W-:Y:S01]  /*3980*/  LOP3.LUT R6, R0, 0x1000, RZ, 0xfc, !PT ;  /* 0x0000100000067812 */ /* 0x000fe200078efcff */
[----:B------:R-:W0:Y:S02]  /*3990*/  LDS R9, [R53+0x3c00] ;  /* 0x003c000035097984 */ /* 0x000e240000000800 */
[----:B------:R-:W-:-:S02]  /*39a0*/  @P2 LOP3.LUT R37, R37, 0x80000000, RZ, 0x3c, !PT ;  /* 0x8000000025252812 */ /* 0x000fc400078e3cff */
[----:B------:R-:W0:Y:S04]  /*39b0*/  LDS R21, [R53+0x4000] ;  /* 0x0040000035157984 */ /* 0x000e280000000800 */
[----:B------:R-:W0:Y:S04]  /*39c0*/  LDS R23, [R53+0x4400] ;  /* 0x0044000035177984 */ /* 0x000e280000000800 */
[----:B------:R-:W-:Y:S04]  /*39d0*/  @P3 STG.E desc[UR8][R2.64+0x2400], R25 ;  /* 0x0024001902003986 */ /* 0x000fe8000c101908 */
[----:B--2---:R2:W-:Y:S01]  /*39e0*/  @P3 STG.E desc[UR8][R4.64+0x2400], R13 ;  /* 0x0024000d04003986 */ /* 0x0045e2000c101908 */
[----:B------:R-:W-:Y:S01]  /*39f0*/  ISETP.LT.U32.AND P3, PT, R6, UR6, PT ;  /* 0x0000000606007c0c */ /* 0x000fe2000bf61070 */
[----:B------:R-:W-:-:S02]  /*3a00*/  VIADD R6, R0, 0x1100 ;  /* 0x0000110000067836 */ /* 0x000fc40000000000 */
[----:B------:R-:W-:Y:S01]  /*3a10*/  @P5 STG.E desc[UR8][R2.64+0x2800], R33 ;  /* 0x0028002102005986 */ /* 0x000fe2000c101908 */
[----:B------:R-:W-:Y:S01]  /*3a20*/  VIADD R0, R0, 0x1200 ;  /* 0x0000120000007836 */ /* 0x000fe20000000000 */
[----:B------:R-:W-:Y:S02]  /*3a30*/  ISETP.GT.U32.AND.EX P3, PT, R8, RZ, PT, P3 ;  /* 0x000000ff0800720c */ /* 0x000fe40003f64130 */
[----:B-1----:R1:W-:Y:S01]  /*3a40*/  @P5 STG.E desc[UR8][R4.64+0x2800], R11 ;  /* 0x0028000b04005986 */ /* 0x0023e2000c101908 */
[----:B------:R-:W-:Y:S01]  /*3a50*/  ISETP.LT.U32.AND P5, PT, R6, UR6, PT ;  /* 0x0000000606007c0c */ /* 0x000fe2000bfa1070 */
[----:B------:R-:W-:Y:S01]  /*3a60*/  IMAD.U32 R6, RZ, RZ, UR7 ;  /* 0x00000007ff067e24 */ /* 0x000fe2000f8e00ff */
[----:B--2---:R-:W-:-:S04]  /*3a70*/  @P0 LOP3.LUT R13, R34, 0x80000000, RZ, 0x3c, !PT ;  /* 0x80000000220d0812 */ /* 0x004fc800078e3cff */
[----:B------:R-:W-:Y:S01]  /*3a80*/  ISETP.GT.U32.AND.EX P4, PT, R6, RZ, PT, P4 ;  /* 0x000000ff0600720c */ /* 0x000fe20003f84140 */
[----:B------:R2:W-:Y:S03]  /*3a90*/  @P0 STG.E desc[UR8][R2.64+0x2c00], R13 ;  /* 0x002c000d02000986 */ /* 0x0005e6000c101908 */
[----:B------:R-:W-:Y:S01]  /*3aa0*/  @P3 LOP3.LUT R39, R39, 0x80000000, RZ, 0x3c, !PT ;  /* 0x8000000027273812 */ /* 0x000fe200078e3cff */
[----:B----4-:R4:W-:Y:S01]  /*3ab0*/  @P0 STG.E desc[UR8][R4.64+0x2c00], R15 ;  /* 0x002c000f04000986 */ /* 0x0109e2000c101908 */
[----:B------:R-:W-:Y:S01]  /*3ac0*/  ISETP.LT.U32.AND P0, PT, R0, UR6, PT ;  /* 0x0000000600007c0c */ /* 0x000fe2000bf01070 */
[----:B------:R-:W-:Y:S01]  /*3ad0*/  IMAD.U32 R0, RZ, RZ, UR7 ;  /* 0x00000007ff007e24 */ /* 0x000fe2000f8e00ff */
[----:B-1----:R-:W-:Y:S01]  /*3ae0*/  @P6 LOP3.LUT R11, R36, 0x80000000, RZ, 0x3c, !PT ;  /* 0x80000000240b6812 */ /* 0x002fe200078e3cff */
[----:B------:R1:W-:Y:S01]  /*3af0*/  @P1 STG.E desc[UR8][R2.64+0x3000], R35 ;  /* 0x0030002302001986 */ /* 0x0003e2000c101908 */
[----:B------:R-:W-:-:S02]  /*3b00*/  ISETP.GT.U32.AND.EX P0, PT, R6, RZ, PT, P0 ;  /* 0x000000ff0600720c */ /* 0x000fc40003f04100 */
[----:B------:R-:W-:Y:S01]  /*3b10*/  ISETP.GT.U32.AND.EX P5, PT, R0, RZ, PT, P5 ;  /* 0x000000ff0000720c */ /* 0x000fe20003fa4150 */
[----:B---3--:R1:W-:Y:S01]  /*3b20*/  @P1 STG.E desc[UR8][R4.64+0x3000], R7 ;  /* 0x0030000704001986 */ /* 0x0083e2000c101908 */
[----:B--2---:R-:W-:-:S03]  /*3b30*/  @P4 LOP3.LUT R13, R38, 0x80000000, RZ, 0x3c, !PT ;  /* 0x80000000260d4812 */ /* 0x004fc600078e3cff */
[----:B------:R1:W-:Y:S04]  /*3b40*/  @P6 STG.E desc[UR8][R2.64+0x3400], R11 ;  /* 0x0034000b02006986 */ /* 0x0003e8000c101908 */
[----:B------:R1:W-:Y:S04]  /*3b50*/  @P6 STG.E desc[UR8][R4.64+0x3400], R17 ;  /* 0x0034001104006986 */ /* 0x0003e8000c101908 */
[----:B------:R1:W-:Y:S01]  /*3b60*/  @P2 STG.E desc[UR8][R2.64+0x3800], R37 ;  /* 0x0038002502002986 */ /* 0x0003e2000c101908 */
[----:B----4-:R-:W-:-:S03]  /*3b70*/  @P5 LOP3.LUT R15, R40, 0x80000000, RZ, 0x3c, !PT ;  /* 0x80000000280f5812 */ /* 0x010fc600078e3cff */
[----:B------:R1:W-:Y:S04]  /*3b80*/  @P2 STG.E desc[UR8][R4.64+0x3800], R19 ;  /* 0x0038001304002986 */ /* 0x0003e8000c101908 */
[----:B------:R1:W-:Y:S04]  /*3b90*/  @P4 STG.E desc[UR8][R2.64+0x3c00], R13 ;  /* 0x003c000d02004986 */ /* 0x0003e8000c101908 */
[----:B0-----:R1:W-:Y:S04]  /*3ba0*/  @P4 STG.E desc[UR8][R4.64+0x3c00], R9 ;  /* 0x003c000904004986 */ /* 0x0013e8000c101908 */
[----:B------:R1:W-:Y:S04]  /*3bb0*/  @P3 STG.E desc[UR8][R2.64+0x4000], R39 ;  /* 0x0040002702003986 */ /* 0x0003e8000c101908 */
[----:B------:R1:W-:Y:S04]  /*3bc0*/  @P3 STG.E desc[UR8][R4.64+0x4000], R21 ;  /* 0x0040001504003986 */ /* 0x0003e8000c101908 */
[----:B------:R1:W-:Y:S04]  /*3bd0*/  @P5 STG.E desc[UR8][R2.64+0x4400], R15 ;  /* 0x0044000f02005986 */ /* 0x0003e8000c101908 */
[----:B------:R1:W-:Y:S01]  /*3be0*/  @P5 STG.E desc[UR8][R4.64+0x4400], R23 ;  /* 0x0044001704005986 */ /* 0x0003e2000c101908 */
[----:B------:R-:W-:Y:S05]  /*3bf0*/  @!P0 EXIT ;  /* 0x000000000000894d */ /* 0x000fea0003800000 */
[----:B------:R-:W0:Y:S01]  /*3c00*/  LDS R53, [R53+0x4800] ;  /* 0x0048000035357984 */ /* 0x000e220000000800 */
[----:B------:R-:W-:-:S05]  /*3c10*/  LOP3.LUT R41, R41, 0x80000000, RZ, 0x3c, !PT ;  /* 0x8000000029297812 */ /* 0x000fca00078e3cff */
[----:B------:R-:W-:Y:S04]  /*3c20*/  STG.E desc[UR8][R2.64+0x4800], R41 ;  /* 0x0048002902007986 */ /* 0x000fe8000c101908 */
[----:B0-----:R-:W-:Y:S01]  /*3c30*/  STG.E desc[UR8][R4.64+0x4800], R53 ;  /* 0x0048003504007986 */ /* 0x001fe2000c101908 */
[----:B------:R-:W-:Y:S05]  /*3c40*/  EXIT ;  /* 0x000000000000794d */ /* 0x000fea0003800000 */
.L_x_223:
        /* <DEDUP_REMOVED lines=11> */
.L_x_1371:


//--------------------- .text._ZN3cub18CUB_300001_SM_10006detail10radix_sort29DeviceRadixSortOnesweepKernelINS1_5radix10policy_hubIifyE10Policy1000ELNS0_9SortOrderE0EifyiiNS1_21identity_decomposer_tEEEvPT5_SB_PT3_PKSC_PT1_PKSG_PT2_PKSK_T4_iiT6_ --------------------------
	.section	.text._ZN3cub18CUB_300001_SM_10006detail10radix_sort29DeviceRadixSortOnesweepKernelINS1_5radix10policy_hubIifyE10Policy1000ELNS0_9SortOrderE0EifyiiNS1_21identity_decomposer_tEEEvPT5_SB_PT3_PKSC_PT1_PKSG_PT2_PKSK_T4_iiT6_,"ax",@progbits
	.align	128
        .global         _ZN3cub18CUB_300001_SM_10006detail10radix_sort29DeviceRadixSortOnesweepKernelINS1_5radix10policy_hubIifyE10Policy1000ELNS0_9SortOrderE0EifyiiNS1_21identity_decomposer_tEEEvPT5_SB_PT3_PKSC_PT1_PKSG_PT2_PKSK_T4_iiT6_
        .type           _ZN3cub18CUB_300001_SM_10006detail10radix_sort29DeviceRadixSortOnesweepKernelINS1_5radix10policy_hubIifyE10Policy1000ELNS0_9SortOrderE0EifyiiNS1_21identity_decomposer_tEEEvPT5_SB_PT3_PKSC_PT1_PKSG_PT2_PKSK_T4_iiT6_,@function
        .size           _ZN3cub18CUB_300001_SM_10006detail10radix_sort29DeviceRadixSortOnesweepKernelINS1_5radix10policy_hubIifyE10Policy1000ELNS0_9SortOrderE0EifyiiNS1_21identity_decomposer_tEEEvPT5_SB_PT3_PKSC_PT1_PKSG_PT2_PKSK_T4_iiT6_,(.L_x_1372 - _ZN3cub18CUB_300001_SM_10006detail10radix_sort29DeviceRadixSortOnesweepKernelINS1_5radix10policy_hubIifyE10Policy1000ELNS0_9SortOrderE0EifyiiNS1_21identity_decomposer_tEEEvPT5_SB_PT3_PKSC_PT1_PKSG_PT2_PKSK_T4_iiT6_)
        .other          _ZN3cub18CUB_300001_SM_10006detail10radix_sort29DeviceRadixSortOnesweepKernelINS1_5radix10policy_hubIifyE10Policy1000ELNS0_9SortOrderE0EifyiiNS1_21identity_decomposer_tEEEvPT5_SB_PT3_PKSC_PT1_PKSG_PT2_PKSK_T4_iiT6_,@"STO_CUDA_ENTRY STV_DEFAULT"
_ZN3cub18CUB_300001_SM_10006detail10radix_sort29DeviceRadixSortOnesweepKernelINS1_5radix10policy_hubIifyE10Policy1000ELNS0_9SortOrderE0EifyiiNS1_21identity_decomposer_tEEEvPT5_SB_PT3_PKSC_PT1_PKSG_PT2_PKSK_T4_iiT6_:
.text._ZN3cub18CUB_300001_SM_10006detail10radix_sort29DeviceRadixSortOnesweepKernelINS1_5radix10policy_hubIifyE10Policy1000ELNS0_9SortOrderE0EifyiiNS1_21identity_decomposer_tEEEvPT5_SB_PT3_PKSC_PT1_PKSG_PT2_PKSK_T4_iiT6_:
        /* <DEDUP_REMOVED lines=16> */
.L_x_225:
[----:B------:R-:W-:Y:S05]  /*0100*/  BSYNC.RECONVERGENT B0 ;  /* 0x0000000000007941 */ /* 0x000fea0003800200 */
.L_x_224:
        /* <DEDUP_REMOVED lines=35> */
.L_x_226:
        /* <DEDUP_REMOVED lines=76> */
.L_x_227:
        /* <DEDUP_REMOVED lines=19> */
.L_x_230:
        /* <DEDUP_REMOVED lines=21> */
.L_x_229:
[----:B------:R-:W-:Y:S05]  /*0a80*/  BSYNC.RECONVERGENT B0 ;  /* 0x0000000000007941 */ /* 0x000fea0003800200 */
.L_x_228:
        /* <DEDUP_REMOVED lines=18> */
.L_x_234:
[----:B------:R-:W-:Y:S05]  /*0bb0*/  BSYNC.RECONVERGENT B1 ;  /* 0x0000000000017941 */ /* 0x000fea0003800200 */
.L_x_233:
        /* <DEDUP_REMOVED lines=14> */
.L_x_235:
[----:B------:R-:W-:Y:S01]  /*0ca0*/  VIADD R6, R6, 0x1 ;  /* 0x0000000106067836 */ /* 0x000fe20000000000 */
[----:B------:R0:W-:Y:S04]  /*0cb0*/  STS [R0], RZ ;  /* 0x000000ff00007388 */ /* 0x0001e80000000800 */
[----:B------:R-:W-:Y:S01]  /*0cc0*/  ISETP.NE.AND P0, PT, R6, RZ, PT ;  /* 0x000000ff0600720c */ /* 0x000fe20003f05270 */
[----:B0-----:R-:W-:-:S12]  /*0cd0*/  VIADD R0, R0, 0x80 ;  /* 0x0000008000007836 */ /* 0x001fd80000000000 */
[----:B------:R-:W-:Y:S05]  /*0ce0*/  @P0 BRA `(.L_x_235) ;  /* 0xfffffffc00ec0947 */ /* 0x000fea000383ffff */
.L_x_232:
[----:B------:R-:W-:Y:S05]  /*0cf0*/  BSYNC.RECONVERGENT B0 ;  /* 0x0000000000007941 */ /* 0x000fea0003800200 */
.L_x_231:
        /* <DEDUP_REMOVED lines=130> */
.L_x_237:
[----:B------:R-:W-:Y:S05]  /*1520*/  BSYNC.RECONVERGENT B0 ;  /* 0x0000000000007941 */ /* 0x000fea0003800200 */
.L_x_236:
        /* <DEDUP_REMOVED lines=38> */
.L_x_246:
[----:B0-----:R-:W0:Y:S01]  /*1790*/  LDC.64 R4, c[0x0][0x380] ;  /* 0x0000e000ff047b82 */ /* 0x001e220000000a00 */
[----:B------:R-:W-:Y:S01]  /*17a0*/  VIADD R19, R10, 0xffffffff ;  /* 0xffffffff0a137836 */ /* 0x000fe20000000000 */
[----:B------:R-:W-:Y:S03]  /*17b0*/  BSSY B2, `(.L_x_243) ;  /* 0x0000008000027945 */ /* 0x000fe60003800000 */
[----:B------:R-:W-:-:S04]  /*17c0*/  IMAD R11, R19, 0x100, R3 ;  /* 0x00000100130b7824 */ /* 0x000fc800078e0203 */
[----:B0-----:R-:W-:-:S07]  /*17d0*/  IMAD.WIDE R4, R11, 0x4, R4 ;  /* 0x000000040b047825 */ /* 0x001fce00078e0204 */
.L_x_244:
[----:B------:R-:W-:Y:S05]  /*17e0*/  YIELD ;  /* 0x0000000000007946 */ /* 0x000fea0003800000 */
[----:B------:R0:W-:Y:S06]  /*17f0*/  MEMBAR.SC.CTA ;  /* 0x0000000000007992 */ /* 0x0001ec0000000000 */
[----:B0-----:R-:W2:Y:S02]  /*1800*/  LDG.E.STRONG.SYS R11, desc[UR6][R4.64] ;  /* 0x00000006040b7981 */ /* 0x001ea4000c1f5900 */
[----:B--2---:R-:W-:-:S13]  /*1810*/  ISETP.NE.AND P0, PT, R11, RZ, PT ;  /* 0x000000ff0b00720c */ /* 0x004fda0003f05270 */
[----:B------:R-:W-:Y:S05]  /*1820*/  @!P0 BRA `(.L_x_244) ;  /* 0xfffffffc00ec8947 */ /* 0x000fea000383ffff */
[----:B------:R-:W-:Y:S05]  /*1830*/  BSYNC B2 ;  /* 0x0000000000027941 */ /* 0x000fea0003800000 */
.L_x_243:
[----:B------:R-:W-:Y:S01]  /*1840*/  BSSY.RECONVERGENT B2, `(.L_x_245) ;  /* 0x0000006000027945 */ /* 0x000fe20003800200 */
[C---:B------:R-:W-:Y:S02]  /*1850*/  ISETP.GT.AND P0, PT, R11.reuse, -0x1, PT ;  /* 0xffffffff0b00780c */ /* 0x040fe40003f04270 */
[----:B------:R-:W-:Y:S01]  /*1860*/  LOP3.LUT R4, R11, 0x3fffffff, RZ, 0xc0, !PT ;  /* 0x3fffffff0b047812 */ /* 0x000fe200078ec0ff */
[----:B------:R-:W-:Y:S05]  /*1870*/  WARPSYNC.EXCLUSIVE R6 ;  /* 0x0000000006007348 */ /* 0x000fea0003a00000 */
[----:B------:R-:W-:-:S05]  /*1880*/  IMAD.IADD R17, R4, 0x1, R17 ;  /* 0x0000000104117824 */ /* 0x000fca00078e0211 */
[----:B------:R-:W-:-:S07]  /*1890*/  VOTE.ANY R6, PT, P0 ;  /* 0x0000000000067806 */ /* 0x000fce00000e0100 */
[----:B------:R-:W-:Y:S05]  /*18a0*/  BSYNC.RECONVERGENT B2 ;  /* 0x0000000000027941 */ /* 0x000fea0003800200 */
.L_x_245:
[----:B------:R-:W-:Y:S01]  /*18b0*/  ISETP.GT.U32.AND P1, PT, R10, 0x1, PT ;  /* 0x000000010a00780c */ /* 0x000fe20003f24070 */
[----:B------:R-:W-:-:S12]  /*18c0*/  IMAD.MOV.U32 R10, RZ, RZ, R19 ;  /* 0x000000ffff0a7224 */ /* 0x000fd800078e0013 */
[----:B------:R-:W-:Y:S05]  /*18d0*/  @P0 BRA P1, `(.L_x_246) ;  /* 0xfffffffc00ac0947 */ /* 0x000fea000083ffff */
[----:B------:R-:W-:Y:S05]  /*18e0*/  BSYNC B0 ;  /* 0x0000000000007941 */ /* 0x000fea0003800000 */
.L_x_242:
[----:B------:R1:W2:Y:S02]  /*18f0*/  LDS.64 R4, [R13+0x6600] ;  /* 0x006600000d047984 */ /* 0x0002a40000000a00 */
.L_x_241:
[C---:B------:R-:W-:Y:S01]  /*1900*/  IMAD.IADD R19, R17.reuse, 0x1, -R0 ;  /* 0x0000000111137824 */ /* 0x040fe200078e0a00 */
[----:B------:R-:W-:-:S04]  /*1910*/  LOP3.LUT R11, R17, 0x80000000, RZ, 0xfc, !PT ;  /* 0x80000000110b7812 */ /* 0x000fc800078efcff */
[C---:B0-2---:R-:W-:Y:S01]  /*1920*/  IADD3 R4, P0, PT, R19.reuse, R4, RZ ;  /* 0x0000000413047210 */ /* 0x045fe20007f1e0ff */
[----:B------:R0:W-:Y:S03]  /*1930*/  STG.E.STRONG.SYS desc[UR6][R14.64], R11 ;  /* 0x0000000b0e007986 */ /* 0x0001e6000c115906 */
[----:B------:R-:W-:-:S05]  /*1940*/  LEA.HI.X.SX32 R5, R19, R5, 0x1, P0 ;  /* 0x0000000513057211 */ /* 0x000fca00000f0eff */
[----:B------:R0:W-:Y:S04]  /*1950*/  STS.64 [R13+0x6600], R4 ;  /* 0x006600040d007388 */ /* 0x0001e80000000a00 */
.L_x_240:
[----:B------:R-:W-:Y:S05]  /*1960*/  BSYNC B1 ;  /* 0x0000000000017941 */ /* 0x000fea0003800000 */
.L_x_239:
        /* <DEDUP_REMOVED lines=17> */
.L_x_247:
        /* <DEDUP_REMOVED lines=28> */
.L_x_248:
        /* <DEDUP_REMOVED lines=56> */
.L_x_249:
        /* <DEDUP_REMOVED lines=19> */
.L_x_250:
        /* <DEDUP_REMOVED lines=51> */
.L_x_251:
        /* <DEDUP_REMOVED lines=22> */
.L_x_252:
        /* <DEDUP_REMOVED lines=56> */
.L_x_238:
        /* <DEDUP_REMOVED lines=38> */
.L_x_344:
        /* <DEDUP_REMOVED lines=25> */
.L_x_253:
        /* <DEDUP_REMOVED lines=44> */
.L_x_256:
[----:B------:R-:W-:Y:S05]  /*2fb0*/  BSYNC.RECONVERGENT B0 ;  /* 0x0000000000007941 */ /* 0x000fea0003800200 */
.L_x_255:
        /* <DEDUP_REMOVED lines=39> */
.L_x_258:
[----:B------:R-:W-:Y:S05]  /*3230*/  BSYNC.RECONVERGENT B0 ;  /* 0x0000000000007941 */ /* 0x000fea0003800200 */
.L_x_257:
        /* <DEDUP_REMOVED lines=35> */
.L_x_260:
[----:B------:R-:W-:Y:S05]  /*3470*/  BSYNC.RECONVERGENT B0 ;  /* 0x0000000000007941 */ /* 0x000fea0003800200 */
.L_x_259:
        /* <DEDUP_REMOVED lines=35> */
.L_x_262:
[----:B------:R-:W-:Y:S05]  /*36b0*/  BSYNC.RECONVERGENT B0 ;  /* 0x0000000000007941 */ /* 0x000fea0003800200 */
.L_x_261:
        /* <DEDUP_REMOVED lines=37> */
.L_x_264:
[----:B------:R-:W-:Y:S05]  /*3910*/  BSYNC.RECONVERGENT B0 ;  /* 0x0000000000007941 */ /* 0x000fea0003800200 */
.L_x_263:
        /* <DEDUP_REMOVED lines=37> */
.L_x_266:
[----:B------:R-:W-:Y:S05]  /*3b70*/  BSYNC.RECONVERGENT B0 ;  /* 0x0000000000007941 */ /* 0x000fea0003800200 */
.L_x_265:
        /* <DEDUP_REMOVED lines=37> */
.L_x_268:
[----:B------:R-:W-:Y:S05]  /*3dd0*/  BSYNC.RECONVERGENT B0 ;  /* 0x0000000000007941 */ /* 0x000fea0003800200 */
.L_x_267:
        /* <DEDUP_REMOVED lines=37> */
.L_x_270:
[----:B------:R-:W-:Y:S05]  /*4030*/  BSYNC.RECONVERGENT B0 ;  /* 0x0000000000007941 */ /* 0x000fea0003800200 */
.L_x_269:
        /* <DEDUP_REMOVED lines=37> */
.L_x_272:
[----:B------:R-:W-:Y:S05]  /*4290*/  BSYNC.RECONVERGENT B0 ;  /* 0x0000000000007941 */ /* 0x000fea0003800200 */
.L_x_271:
        /* <DEDUP_REMOVED lines=37> */
.L_x_274:
[----:B------:R-:W-:Y:S05]  /*44f0*/  BSYNC.RECONVERGENT B0 ;  /* 0x0000000000007941 */ /* 0x000fea0003800200 */
.L_x_273:
        /* <DEDUP_REMOVED lines=37> */
.L_x_276:
[----:B------:R-:W-:Y:S05]  /*4750*/  BSYNC.RECONVERGENT B0 ;  /* 0x0000000000007941 */ /* 0x000fea0003800200 */
.L_x_275:
        /* <DEDUP_REMOVED lines=37> */
.L_x_278:
[----:B------:R-:W-:Y:S05]  /*49b0*/  BSYNC.RECONVERGENT B0 ;  /* 0x0000000000007941 */ /* 0x000fea0003800200 */
.L_x_277:
        /* <DEDUP_REMOVED lines=37> */
.L_x_280:
[----:B------:R-:W-:Y:S05]  /*4c10*/  BSYNC.RECONVERGENT B0 ;  /* 0x0000000000007941 */ /* 0x000fea0003800200 */
.L_x_279:
        /* <DEDUP_REMOVED lines=39> */
.L_x_282:
[----:B------:R-:W-:Y:S05]  /*4e90*/  BSYNC.RECONVERGENT B0 ;  /* 0x0000000000007941 */ /* 0x000fea0003800200 */
.L_x_281:
        /* <DEDUP_REMOVED lines=39> */
.L_x_284:
[----:B------:R-:W-:Y:S05]  /*5110*/  BSYNC.RECONVERGENT B0 ;  /* 0x0000000000007941 */ /* 0x000fea0003800200 */
.L_x_283:
        /* <DEDUP_REMOVED lines=39> */
.L_x_286:
[----:B------:R-:W-:Y:S05]  /*5390*/  BSYNC.RECONVERGENT B0 ;  /* 0x0000000000007941 */ /* 0x000fea0003800200 */
.L_x_285:
        /* <DEDUP_REMOVED lines=36> */
.L_x_288:
[----:B------:R-:W-:Y:S05]  /*55e0*/  BSYNC.RECONVERGENT B0 ;  /* 0x0000000000007941 */ /* 0x000fea0003800200 */
.L_x_287:
        /* <DEDUP_REMOVED lines=35> */
.L_x_290:
[----:B------:R-:W-:Y:S05]  /*5820*/  BSYNC.RECONVERGENT B0 ;  /* 0x0000000000007941 */ /* 0x000fea0003800200 */
.L_x_289:
        /* <DEDUP_REMOVED lines=65> */
.L_x_298:
[----:B-1----:R-:W1:Y:S01]  /*5c40*/  LDC.64 R8, c[0x0][0x380] ;  /* 0x0000e000ff087b82 */ /* 0x002e620000000a00 */
[----:B------:R-:W-:Y:S01]  /*5c50*/  VIADD R17, R10, 0xffffffff ;  /* 0xffffffff0a117836 */ /* 0x000fe20000000000 */
[----:B------:R-:W-:Y:S03]  /*5c60*/  BSSY B2, `(.L_x_295) ;  /* 0x0000008000027945 */ /* 0x000fe60003800000 */
[----:B------:R-:W-:-:S04]  /*5c70*/  IMAD R11, R17, 0x100, R3 ;  /* 0x00000100110b7824 */ /* 0x000fc800078e0203 */
[----:B-1----:R-:W-:-:S07]  /*5c80*/  IMAD.WIDE R8, R11, 0x4, R8 ;  /* 0x000000040b087825 */ /* 0x002fce00078e0208 */
.L_x_296:
[----:B------:R-:W-:Y:S05]  /*5c90*/  YIELD ;  /* 0x0000000000007946 */ /* 0x000fea0003800000 */
[----:B------:R1:W-:Y:S06]  /*5ca0*/  MEMBAR.SC.CTA ;  /* 0x0000000000007992 */ /* 0x0003ec0000000000 */
[----:B-1----:R-:W2:Y:S02]  /*5cb0*/  LDG.E.STRONG.SYS R11, desc[UR6][R8.64] ;  /* 0x00000006080b7981 */ /* 0x002ea4000c1f5900 */
[----:B--2---:R-:W-:-:S13]  /*5cc0*/  ISETP.NE.AND P0, PT, R11, RZ, PT ;  /* 0x000000ff0b00720c */ /* 0x004fda0003f05270 */
[----:B------:R-:W-:Y:S05]  /*5cd0*/  @!P0 BRA `(.L_x_296) ;  /* 0xfffffffc00ec8947 */ /* 0x000fea000383ffff */
[----:B------:R-:W-:Y:S05]  /*5ce0*/  BSYNC B2 ;  /* 0x0000000000027941 */ /* 0x000fea0003800000 */
.L_x_295:
[----:B------:R-:W-:Y:S01]  /*5cf0*/  BSSY.RECONVERGENT B2, `(.L_x_297) ;  /* 0x0000006000027945 */ /* 0x000fe20003800200 */
[C---:B------:R-:W-:Y:S02]  /*5d00*/  ISETP.GT.AND P0, PT, R11.reuse, -0x1, PT ;  /* 0xffffffff0b00780c */ /* 0x040fe40003f04270 */
[----:B------:R-:W-:Y:S01]  /*5d10*/  LOP3.LUT R8, R11, 0x3fffffff, RZ, 0xc0, !PT ;  /* 0x3fffffff0b087812 */ /* 0x000fe200078ec0ff */
[----:B------:R-:W-:Y:S05]  /*5d20*/  WARPSYNC.EXCLUSIVE R6 ;  /* 0x0000000006007348 */ /* 0x000fea0003a00000 */
[----:B------:R-:W-:-:S05]  /*5d30*/  IMAD.IADD R13, R8, 0x1, R13 ;  /* 0x00000001080d7824 */ /* 0x000fca00078e020d */
[----:B------:R-:W-:-:S07]  /*5d40*/  VOTE.ANY R6, PT, P0 ;  /* 0x0000000000067806 */ /* 0x000fce00000e0100 */
[----:B------:R-:W-:Y:S05]  /*5d50*/  BSYNC.RECONVERGENT B2 ;  /* 0x0000000000027941 */ /* 0x000fea0003800200 */
.L_x_297:
[----:B------:R-:W-:Y:S01]  /*5d60*/  ISETP.GT.U32.AND P1, PT, R10, 0x1, PT ;  /* 0x000000010a00780c */ /* 0x000fe20003f24070 */
[----:B------:R-:W-:-:S12]  /*5d70*/  IMAD.MOV.U32 R10, RZ, RZ, R17 ;  /* 0x000000ffff0a7224 */ /* 0x000fd800078e0011 */
[----:B------:R-:W-:Y:S05]  /*5d80*/  @P0 BRA P1, `(.L_x_298) ;  /* 0xfffffffc00ac0947 */ /* 0x000fea000083ffff */
[----:B------:R-:W-:Y:S05]  /*5d90*/  BSYNC B0 ;  /* 0x0000000000007941 */ /* 0x000fea0003800000 */
.L_x_294:
[----:B------:R2:W3:Y:S02]  /*5da0*/  LDS.64 R8, [R19+0x6600] ;  /* 0x0066000013087984 */ /* 0x0004e40000000a00 */
.L_x_293:
        /* <DEDUP_REMOVED lines=9> */
.L_x_292:
[----:B------:R-:W-:Y:S05]  /*5e40*/  BSYNC B1 ;  /* 0x0000000000017941 */ /* 0x000fea0003800000 */
.L_x_291:
        /* <DEDUP_REMOVED lines=16> */
.L_x_299:
        /* <DEDUP_REMOVED lines=212> */
.L_x_300:
        /* <DEDUP_REMOVED lines=28> */
.L_x_303:
[----:B------:R-:W-:Y:S05]  /*6e50*/  BSYNC.RECONVERGENT B0 ;  /* 0x0000000000007941 */ /* 0x000fea0003800200 */
.L_x_302:
        /* <DEDUP_REMOVED lines=18> */
.L_x_305:
[----:B------:R-:W-:Y:S05]  /*6f80*/  BSYNC.RECONVERGENT B0 ;  /* 0x0000000000007941 */ /* 0x000fea0003800200 */
.L_x_304:
        /* <DEDUP_REMOVED lines=18> */
.L_x_307:
[----:B------:R-:W-:Y:S05]  /*70b0*/  BSYNC.RECONVERGENT B0 ;  /* 0x0000000000007941 */ /* 0x000fea0003800200 */
.L_x_306:
        /* <DEDUP_REMOVED lines=18> */
.L_x_309:
[----:B------:R-:W-:Y:S05]  /*71e0*/  BSYNC.RECONVERGENT B0 ;  /* 0x0000000000007941 */ /* 0x000fea0003800200 */
.L_x_308:
        /* <DEDUP_REMOVED lines=18> */
.L_x_311:
[----:B------:R-:W-:Y:S05]  /*7310*/  BSYNC.RECONVERGENT B0 ;  /* 0x0000000000007941 */ /* 0x000fea0003800200 */
.L_x_310:
        /* <DEDUP_REMOVED lines=18> */
.L_x_313:
[----:B------:R-:W-:Y:S05]  /*7440*/  BSYNC.RECONVERGENT B0 ;  /* 0x0000000000007941 */ /* 0x000fea0003800200 */
.L_x_312:
        /* <DEDUP_REMOVED lines=18> */
.L_x_315:
[----:B------:R-:W-:Y:S05]  /*7570*/  BSYNC.RECONVERGENT B0 ;  /* 0x0000000000007941 */ /* 0x000fea0003800200 */
.L_x_314:
        /* <DEDUP_REMOVED lines=18> */
.L_x_317:
[----:B------:R-:W-:Y:S05]  /*76a0*/  BSYNC.RECONVERGENT B0 ;  /* 0x0000000000007941 */ /* 0x000fea0003800200 */
.L_x_316:
        /* <DEDUP_REMOVED lines=18> */
.L_x_319:
[----:B------:R-:W-:Y:S05]  /*77d0*/  BSYNC.RECONVERGENT B0 ;  /* 0x0000000000007941 */ /* 0x000fea0003800200 */
.L_x_318:
        /* <DEDUP_REMOVED lines=18> */
.L_x_321:
[----:B------:R-:W-:Y:S05]  /*7900*/  BSYNC.RECONVERGENT B0 ;  /* 0x0000000000007941 */ /* 0x000fea0003800200 */
.L_x_320:
        /* <DEDUP_REMOVED lines=18> */
.L_x_323:
[----:B------:R-:W-:Y:S05]  /*7a30*/  BSYNC.RECONVERGENT B0 ;  /* 0x0000000000007941 */ /* 0x000fea0003800200 */
.L_x_322:
        /* <DEDUP_REMOVED lines=17> */
.L_x_325:
[----:B------:R-:W-:Y:S05]  /*7b50*/  BSYNC.RECONVERGENT B0 ;  /* 0x0000000000007941 */ /* 0x000fea0003800200 */
.L_x_324:
        /* <DEDUP_REMOVED lines=16> */
.L_x_327:
[----:B------:R-:W-:Y:S05]  /*7c60*/  BSYNC.RECONVERGENT B0 ;  /* 0x0000000000007941 */ /* 0x000fea0003800200 */
.L_x_326:
        /* <DEDUP_REMOVED lines=16> */
.L_x_329:
[----:B------:R-:W-:Y:S05]  /*7d70*/  BSYNC.RECONVERGENT B0 ;  /* 0x0000000000007941 */ /* 0x000fea0003800200 */
.L_x_328:
        /* <DEDUP_REMOVED lines=16> */
.L_x_331:
[----:B------:R-:W-:Y:S05]  /*7e80*/  BSYNC.RECONVERGENT B0 ;  /* 0x0000000000007941 */ /* 0x000fea0003800200 */
.L_x_330:
        /* <DEDUP_REMOVED lines=16> */
.L_x_333:
[----:B------:R-:W-:Y:S05]  /*7f90*/  BSYNC.RECONVERGENT B0 ;  /* 0x0000000000007941 */ /* 0x000fea0003800200 */
.L_x_332:
        /* <DEDUP_REMOVED lines=16> */
.L_x_335:
[----:B------:R-:W-:Y:S05]  /*80a0*/  BSYNC.RECONVERGENT B0 ;  /* 0x0000000000007941 */ /* 0x000fea0003800200 */
.L_x_334:
[----:B------:R-:W-:Y:S01]  /*80b0*/  NOP ;  /* 0x0000000000007918 */ /* 0x000fe20000000000 */
.L_x_301:
        /* <DEDUP_REMOVED lines=78> */
.L_x_336:
        /* <DEDUP_REMOVED lines=104> */
.L_x_337:
        /* <DEDUP_REMOVED lines=179> */
.L_x_338:
        /* <DEDUP_REMOVED lines=205> */
.L_x_254:
[----:B------:R-:W-:Y:S02]  /*a420*/  IMAD.MOV.U32 R58, RZ, RZ, R39 ;  /* 0x000000ffff3a7224 */ /* 0x000fe400078e0027 */
[----:B------:R-:W-:Y:S02]  /*a430*/  IMAD.MOV.U32 R49, RZ, RZ, 0x1 ;  /* 0x00000001ff317424 */ /* 0x000fe400078e00ff */
[----:B------:R-:W-:Y:S02]  /*a440*/  IMAD.MOV.U32 R60, RZ, RZ, RZ ;  /* 0x000000ffff3c7224 */ /* 0x000fe400078e00ff */
[----:B------:R-:W-:-:S07]  /*a450*/  IMAD.MOV.U32 R47, RZ, RZ, -0x1 ;  /* 0xffffffffff2f7424 */ /* 0x000fce00078e00ff */
[----:B------:R-:W-:Y:S05]  /*a460*/  WARPSYNC.COLLECTIVE R47, `(.L_x_339) ;  /* 0x000000002f087348 */ /* 0x000fea0003c00000 */
[----:B------:R0:W1:Y:S02]  /*a470*/  SHFL.UP P0, R46, R58, R49, R60 ;  /* 0x040000313a2e7389 */ /* 0x000064000000003c */
[----:B01----:R-:W-:Y:S05]  /*a480*/  ENDCOLLECTIVE ;  /* 0x000000000000791b */ /* 0x003fea0003800000 */
.L_x_339:
[----:B------:R-:W-:Y:S02]  /*a490*/  IMAD.MOV.U32 R49, RZ, RZ, 0x2 ;  /* 0x00000002ff317424 */ /* 0x000fe400078e00ff */
[----:B------:R-:W-:-:S04]  /*a4a0*/  IMAD.MOV.U32 R40, RZ, RZ, R46 ;  /* 0x000000ffff287224 */ /* 0x000fc800078e002e */
[----:B------:R-:W-:-:S04]  /*a4b0*/  @P0 IMAD.IADD R40, R39, 0x1, R40 ;  /* 0x0000000127280824 */ /* 0x000fc800078e0228 */
[----:B------:R-:W-:-:S07]  /*a4c0*/  IMAD.MOV.U32 R58, RZ, RZ, R40 ;  /* 0x000000ffff3a7224 */ /* 0x000fce00078e0028 */
[----:B------:R-:W-:Y:S05]  /*a4d0*/  WARPSYNC.COLLECTIVE R47, `(.L_x_340) ;  /* 0x000000002f087348 */ /* 0x000fea0003c00000 */
[----:B------:R0:W1:Y:S02]  /*a4e0*/  SHFL.UP P0, R46, R58, R49, R60 ;  /* 0x040000313a2e7389 */ /* 0x000064000000003c */
[----:B01----:R-:W-:Y:S05]  /*a4f0*/  ENDCOLLECTIVE ;  /* 0x000000000000791b */ /* 0x003fea0003800000 */
.L_x_340:
[----:B------:R-:W-:Y:S02]  /*a500*/  IMAD.MOV.U32 R49, RZ, RZ, 0x4 ;  /* 0x00000004ff317424 */ /* 0x000fe400078e00ff */
[----:B------:R-:W-:-:S04]  /*a510*/  IMAD.MOV.U32 R43, RZ, RZ, R46 ;  /* 0x000000ffff2b7224 */ /* 0x000fc800078e002e */
[----:B------:R-:W-:-:S04]  /*a520*/  @P0 IMAD.IADD R43, R40, 0x1, R43 ;  /* 0x00000001282b0824 */ /* 0x000fc800078e022b */
[----:B------:R-:W-:-:S07]  /*a530*/  IMAD.MOV.U32 R58, RZ, RZ, R43 ;  /* 0x000000ffff3a7224 */ /* 0x000fce00078e002b */
[----:B------:R-:W-:Y:S05]  /*a540*/  WARPSYNC.COLLECTIVE R47, `(.L_x_341) ;  /* 0x000000002f087348 */ /* 0x000fea0003c00000 */
[----:B------:R0:W1:Y:S02]  /*a550*/  SHFL.UP P0, R46, R58, R49, R60 ;  /* 0x040000313a2e7389 */ /* 0x000064000000003c */
[----:B01----:R-:W-:Y:S05]  /*a560*/  ENDCOLLECTIVE ;  /* 0x000000000000791b */ /* 0x003fea0003800000 */
.L_x_341:
[----:B------:R-:W-:Y:S02]  /*a570*/  IMAD.MOV.U32 R49, RZ, RZ, 0x8 ;  /* 0x00000008ff317424 */ /* 0x000fe400078e00ff */
[----:B------:R-:W-:-:S04]  /*a580*/  IMAD.MOV.U32 R44, RZ, RZ, R46 ;  /* 0x000000ffff2c7224 */ /* 0x000fc800078e002e */
[----:B------:R-:W-:-:S04]  /*a590*/  @P0 IMAD.IADD R44, R43, 0x1, R44 ;  /* 0x000000012b2c0824 */ /* 0x000fc800078e022c */
[----:B------:R-:W-:-:S07]  /*a5a0*/  IMAD.MOV.U32 R58, RZ, RZ, R44 ;  /* 0x000000ffff3a7224 */ /* 0x000fce00078e002c */
[----:B------:R-:W-:Y:S05]  /*a5b0*/  WARPSYNC.COLLECTIVE R47, `(.L_x_342) ;  /* 0x000000002f087348 */ /* 0x000fea0003c00000 */
[----:B------:R0:W1:Y:S02]  /*a5c0*/  SHFL.UP P0, R46, R58, R49, R60 ;  /* 0x040000313a2e7389 */ /* 0x000064000000003c */
[----:B01----:R-:W-:Y:S05]  /*a5d0*/  ENDCOLLECTIVE ;  /* 0x000000000000791b */ /* 0x003fea0003800000 */
.L_x_342:
[----:B------:R-:W-:Y:S02]  /*a5e0*/  IMAD.MOV.U32 R49, RZ, RZ, 0x10 ;  /* 0x00000010ff317424 */ /* 0x000fe400078e00ff */
[----:B------:R-:W-:-:S04]  /*a5f0*/  IMAD.MOV.U32 R45, RZ, RZ, R46 ;  /* 0x000000ffff2d7224 */ /* 0x000fc800078e002e */
[----:B------:R-:W-:-:S04]  /*a600*/  @P0 IMAD.IADD R45, R44, 0x1, R45 ;  /* 0x000000012c2d0824 */ /* 0x000fc800078e022d */
[----:B------:R-:W-:-:S07]  /*a610*/  IMAD.MOV.U32 R58, RZ, RZ, R45 ;  /* 0x000000ffff3a7224 */ /* 0x000fce00078e002d */
[----:B------:R-:W-:Y:S05]  /*a620*/  WARPSYNC.COLLECTIVE R47, `(.L_x_343) ;  /* 0x000000002f087348 */ /* 0x000fea0003c00000 */
[----:B------:R0:W1:Y:S02]  /*a630*/  SHFL.UP P0, R46, R58, R49, R60 ;  /* 0x040000313a2e7389 */ /* 0x000064000000003c */
[----:B01----:R-:W-:Y:S05]  /*a640*/  ENDCOLLECTIVE ;  /* 0x000000000000791b */ /* 0x003fea0003800000 */
.L_x_343:
[----:B------:R-:W-:Y:S05]  /*a650*/  BRA `(.L_x_344) ;  /* 0xffffff8400407947 */ /* 0x000fea000383ffff */
.L_x_345:
        /* <DEDUP_REMOVED lines=10> */
.L_x_1372:


//--------------------- .text._ZN3cub18CUB_300001_SM_10006detail10radix_sort33DeviceRadixSortExclusiveSumKernelINS1_5radix10policy_hubIifyE10Policy1000EyEEvPT0_ --------------------------
	.section	.text._ZN3cub18CUB_300001_SM_10006detail10radix_sort33DeviceRadixSortExclusiveSumKernelINS1_5radix10policy_hubIifyE10Policy1000EyEEvPT0_,"ax",@progbits
	.align	128
        .global         _ZN3cub18CUB_300001_SM_10006detail10radix_sort33DeviceRadixSortExclusiveSumKernelINS1_5radix10policy_hubIifyE10Policy1000EyEEvPT0_
        .type           _ZN3cub18CUB_300001_SM_10006detail10radix_sort33DeviceRadixSortExclusiveSumKernelINS1_5radix10policy_hubIifyE10Policy1000EyEEvPT0_,@function
        .size           _ZN3cub18CUB_300001_SM_10006detail10radix_sort33DeviceRadixSortExclusiveSumKernelINS1_5radix10policy_hubIifyE10Policy1000EyEEvPT0_,(.L_x_1373 - _ZN3cub18CUB_300001_SM_10006detail10radix_sort33DeviceRadixSortExclusiveSumKernelINS1_5radix10policy_hubIifyE10Policy1000EyEEvPT0_)
        .other          _ZN3cub18CUB_300001_SM_10006detail10radix_sort33DeviceRadixSortExclusiveSumKernelINS1_5radix10policy_hubIifyE10Policy1000EyEEvPT0_,@"STO_CUDA_ENTRY STV_DEFAULT"
_ZN3cub18CUB_300001_SM_10006detail10radix_sort33DeviceRadixSortExclusiveSumKernelINS1_5radix10policy_hubIifyE10Policy1000EyEEvPT0_:
.text._ZN3cub18CUB_300001_SM_10006detail10radix_sort33DeviceRadixSortExclusiveSumKernelINS1_5radix10policy_hubIifyE10Policy1000EyEEvPT0_:
        /* <DEDUP_REMOVED lines=63> */
.L_x_358:
        /* <DEDUP_REMOVED lines=28> */
.L_x_346:
[----:B------:R-:W-:Y:S05]  /*05b0*/  WARPSYNC.ALL ;  /* 0x0000000000007948 */ /* 0x000fea0003800000 */
[----:B------:R-:W-:Y:S06]  /*05c0*/  BAR.SYNC.DEFER_BLOCKING 0x0 ;  /* 0x0000000000007b1d */ /* 0x000fec0000010000 */
[----:B------:R-:W-:Y:S05]  /*05d0*/  @P1 EXIT ;  /* 0x000000000000194d */ /* 0x000fea0003800000 */
[----:B01----:R-:W0:Y:S04]  /*05e0*/  LDS.64 R2, [R0+0x10] ;  /* 0x0000100000027984 */ /* 0x003e280000000a00 */
[----:B0-----:R-:W-:Y:S01]  /*05f0*/  STG.E.64 desc[UR4][R16.64], R2 ;  /* 0x0000000210007986 */ /* 0x001fe2000c101b04 */
[----:B------:R-:W-:Y:S05]  /*0600*/  EXIT ;  /* 0x000000000000794d */ /* 0x000fea0003800000 */
.L_x_347:
[----:B------:R-:W-:Y:S02]  /*0610*/  IMAD.MOV.U32 R24, RZ, RZ, R20 ;  /* 0x000000ffff187224 */ /* 0x000fe400078e0014 */
[----:B------:R-:W-:Y:S02]  /*0620*/  IMAD.MOV.U32 R23, RZ, RZ, 0x1 ;  /* 0x00000001ff177424 */ /* 0x000fe400078e00ff */
[----:B------:R-:W-:Y:S02]  /*0630*/  IMAD.MOV.U32 R22, RZ, RZ, RZ ;  /* 0x000000ffff167224 */ /* 0x000fe400078e00ff */
[----:B------:R-:W-:-:S07]  /*0640*/  IMAD.MOV.U32 R21, RZ, RZ, -0x1 ;  /* 0xffffffffff157424 */ /* 0x000fce00078e00ff */
[----:B------:R-:W-:Y:S05]  /*0650*/  WARPSYNC.COLLECTIVE R21, `(.L_x_348) ;  /* 0x0000000015087348 */ /* 0x000fea0003c00000 */
[----:B------:R0:W1:Y:S02]  /*0660*/  SHFL.UP P0, R25, R24, R23, R22 ;  /* 0x0400001718197389 */ /* 0x0000640000000016 */
[----:B01----:R-:W-:Y:S05]  /*0670*/  ENDCOLLECTIVE ;  /* 0x000000000000791b */ /* 0x003fea0003800000 */
.L_x_348:
[----:B------:R-:W-:Y:S02]  /*0680*/  IMAD.MOV.U32 R24, RZ, RZ, R19 ;  /* 0x000000ffff187224 */ /* 0x000fe400078e0013 */
[----:B------:R-:W-:-:S07]  /*0690*/  IMAD.MOV.U32 R27, RZ, RZ, R25 ;  /* 0x000000ffff1b7224 */ /* 0x000fce00078e0019 */
[----:B------:R-:W-:Y:S05]  /*06a0*/  WARPSYNC.COLLECTIVE R21, `(.L_x_349) ;  /* 0x0000000015087348 */ /* 0x000fea0003c00000 */
[----:B------:R0:W1:Y:S02]  /*06b0*/  SHFL.UP P0, R25, R24, R23, R22 ;  /* 0x0400001718197389 */ /* 0x0000640000000016 */
[----:B01----:R-:W-:Y:S05]  /*06c0*/  ENDCOLLECTIVE ;  /* 0x000000000000791b */ /* 0x003fea0003800000 */
.L_x_349:
        /* <DEDUP_REMOVED lines=9> */
.L_x_350:
[----:B------:R-:W-:Y:S02]  /*0760*/  IMAD.MOV.U32 R24, RZ, RZ, R26 ;  /* 0x000000ffff187224 */ /* 0x000fe400078e001a */
[----:B------:R-:W-:-:S07]  /*0770*/  IMAD.MOV.U32 R28, RZ, RZ, R25 ;  /* 0x000000ffff1c7224 */ /* 0x000fce00078e0019 */
[----:B------:R-:W-:Y:S05]  /*0780*/  WARPSYNC.COLLECTIVE R21, `(.L_x_351) ;  /* 0x0000000015087348 */ /* 0x000fea0003c00000 */
[----:B------:R0:W1:Y:S02]  /*0790*/  SHFL.UP P0, R25, R24, R23, R22 ;  /* 0x0400001718197389 */ /* 0x0000640000000016 */
[----:B01----:R-:W-:Y:S05]  /*07a0*/  ENDCOLLECTIVE ;  /* 0x000000000000791b */ /* 0x003fea0003800000 */
.L_x_351:
        /* <DEDUP_REMOVED lines=9> */
.L_x_352:
[----:B------:R-:W-:Y:S02]  /*0840*/  IMAD.MOV.U32 R24, RZ, RZ, R29 ;  /* 0x000000ffff187224 */ /* 0x000fe400078e001d */
[----:B------:R-:W-:-:S07]  /*0850*/  IMAD.MOV.U32 R27, RZ, RZ, R25 ;  /* 0x000000ffff1b7224 */ /* 0x000fce00078e0019 */
[----:B------:R-:W-:Y:S05]  /*0860*/  WARPSYNC.COLLECTIVE R21, `(.L_x_353) ;  /* 0x0000000015087348 */ /* 0x000fea0003c00000 */
[----:B------:R0:W1:Y:S02]  /*0870*/  SHFL.UP P0, R25, R24, R23, R22 ;  /* 0x0400001718197389 */ /* 0x0000640000000016 */
[----:B01----:R-:W-:Y:S05]  /*0880*/  ENDCOLLECTIVE ;  /* 0x000000000000791b */ /* 0x003fea0003800000 */
.L_x_353:
        /* <DEDUP_REMOVED lines=9> */
.L_x_354:
[----:B------:R-:W-:Y:S02]  /*0920*/  IMAD.MOV.U32 R24, RZ, RZ, R29 ;  /* 0x000000ffff187224 */ /* 0x000fe400078e001d */
[----:B------:R-:W-:-:S07]  /*0930*/  IMAD.MOV.U32 R27, RZ, RZ, R25 ;  /* 0x000000ffff1b7224 */ /* 0x000fce00078e0019 */
[----:B------:R-:W-:Y:S05]  /*0940*/  WARPSYNC.COLLECTIVE R21, `(.L_x_355) ;  /* 0x0000000015087348 */ /* 0x000fea0003c00000 */
[----:B------:R0:W1:Y:S02]  /*0950*/  SHFL.UP P0, R25, R24, R23, R22 ;  /* 0x0400001718197389 */ /* 0x0000640000000016 */
[----:B01----:R-:W-:Y:S05]  /*0960*/  ENDCOLLECTIVE ;  /* 0x000000000000791b */ /* 0x003fea0003800000 */
.L_x_355:
        /* <DEDUP_REMOVED lines=9> */
.L_x_356:
[----:B------:R-:W-:Y:S02]  /*0a00*/  IMAD.MOV.U32 R24, RZ, RZ, R26 ;  /* 0x000000ffff187224 */ /* 0x000fe400078e001a */
[----:B------:R-:W-:-:S07]  /*0a10*/  IMAD.MOV.U32 R28, RZ, RZ, R25 ;  /* 0x000000ffff1c7224 */ /* 0x000fce00078e0019 */
[----:B------:R-:W-:Y:S05]  /*0a20*/  WARPSYNC.COLLECTIVE R21, `(.L_x_357) ;  /* 0x0000000015087348 */ /* 0x000fea0003c00000 */
[----:B------:R0:W1:Y:S02]  /*0a30*/  SHFL.UP P0, R25, R24, R23, R22 ;  /* 0x0400001718197389 */ /* 0x0000640000000016 */
[----:B01----:R-:W-:Y:S05]  /*0a40*/  ENDCOLLECTIVE ;  /* 0x000000000000791b */ /* 0x003fea0003800000 */
.L_x_357:
[----:B------:R-:W-:Y:S05]  /*0a50*/  BRA `(.L_x_358) ;  /* 0xfffffff800647947 */ /* 0x000fea000383ffff */
.L_x_359:
        /* <DEDUP_REMOVED lines=10> */
.L_x_1373:


//--------------------- .text._ZN3cub18CUB_300001_SM_10006detail10radix_sort30DeviceRadixSortHistogramKernelINS1_5radix10policy_hubIifyE10Policy1000ELNS0_9SortOrderE0EiyNS1_21identity_decomposer_tEEEvPT2_PKT1_SA_iiT3_ --------------------------
	.section	.text._ZN3cub18CUB_300001_SM_10006detail10radix_sort30DeviceRadixSortHistogramKernelINS1_5radix10policy_hubIifyE10Policy1000ELNS0_9SortOrderE0EiyNS1_21identity_decomposer_tEEEvPT2_PKT1_SA_iiT3_,"ax",@progbits
	.align	128
        .global         _ZN3cub18CUB_300001_SM_10006detail10radix_sort30DeviceRadixSortHistogramKernelINS1_5radix10policy_hubIifyE10Policy1000ELNS0_9SortOrderE0EiyNS1_21identity_decomposer_tEEEvPT2_PKT1_SA_iiT3_
        .type           _ZN3cub18CUB_300001_SM_10006detail10radix_sort30DeviceRadixSortHistogramKernelINS1_5radix10policy_hubIifyE10Policy1000ELNS0_9SortOrderE0EiyNS1_21identity_decomposer_tEEEvPT2_PKT1_SA_iiT3_,@function
        .size           _ZN3cub18CUB_300001_SM_10006detail10radix_sort30DeviceRadixSortHistogramKernelINS1_5radix10policy_hubIifyE10Policy1000ELNS0_9SortOrderE0EiyNS1_21identity_decomposer_tEEEvPT2_PKT1_SA_iiT3_,(.L_x_1374 - _ZN3cub18CUB_300001_SM_10006detail10radix_sort30DeviceRadixSortHistogramKernelINS1_5radix10policy_hubIifyE10Policy1000ELNS0_9SortOrderE0EiyNS1_21identity_decomposer_tEEEvPT2_PKT1_SA_iiT3_)
        .other          _ZN3cub18CUB_300001_SM_10006detail10radix_sort30DeviceRadixSortHistogramKernelINS1_5radix10policy_hubIifyE10Policy1000ELNS0_9SortOrderE0EiyNS1_21identity_decomposer_tEEEvPT2_PKT1_SA_iiT3_,@"STO_CUDA_ENTRY STV_DEFAULT"
_ZN3cub18CUB_300001_SM_10006detail10radix_sort30DeviceRadixSortHistogramKernelINS1_5radix10policy_hubIifyE10Policy1000ELNS0_9SortOrderE0EiyNS1_21identity_decomposer_tEEEvPT2_PKT1_SA_iiT3_:
.text._ZN3cub18CUB_300001_SM_10006detail10radix_sort30DeviceRadixSortHistogramKernelINS1_5radix10policy_hubIifyE10Policy1000ELNS0_9SortOrderE0EiyNS1_21identity_decomposer_tEEEvPT2_PKT1_SA_iiT3_:
        /* <DEDUP_REMOVED lines=42> */
.L_x_443:
        /* <DEDUP_REMOVED lines=9> */
.L_x_363:
        /* <DEDUP_REMOVED lines=21> */
.L_x_362:
        /* <DEDUP_REMOVED lines=19> */
.L_x_365:
        /* <DEDUP_REMOVED lines=18> */
.L_x_364:
[----:B------:R-:W-:-:S13]  /*06d0*/  ISETP.GT.U32.AND P2, PT, R4, 0x7f, PT ;  /* 0x0000007f0400780c */ /* 0x000fda0003f44070 */
[----:B------:R-:W-:Y:S05]  /*06e0*/  @P2 BRA `(.L_x_361) ;  /* 0x0000000000e02947 */ /* 0x000fea0003800000 */
[----:B--23--:R-:W-:Y:S01]  /*06f0*/  HFMA2 R3, -RZ, RZ, 0, 0 ;  /* 0x00000000ff037431 */ /* 0x00cfe200000001ff */
[----:B------:R-:W-:Y:S06]  /*0700*/  @!P1 BRA `(.L_x_366) ;  /* 0x0000000000589947 */ /* 0x000fec0003800000 */
[----:B------:R-:W-:-:S07]  /*0710*/  IMAD.MOV.U32 R3, RZ, RZ, RZ ;  /* 0x000000ffff037224 */ /* 0x000fce00078e00ff */
.L_x_367:
        /* <DEDUP_REMOVED lines=21> */
.L_x_366:
        /* <DEDUP_REMOVED lines=14> */
.L_x_368:
        /* <DEDUP_REMOVED lines=18> */
.L_x_361:
[----:B------:R-:W-:Y:S05]  /*0a70*/  BSYNC.RECONVERGENT B0 ;  /* 0x0000000000007941 */ /* 0x000fea0003800200 */
.L_x_360:
        /* <DEDUP_REMOVED lines=16> */
.L_x_374:
        /* <DEDUP_REMOVED lines=36> */
.L_x_370:
        /* <DEDUP_REMOVED lines=67> */
.L_x_371:
        /* <DEDUP_REMOVED lines=24> */
.L_x_373:
        /* <DEDUP_REMOVED lines=73> */
.L_x_372:
[----:B------:R-:W-:Y:S05]  /*1800*/  BRA.U !UP0, `(.L_x_374) ;  /* 0xfffffff108dc7547 */ /* 0x000fea000b83ffff */
.L_x_369:
        /* <DEDUP_REMOVED lines=9> */
.L_x_394:
        /* <DEDUP_REMOVED lines=16> */
.L_x_379:
[----:B------:R-:W-:Y:S05]  /*19a0*/  BSYNC.RECONVERGENT B1 ;  /* 0x0000000000017941 */ /* 0x000fea0003800200 */
.L_x_378:
        /* <DEDUP_REMOVED lines=15> */
.L_x_381:
[----:B------:R-:W-:Y:S05]  /*1aa0*/  BSYNC.RECONVERGENT B1 ;  /* 0x0000000000017941 */ /* 0x000fea0003800200 */
.L_x_380:
[----:B------:R-:W-:Y:S04]  /*1ab0*/  BSSY.RECONVERGENT B1, `(.L_x_382) ;  /* 0x0000007000017945 */ /* 0x000fe80003800200 */
[----:B------:R-:W-:Y:S05]  /*1ac0*/  @!P0 BRA `(.L_x_383) ;  /* 0x0000000000148947 */ /* 0x000fea0003800000 */
[----:B01----:R-:W-:Y:S02]  /*1ad0*/  IMAD R17, R5, 0x100, R4 ;  /* 0x0000010005117824 */ /* 0x003fe400078e0204 */
[----:B------:R-:W-:-:S03]  /*1ae0*/  IMAD.MOV.U32 R23, RZ, RZ, RZ ;  /* 0x000000ffff177224 */ /* 0x000fc600078e00ff */
[----:B------:R-:W-:-:S05]  /*1af0*/  IADD3 R17, PT, PT, R17, 0x200, RZ ;  /* 0x0000020011117810 */ /* 0x000fca0007ffe0ff */
[----:B------:R-:W-:-:S05]  /*1b00*/  IMAD.WIDE.U32 R16, R17, 0x8, R2 ;  /* 0x0000000811107825 */ /* 0x000fca00078e0002 */
[----:B------:R2:W-:Y:S02]  /*1b10*/  REDG.E.ADD.64.STRONG.GPU desc[UR20][R16.64], R22 ;  /* 0x000000161000798e */ /* 0x0005e4000c12e514 */
.L_x_383:
[----:B------:R-:W-:Y:S05]  /*1b20*/  BSYNC.RECONVERGENT B1 ;  /* 0x0000000000017941 */ /* 0x000fea0003800200 */
.L_x_382:
[----:B------:R-:W-:Y:S04]  /*1b30*/  BSSY.RECONVERGENT B1, `(.L_x_384) ;  /* 0x0000007000017945 */ /* 0x000fe80003800200 */
[----:B------:R-:W-:Y:S05]  /*1b40*/  @!P1 BRA `(.L_x_385) ;  /* 0x0000000000149947 */ /* 0x000fea0003800000 */
[----:B012---:R-:W-:Y:S02]  /*1b50*/  IMAD R17, R5, 0x100, R4 ;  /* 0x0000010005117824 */ /* 0x007fe400078e0204 */
[----:B------:R-:W-:Y:S02]  /*1b60*/  IMAD.MOV.U32 R15, RZ, RZ, RZ ;  /* 0x000000ffff0f7224 */ /* 0x000fe400078e00ff */
[----:B------:R-:W-:-:S04]  /*1b70*/  VIADD R17, R17, 0x300 ;  /* 0x0000030011117836 */ /* 0x000fc80000000000 */
[----:B------:R-:W-:-:S05]  /*1b80*/  IMAD.WIDE.U32 R16, R17, 0x8, R2 ;  /* 0x0000000811107825 */ /* 0x000fca00078e0002 */
[----:B------:R3:W-:Y:S02]  /*1b90*/  REDG.E.ADD.64.STRONG.GPU desc[UR20][R16.64], R14 ;  /* 0x0000000e1000798e */ /* 0x0007e4000c12e514 */
.L_x_385:
[----:B------:R-:W-:Y:S05]  /*1ba0*/  BSYNC.RECONVERGENT B1 ;  /* 0x0000000000017941 */ /* 0x000fea0003800200 */
.L_x_384:
[----:B------:R-:W-:Y:S04]  /*1bb0*/  BSSY.RECONVERGENT B1, `(.L_x_386) ;  /* 0x0000007000017945 */ /* 0x000fe80003800200 */
[----:B------:R-:W-:Y:S05]  /*1bc0*/  @!P2 BRA `(.L_x_387) ;  /* 0x000000000014a947 */ /* 0x000fea0003800000 */
[----:B---3--:R-:W-:Y:S02]  /*1bd0*/  IMAD R15, R5, 0x100, R4 ;  /* 0x00000100050f7824 */ /* 0x008fe400078e0204 */
[----:B------:R-:W-:Y:S02]  /*1be0*/  HFMA2 R13, -RZ, RZ, 0, 0 ;  /* 0x00000000ff0d7431 */ /* 0x000fe400000001ff */
[----:B------:R-:W-:-:S04]  /*1bf0*/  VIADD R15, R15, 0x400 ;  /* 0x000004000f0f7836 */ /* 0x000fc80000000000 */
[----:B------:R-:W-:-:S05]  /*1c00*/  IMAD.WIDE.U32 R14, R15, 0x8, R2 ;  /* 0x000000080f0e7825 */ /* 0x000fca00078e0002 */
[----:B------:R4:W-:Y:S02]  /*1c10*/  REDG.E.ADD.64.STRONG.GPU desc[UR20][R14.64], R12 ;  /* 0x0000000c0e00798e */ /* 0x0009e4000c12e514 */
.L_x_387:
[----:B------:R-:W-:Y:S05]  /*1c20*/  BSYNC.RECONVERGENT B1 ;  /* 0x0000000000017941 */ /* 0x000fea0003800200 */
.L_x_386:
[----:B------:R-:W-:Y:S04]  /*1c30*/  BSSY.RECONVERGENT B1, `(.L_x_388) ;  /* 0x0000007000017945 */ /* 0x000fe80003800200 */
[----:B------:R-:W-:Y:S05]  /*1c40*/  @!P3 BRA `(.L_x_389) ;  /* 0x000000000014b947 */ /* 0x000fea0003800000 */
[----:B----4-:R-:W-:Y:S02]  /*1c50*/  IMAD R13, R5, 0x100, R4 ;  /* 0x00000100050d7824 */ /* 0x010fe400078e0204 */
[----:B------:R-:W-:Y:S02]  /*1c60*/  IMAD.MOV.U32 R7, RZ, RZ, RZ ;  /* 0x000000ffff077224 */ /* 0x000fe400078e00ff */
[----:B------:R-:W-:-:S04]  /*1c70*/  VIADD R13, R13, 0x500 ;  /* 0x000005000d0d7836 */ /* 0x000fc80000000000 */
[----:B------:R-:W-:-:S05]  /*1c80*/  IMAD.WIDE.U32 R12, R13, 0x8, R2 ;  /* 0x000000080d0c7825 */ /* 0x000fca00078e0002 */
[----:B------:R4:W-:Y:S02]  /*1c90*/  REDG.E.ADD.64.STRONG.GPU desc[UR20][R12.64], R6 ;  /* 0x000000060c00798e */ /* 0x0009e4000c12e514 */
.L_x_389:
[----:B------:R-:W-:Y:S05]  /*1ca0*/  BSYNC.RECONVERGENT B1 ;  /* 0x0000000000017941 */ /* 0x000fea0003800200 */
.L_x_388:
[----:B------:R-:W-:Y:S04]  /*1cb0*/  BSSY.RECONVERGENT B1, `(.L_x_390) ;  /* 0x0000007000017945 */ /* 0x000fe80003800200 */
[----:B------:R-:W-:Y:S05]  /*1cc0*/  @!P4 BRA `(.L_x_391) ;  /* 0x000000000014c947 */ /* 0x000fea0003800000 */
[----:B----4-:R-:W-:Y:S02]  /*1cd0*/  IMAD R7, R5, 0x100, R4 ;  /* 0x0000010005077824 */ /* 0x010fe400078e0204 */
[----:B------:R-:W-:Y:S02]  /*1ce0*/  IMAD.MOV.U32 R9, RZ, RZ, RZ ;  /* 0x000000ffff097224 */ /* 0x000fe400078e00ff */
[----:B------:R-:W-:-:S04]  /*1cf0*/  VIADD R7, R7, 0x600 ;  /* 0x0000060007077836 */ /* 0x000fc80000000000 */
[----:B------:R-:W-:-:S05]  /*1d00*/  IMAD.WIDE.U32 R6, R7, 0x8, R2 ;  /* 0x0000000807067825 */ /* 0x000fca00078e0002 */
[----:B------:R4:W-:Y:S02]  /*1d10*/  REDG.E.ADD.64.STRONG.GPU desc[UR20][R6.64], R8 ;  /* 0x000000080600798e */ /* 0x0009e4000c12e514 */
.L_x_391:
[----:B------:R-:W-:Y:S05]  /*1d20*/  BSYNC.RECONVERGENT B1 ;  /* 0x0000000000017941 */ /* 0x000fea0003800200 */
.L_x_390:
[----:B------:R-:W-:Y:S04]  /*1d30*/  BSSY.RECONVERGENT B1, `(.L_x_392) ;  /* 0x0000007000017945 */ /* 0x000fe80003800200 */
[----:B------:R-:W-:Y:S05]  /*1d40*/  @!P5 BRA `(.L_x_393) ;  /* 0x000000000014d947 */ /* 0x000fea0003800000 */
[----:B----4-:R-:W-:Y:S01]  /*1d50*/  LEA R7, R5, R4, 0x8 ;  /* 0x0000000405077211 */ /* 0x010fe200078e40ff */
[----:B------:R-:W-:-:S04]  /*1d60*/  IMAD.MOV.U32 R11, RZ, RZ, RZ ;  /* 0x000000ffff0b7224 */ /* 0x000fc800078e00ff */
[----:B------:R-:W-:-:S04]  /*1d70*/  VIADD R7, R7, 0x700 ;  /* 0x0000070007077836 */ /* 0x000fc80000000000 */
[----:B------:R-:W-:-:S05]  /*1d80*/  IMAD.WIDE.U32 R6, R7, 0x8, R2 ;  /* 0x0000000807067825 */ /* 0x000fca00078e0002 */
[----:B------:R4:W-:Y:S02]  /*1d90*/  REDG.E.ADD.64.STRONG.GPU desc[UR20][R6.64], R10 ;  /* 0x0000000a0600798e */ /* 0x0009e4000c12e514 */
.L_x_393:
[----:B------:R-:W-:Y:S05]  /*1da0*/  BSYNC.RECONVERGENT B1 ;  /* 0x0000000000017941 */ /* 0x000fea0003800200 */
.L_x_392:
[----:B------:R-:W-:-:S05]  /*1db0*/  VIADD R5, R5, 0x8 ;  /* 0x0000000805057836 */ /* 0x000fca0000000000 */
[----:B------:R-:W-:-:S13]  /*1dc0*/  ISETP.NE.AND P0, PT, R5, UR27, PT ;  /* 0x0000001b05007c0c */ /* 0x000fda000bf05270 */
[----:B------:R-:W-:Y:S05]  /*1dd0*/  @P0 BRA `(.L_x_394) ;  /* 0xfffffff800b00947 */ /* 0x000fea000383ffff */
[----:B------:R-:W-:-:S07]  /*1de0*/  IMAD.U32 R3, RZ, RZ, UR27 ;  /* 0x0000001bff037e24 */ /* 0x000fce000f8e00ff */
.L_x_377:
        /* <DEDUP_REMOVED lines=24> */
.L_x_398:
[----:B------:R-:W-:Y:S05]  /*1f70*/  BSYNC.RECONVERGENT B1 ;  /* 0x0000000000017941 */ /* 0x000fea0003800200 */
.L_x_397:
        /* <DEDUP_REMOVED lines=9> */
.L_x_400:
[----:B------:R-:W-:Y:S05]  /*2010*/  BSYNC.RECONVERGENT B1 ;  /* 0x0000000000017941 */ /* 0x000fea0003800200 */
.L_x_399:
        /* <DEDUP_REMOVED lines=8> */
.L_x_402:
[----:B------:R-:W-:Y:S05]  /*20a0*/  BSYNC.RECONVERGENT B1 ;  /* 0x0000000000017941 */ /* 0x000fea0003800200 */
.L_x_401:
        /* <DEDUP_REMOVED lines=9> */
.L_x_404:
[----:B------:R-:W-:Y:S05]  /*2140*/  BSYNC.RECONVERGENT B1 ;  /* 0x0000000000017941 */ /* 0x000fea0003800200 */
.L_x_403:
[----:B------:R-:W-:-:S07]  /*2150*/  VIADD R3, R3, 0x4 ;  /* 0x0000000403037836 */ /* 0x000fce0000000000 */
.L_x_396:
        /* <DEDUP_REMOVED lines=18> */
.L_x_408:
[----:B------:R-:W-:Y:S05]  /*2280*/  BSYNC.RECONVERGENT B2 ;  /* 0x0000000000027941 */ /* 0x000fea0003800200 */
.L_x_407:
        /* <DEDUP_REMOVED lines=9> */
.L_x_410:
[----:B------:R-:W-:Y:S05]  /*2320*/  BSYNC.RECONVERGENT B2 ;  /* 0x0000000000027941 */ /* 0x000fea0003800200 */
.L_x_409:
[----:B------:R-:W-:-:S07]  /*2330*/  VIADD R3, R3, 0x2 ;  /* 0x0000000203037836 */ /* 0x000fce0000000000 */
.L_x_406:
        /* <DEDUP_REMOVED lines=12> */
.L_x_405:
[----:B------:R-:W-:Y:S05]  /*2400*/  BSYNC.RECONVERGENT B1 ;  /* 0x0000000000017941 */ /* 0x000fea0003800200 */
.L_x_395:
[----:B------:R-:W-:-:S13]  /*2410*/  ISETP.GT.U32.AND P0, PT, R4, 0x7f, PT ;  /* 0x0000007f0400780c */ /* 0x000fda0003f04070 */
[----:B------:R-:W-:Y:S05]  /*2420*/  @P0 BRA `(.L_x_376) ;  /* 0x0000000800900947 */ /* 0x000fea0003800000 */
[----:B------:R-:W-:Y:S01]  /*2430*/  UISETP.GE.U32.AND UP0, UPT, UR22, 0x7, UPT ;  /* 0x000000071600788c */ /* 0x000fe2000bf06070 */
[----:B0-----:R-:W-:-:S08]  /*2440*/  IMAD.MOV.U32 R3, RZ, RZ, RZ ;  /* 0x000000ffff037224 */ /* 0x001fd000078e00ff */
[----:B------:R-:W-:Y:S05]  /*2450*/  BRA.U !UP0, `(.L_x_411) ;  /* 0x0000000508147547 */ /* 0x000fea000b800000 */
[----:B------:R-:W0:Y:S01]  /*2460*/  LDC.64 R2, c[0x0][0x380] ;  /* 0x0000e000ff027b82 */ /* 0x000e220000000a00 */
[----:B------:R-:W-:-:S07]  /*2470*/  IMAD.MOV.U32 R9, RZ, RZ, RZ ;  /* 0x000000ffff097224 */ /* 0x000fce00078e00ff */
.L_x_428:
        /* <DEDUP_REMOVED lines=18> */
.L_x_413:
[----:B------:R-:W-:Y:S05]  /*25a0*/  BSYNC.RECONVERGENT B1 ;  /* 0x0000000000017941 */ /* 0x000fea0003800200 */
.L_x_412:
[----:B------:R-:W-:Y:S04]  /*25b0*/  BSSY.RECONVERGENT B1, `(.L_x_414) ;  /* 0x0000005000017945 */ /* 0x000fe80003800200 */
[----:B------:R-:W-:Y:S05]  /*25c0*/  @!P1 BRA `(.L_x_415) ;  /* 0x00000000000c9947 */ /* 0x000fea0003800000 */
[----:B0-----:R-:W-:Y:S02]  /*25d0*/  IMAD.MOV.U32 R14, RZ, RZ, R13 ;  /* 0x000000ffff0e7224 */ /* 0x001fe400078e000d */
[----:B------:R-:W-:-:S05]  /*25e0*/  IMAD.MOV.U32 R15, RZ, RZ, RZ ;  /* 0x000000ffff0f7224 */ /* 0x000fca00078e00ff */
[----:B------:R1:W-:Y:S02]  /*25f0*/  REDG.E.ADD.64.STRONG.GPU desc[UR20][R6.64+0xc00], R14 ;  /* 0x000c000e0600798e */ /* 0x0003e4000c12e514 */
.L_x_415:
[----:B------:R-:W-:Y:S05]  /*2600*/  BSYNC.RECONVERGENT B1 ;  /* 0x0000000000017941 */ /* 0x000fea0003800200 */
.L_x_414:
        /* <DEDUP_REMOVED lines=12> */
.L_x_417:
[----:B------:R-:W-:Y:S05]  /*26d0*/  BSYNC.RECONVERGENT B1 ;  /* 0x0000000000017941 */ /* 0x000fea0003800200 */
.L_x_416:
[----:B------:R-:W-:Y:S04]  /*26e0*/  BSSY.RECONVERGENT B1, `(.L_x_418) ;  /* 0x0000005000017945 */ /* 0x000fe80003800200 */
[----:B------:R-:W-:Y:S05]  /*26f0*/  @!P1 BRA `(.L_x_419) ;  /* 0x00000000000c9947 */ /* 0x000fea0003800000 */
[----:B012---:R-:W-:Y:S02]  /*2700*/  IMAD.MOV.U32 R14, RZ, RZ, R18 ;  /* 0x000000ffff0e7224 */ /* 0x007fe400078e0012 */
[----:B------:R-:W-:-:S05]  /*2710*/  IMAD.MOV.U32 R15, RZ, RZ, RZ ;  /* 0x000000ffff0f7224 */ /* 0x000fca00078e00ff */
[----:B------:R3:W-:Y:S02]  /*2720*/  REDG.E.ADD.64.STRONG.GPU desc[UR20][R6.64+0x1c00], R14 ;  /* 0x001c000e0600798e */ /* 0x0007e4000c12e514 */
.L_x_419:
[----:B------:R-:W-:Y:S05]  /*2730*/  BSYNC.RECONVERGENT B1 ;  /* 0x0000000000017941 */ /* 0x000fea0003800200 */
.L_x_418:
[----:B------:R-:W-:Y:S04]  /*2740*/  BSSY.RECONVERGENT B1, `(.L_x_420) ;  /* 0x0000005000017945 */ /* 0x000fe80003800200 */
[----:B------:R-:W-:Y:S05]  /*2750*/  @!P2 BRA `(.L_x_421) ;  /* 0x00000000000ca947 */ /* 0x000fea0003800000 */
[----:B0123--:R-:W-:Y:S01]  /*2760*/  MOV R14, R19 ;  /* 0x00000013000e7202 */ /* 0x00ffe20000000f00 */
[----:B------:R-:W-:-:S05]  /*2770*/  IMAD.MOV.U32 R15, RZ, RZ, RZ ;  /* 0x000000ffff0f7224 */ /* 0x000fca00078e00ff */
[----:B------:R4:W-:Y:S02]  /*2780*/  REDG.E.ADD.64.STRONG.GPU desc[UR20][R6.64+0x2400], R14 ;  /* 0x0024000e0600798e */ /* 0x0009e4000c12e514 */
.L_x_421:
[----:B------:R-:W-:Y:S05]  /*2790*/  BSYNC.RECONVERGENT B1 ;  /* 0x0000000000017941 */ /* 0x000fea0003800200 */
.L_x_420:
[----:B------:R-:W-:Y:S04]  /*27a0*/  BSSY.RECONVERGENT B1, `(.L_x_422) ;  /* 0x0000004000017945 */ /* 0x000fe80003800200 */
[----:B------:R-:W-:Y:S05]  /*27b0*/  @!P3 BRA `(.L_x_423) ;  /* 0x000000000008b947 */ /* 0x000fea0003800000 */
[----:B------:R-:W-:-:S05]  /*27c0*/  IMAD.MOV.U32 R17, RZ, RZ, RZ ;  /* 0x000000ffff117224 */ /* 0x000fca00078e00ff */
[----:B------:R0:W-:Y:S02]  /*27d0*/  REDG.E.ADD.64.STRONG.GPU desc[UR20][R6.64+0x2c00], R16 ;  /* 0x002c00100600798e */ /* 0x0001e4000c12e514 */
.L_x_423:
[----:B------:R-:W-:Y:S05]  /*27e0*/  BSYNC.RECONVERGENT B1 ;  /* 0x0000000000017941 */ /* 0x000fea0003800200 */
.L_x_422:
[----:B------:R-:W-:Y:S04]  /*27f0*/  BSSY.RECONVERGENT B1, `(.L_x_424) ;  /* 0x0000004000017945 */ /* 0x000fe80003800200 */
[----:B------:R-:W-:Y:S05]  /*2800*/  @!P4 BRA `(.L_x_425) ;  /* 0x000000000008c947 */ /* 0x000fea0003800000 */
[----:B------:R-:W-:-:S05]  /*2810*/  IMAD.MOV.U32 R13, RZ, RZ, RZ ;  /* 0x000000ffff0d7224 */ /* 0x000fca00078e00ff */
[----:B------:R0:W-:Y:S02]  /*2820*/  REDG.E.ADD.64.STRONG.GPU desc[UR20][R6.64+0x3400], R12 ;  /* 0x0034000c0600798e */ /* 0x0001e4000c12e514 */
.L_x_425:
[----:B------:R-:W-:Y:S05]  /*2830*/  BSYNC.RECONVERGENT B1 ;  /* 0x0000000000017941 */ /* 0x000fea0003800200 */
.L_x_424:
[----:B------:R-:W-:Y:S04]  /*2840*/  BSSY.RECONVERGENT B1, `(.L_x_426) ;  /* 0x0000004000017945 */ /* 0x000fe80003800200 */
[----:B------:R-:W-:Y:S05]  /*2850*/  @!P5 BRA `(.L_x_427) ;  /* 0x000000000008d947 */ /* 0x000fea0003800000 */
[----:B------:R-:W-:-:S05]  /*2860*/  IMAD.MOV.U32 R11, RZ, RZ, RZ ;  /* 0x000000ffff0b7224 */ /* 0x000fca00078e00ff */
[----:B------:R0:W-:Y:S02]  /*2870*/  REDG.E.ADD.64.STRONG.GPU desc[UR20][R6.64+0x3c00], R10 ;  /* 0x003c000a0600798e */ /* 0x0001e4000c12e514 */
.L_x_427:
[----:B------:R-:W-:Y:S05]  /*2880*/  BSYNC.RECONVERGENT B1 ;  /* 0x0000000000017941 */ /* 0x000fea0003800200 */
.L_x_426:
[----:B------:R-:W-:Y:S05]  /*2890*/  @P0 BRA `(.L_x_428) ;  /* 0xfffffff800f80947 */ /* 0x000fea000383ffff */
[----:B------:R-:W-:-:S07]  /*28a0*/  IMAD.U32 R3, RZ, RZ, UR27 ;  /* 0x0000001bff037e24 */ /* 0x000fce000f8e00ff */
.L_x_411:
        /* <DEDUP_REMOVED lines=20> */
.L_x_431:
[----:B------:R-:W-:Y:S05]  /*29f0*/  BSYNC.RECONVERGENT B1 ;  /* 0x0000000000017941 */ /* 0x000fea0003800200 */
.L_x_430:
        /* <DEDUP_REMOVED lines=9> */
.L_x_433:
[----:B------:R-:W-:Y:S05]  /*2a90*/  BSYNC.RECONVERGENT B1 ;  /* 0x0000000000017941 */ /* 0x000fea0003800200 */
.L_x_432:
        /* <DEDUP_REMOVED lines=8> */
.L_x_435:
[----:B------:R-:W-:Y:S05]  /*2b20*/  BSYNC.RECONVERGENT B1 ;  /* 0x0000000000017941 */ /* 0x000fea0003800200 */
.L_x_434:
        /* <DEDUP_REMOVED lines=9> */
.L_x_437:
[----:B------:R-:W-:Y:S05]  /*2bc0*/  BSYNC.RECONVERGENT B1 ;  /* 0x0000000000017941 */ /* 0x000fea0003800200 */
.L_x_436:
[----:B------:R-:W-:-:S07]  /*2bd0*/  VIADD R3, R3, 0x4 ;  /* 0x0000000403037836 */ /* 0x000fce0000000000 */
.L_x_429:
        /* <DEDUP_REMOVED lines=17> */
.L_x_440:
[----:B------:R-:W-:Y:S05]  /*2cf0*/  BSYNC.RECONVERGENT B1 ;  /* 0x0000000000017941 */ /* 0x000fea0003800200 */
.L_x_439:
        /* <DEDUP_REMOVED lines=9> */
.L_x_442:
[----:B------:R-:W-:Y:S05]  /*2d90*/  BSYNC.RECONVERGENT B1 ;  /* 0x0000000000017941 */ /* 0x000fea0003800200 */
.L_x_441:
[----:B------:R-:W-:-:S07]  /*2da0*/  VIADD R3, R3, 0x2 ;  /* 0x0000000203037836 */ /* 0x000fce0000000000 */
.L_x_438:
        /* <DEDUP_REMOVED lines=12> */
.L_x_376:
[----:B------:R-:W-:Y:S05]  /*2e70*/  BSYNC.RECONVERGENT B0 ;  /* 0x0000000000007941 */ /* 0x000fea0003800200 */
.L_x_375:
[----:B------:R-:W-:Y:S01]  /*2e80*/  BAR.SYNC.DEFER_BLOCKING 0x0 ;  /* 0x0000000000007b1d */ /* 0x000fe20000010000 */
[----:B------:R-:W-:-:S04]  /*2e90*/  UIADD3 UR6, UP0, UPT, UR6, 0x1, URZ ;  /* 0x0000000106067890 */ /* 0x000fc8000ff1e0ff */
[----:B------:R-:W-:Y:S02]  /*2ea0*/  UIADD3.X UR7, UPT, UPT, URZ, UR7, URZ, UP0, !UPT ;  /* 0x00000007ff077290 */ /* 0x000fe400087fe4ff */
[----:B------:R-:W-:-:S04]  /*2eb0*/  UISETP.NE.U32.AND UP0, UPT, UR6, UR11, UPT ;  /* 0x0000000b0600728c */ /* 0x000fc8000bf05070 */
[----:B------:R-:W-:-:S09]  /*2ec0*/  UISETP.NE.AND.EX UP0, UPT, UR7, UR12, UPT, UP0 ;  /* 0x0000000c0700728c */ /* 0x000fd2000bf05300 */
[----:B------:R-:W-:Y:S05]  /*2ed0*/  BRA.U UP0, `(.L_x_443) ;  /* 0xffffffd100f07547 */ /* 0x000fea000b83ffff */
[----:B------:R-:W-:Y:S05]  /*2ee0*/  EXIT ;  /* 0x000000000000794d */ /* 0x000fea0003800000 */
.L_x_444:
        /* <DEDUP_REMOVED lines=9> */
.L_x_1374:


//--------------------- .text._ZN3cub18CUB_300001_SM_10006detail10radix_sort31DeviceRadixSortSingleTileKernelINS1_5radix10policy_hubIifyE10Policy1000ELNS0_9SortOrderE0EifyNS1_21identity_decomposer_tEEEvPKT1_PSA_PKT2_PSE_T3_iiT4_ --------------------------
	.section	.text._ZN3cub18CUB_300001_SM_10006detail10radix_sort31DeviceRadixSortSingleTileKernelINS1_5radix10policy_hubIifyE10Policy1000ELNS0_9SortOrderE0EifyNS1_21identity_decomposer_tEEEvPKT1_PSA_PKT2_PSE_T3_iiT4_,"ax",@progbits
	.align	128
        .global         _ZN3cub18CUB_300001_SM_10006detail10radix_sort31DeviceRadixSortSingleTileKernelINS1_5radix10policy_hubIifyE10Policy1000ELNS0_9SortOrderE0EifyNS1_21identity_decomposer_tEEEvPKT1_PSA_PKT2_PSE_T3_iiT4_
        .type           _ZN3cub18CUB_300001_SM_10006detail10radix_sort31DeviceRadixSortSingleTileKernelINS1_5radix10policy_hubIifyE10Policy1000ELNS0_9SortOrderE0EifyNS1_21identity_decomposer_tEEEvPKT1_PSA_PKT2_PSE_T3_iiT4_,@function
        .size           _ZN3cub18CUB_300001_SM_10006detail10radix_sort31DeviceRadixSortSingleTileKernelINS1_5radix10policy_hubIifyE10Policy1000ELNS0_9SortOrderE0EifyNS1_21identity_decomposer_tEEEvPKT1_PSA_PKT2_PSE_T3_iiT4_,(.L_x_1375 - _ZN3cub18CUB_300001_SM_10006detail10radix_sort31DeviceRadixSortSingleTileKernelINS1_5radix10policy_hubIifyE10Policy1000ELNS0_9SortOrderE0EifyNS1_21identity_decomposer_tEEEvPKT1_PSA_PKT2_PSE_T3_iiT4_)
        .other          _ZN3cub18CUB_300001_SM_10006detail10radix_sort31DeviceRadixSortSingleTileKernelINS1_5radix10policy_hubIifyE10Policy1000ELNS0_9SortOrderE0EifyNS1_21identity_decomposer_tEEEvPKT1_PSA_PKT2_PSE_T3_iiT4_,@"STO_CUDA_ENTRY STV_DEFAULT"
_ZN3cub18CUB_300001_SM_10006detail10radix_sort31DeviceRadixSortSingleTileKernelINS1_5radix10policy_hubIifyE10Policy1000ELNS0_9SortOrderE0EifyNS1_21identity_decomposer_tEEEvPKT1_PSA_PKT2_PSE_T3_iiT4_:
.text._ZN3cub18CUB_300001_SM_10006detail10radix_sort31DeviceRadixSortSingleTileKernelINS1_5radix10policy_hubIifyE10Policy1000ELNS0_9SortOrderE0EifyNS1_21identity_decomposer_tEEEvPKT1_PSA_PKT2_PSE_T3_iiT4_:
        /* <DEDUP_REMOVED lines=182> */
.L_x_446:
        /* <DEDUP_REMOVED lines=554> */
.L_x_445:
        /* <DEDUP_REMOVED lines=229> */
.L_x_447:
        /* <DEDUP_REMOVED lines=11> */
.L_x_1375:


//--------------------- .text._ZN3cub18CUB_300001_SM_10006detail10merge_sort26DeviceMergeSortMergeKernelINS2_10policy_hubIN6thrust24THRUST_300001_SM_1000_NS12zip_iteratorIN4cuda3std3__45tupleIJNS6_6detail15normal_iteratorINS6_10device_ptrIfEEEESG_NSD_INSE_IiEEEEEEEEEE9Policy600ESK_PNS0_8NullTypeESK_SO_m13xyl_predicateNSB_IJffiEEESN_EEvbT2_T3_T4_PT6_PT7_T5_PST_ST_NS1_7vsmem_tE --------------------------
	.section	.text._ZN3cub18CUB_300001_SM_10006detail10merge_sort26DeviceMergeSortMergeKernelINS2_10policy_hubIN6thrust24THRUST_300001_SM_1000_NS12zip_iteratorIN4cuda3std3__45tupleIJNS6_6detail15normal_iteratorINS6_10device_ptrIfEEEESG_NSD_INSE_IiEEEEEEEEEE9Policy600ESK_PNS0_8NullTypeESK_SO_m13xyl_predicateNSB_IJffiEEESN_EEvbT2_T3_T4_PT6_PT7_T5_PST_ST_NS1_7vsmem_tE,"ax",@progbits
	.align	128
        .global         _ZN3cub18CUB_300001_SM_10006detail10merge_sort26DeviceMergeSortMergeKernelINS2_10policy_hubIN6thrust24THRUST_300001_SM_1000_NS12zip_iteratorIN4cuda3std3__45tupleIJNS6_6detail15normal_iteratorINS6_10device_ptrIfEEEESG_NSD_INSE_IiEEEEEEEEEE9Policy600ESK_PNS0_8NullTypeESK_SO_m13xyl_predicateNSB_IJffiEEESN_EEvbT2_T3_T4_PT6_PT7_T5_PST_ST_NS1_7vsmem_tE
        .type           _ZN3cub18CUB_300001_SM_10006detail10merge_sort26DeviceMergeSortMergeKernelINS2_10policy_hubIN6thrust24THRUST_300001_SM_1000_NS12zip_iteratorIN4cuda3std3__45tupleIJNS6_6detail15normal_iteratorINS6_10device_ptrIfEEEESG_NSD_INSE_IiEEEEEEEEEE9Policy600ESK_PNS0_8NullTypeESK_SO_m13xyl_predicateNSB_IJffiEEESN_EEvbT2_T3_T4_PT6_PT7_T5_PST_ST_NS1_7vsmem_tE,@function
        .size           _ZN3cub18CUB_300001_SM_10006detail10merge_sort26DeviceMergeSortMergeKernelINS2_10policy_hubIN6thrust24THRUST_300001_SM_1000_NS12zip_iteratorIN4cuda3std3__45tupleIJNS6_6detail15normal_iteratorINS6_10device_ptrIfEEEESG_NSD_INSE_IiEEEEEEEEEE9Policy600ESK_PNS0_8NullTypeESK_SO_m13xyl_predicateNSB_IJffiEEESN_EEvbT2_T3_T4_PT6_PT7_T5_PST_ST_NS1_7vsmem_tE,(.L_x_1376 - _ZN3cub18CUB_300001_SM_10006detail10merge_sort26DeviceMergeSortMergeKernelINS2_10policy_hubIN6thrust24THRUST_300001_SM_1000_NS12zip_iteratorIN4cuda3std3__45tupleIJNS6_6detail15normal_iteratorINS6_10device_ptrIfEEEESG_NSD_INSE_IiEEEEEEEEEE9Policy600ESK_PNS0_8NullTypeESK_SO_m13xyl_predicateNSB_IJffiEEESN_EEvbT2_T3_T4_PT6_PT7_T5_PST_ST_NS1_7vsmem_tE)
        .other          _ZN3cub18CUB_300001_SM_10006detail10merge_sort26DeviceMergeSortMergeKernelINS2_10policy_hubIN6thrust24THRUST_300001_SM_1000_NS12zip_iteratorIN4cuda3std3__45tupleIJNS6_6detail15normal_iteratorINS6_10device_ptrIfEEEESG_NSD_INSE_IiEEEEEEEEEE9Policy600ESK_PNS0_8NullTypeESK_SO_m13xyl_predicateNSB_IJffiEEESN_EEvbT2_T3_T4_PT6_PT7_T5_PST_ST_NS1_7vsmem_tE,@"STO_CUDA_ENTRY STV_DEFAULT"
_ZN3cub18CUB_300001_SM_10006detail10merge_sort26DeviceMergeSortMergeKernelINS2_10policy_hubIN6thrust24THRUST_300001_SM_1000_NS12zip_iteratorIN4cuda3std3__45tupleIJNS6_6detail15normal_iteratorINS6_10device_ptrIfEEEESG_NSD_INSE_IiEEEEEEEEEE9Policy600ESK_PNS0_8NullTypeESK_SO_m13xyl_predicateNSB_IJffiEEESN_EEvbT2_T3_T4_PT6_PT7_T5_PST_ST_NS1_7vsmem_tE:
.text._ZN3cub18CUB_300001_SM_10006detail10merge_sort26DeviceMergeSortMergeKernelINS2_10policy_hubIN6thrust24THRUST_300001_SM_1000_NS12zip_iteratorIN4cuda3std3__45tupleIJNS6_6detail15normal_iteratorINS6_10device_ptrIfEEEESG_NSD_INSE_IiEEEEEEEEEE9Policy600ESK_PNS0_8NullTypeESK_SO_m13xyl_predicateNSB_IJffiEEESN_EEvbT2_T3_T4_PT6_PT7_T5_PST_ST_NS1_7vsmem_tE:
[----:B------:R-:W-:Y:S01]  /*0000*/  LDC R1, c[0x0][0x37c] ;  /* 0x0000df00ff017b82 */ /* 0x000fe20000000800 */
[----:B------:R-:W0:Y:S01]  /*0010*/  S2R R28, SR_CTAID.X ;  /* 0x00000000001c7919 */ /* 0x000e220000002500 */
[----:B------:R-:W1:Y:S01]  /*0020*/  LDCU UR4, c[0x0][0x370] ;  /* 0x00006e00ff0477ac */ /* 0x000e620008000800 */
[----:B------:R-:W2:Y:S01]  /*0030*/  S2R R27, SR_TID.X ;  /* 0x00000000001b7919 */ /* 0x000ea20000002100 */
[----:B------:R-:W3:Y:S01]  /*0040*/  LDCU.64 UR6, c[0x0][0x358] ;  /* 0x00006b00ff0677ac */ /* 0x000ee20008000a00 */
[----:B-1----:R-:W-:-:S06]  /*0050*/  UIADD3 UR4, UPT, UPT, UR4, -0x1, URZ ;  /* 0xffffffff04047890 */ /* 0x002fcc000fffe0ff */
[----:B0-----:R-:W-:-:S13]  /*0060*/  ISETP.GE.U32.AND P0, PT, R28, UR4, PT ;  /* 0x000000041c007c0c */ /* 0x001fda000bf06070 */
[----:B--23--:R-:W-:Y:S05]  /*0070*/  @P0 BRA `(.L_x_448) ;  /* 0x0000002000800947 */ /* 0x00cfea0003800000 */
[----:B------:R-:W0:Y:S01]  /*0080*/  LDC.64 R4, c[0x0][0x3c8] ;  /* 0x0000f200ff047b82 */ /* 0x000e220000000a00 */
[----:B------:R-:W1:Y:S07]  /*0090*/  LDCU.U8 UR4, c[0x0][0x380] ;  /* 0x00007000ff0477ac */ /* 0x000e6e0008000000 */
[----:B------:R-:W2:Y:S08]  /*00a0*/  LDC.64 R16, c[0x0][0x3d0] ;  /* 0x0000f400ff107b82 */ /* 0x000eb00000000a00 */
[----:B------:R-:W3:Y:S01]  /*00b0*/  LDC.64 R12, c[0x0][0x3a8] ;  /* 0x0000ea00ff0c7b82 */ /* 0x000ee20000000a00 */
[----:B0-----:R-:W-:-:S04]  /*00c0*/  LEA R4, P0, R28, R4, 0x3 ;  /* 0x000000041c047211 */ /* 0x001fc800078018ff */
[----:B------:R-:W-:-:S05]  /*00d0*/  LEA.HI.X R5, R28, R5, RZ, 0x3, P0 ;  /* 0x000000051c057211 */ /* 0x000fca00000f1cff */
[----:B------:R-:W4:Y:S04]  /*00e0*/  LDG.E.64 R2, desc[UR6][R4.64] ;  /* 0x0000000604027981 */ /* 0x000f28000c1e1b00 */
[----:B------:R0:W5:Y:S01]  /*00f0*/  LDG.E.64 R14, desc[UR6][R4.64+0x8] ;  /* 0x00000806040e7981 */ /* 0x000162000c1e1b00 */
[----:B--2---:R-:W-:Y:S01]  /*0100*/  IADD3 R7, P1, PT, RZ, -R16, RZ ;  /* 0x80000010ff077210 */ /* 0x004fe20007f3e0ff */
[----:B-1----:R-:W-:Y:S01]  /*0110*/  UPRMT UR4, UR4, 0x8880, URZ ;  /* 0x0000888004047896 */ /* 0x002fe200080000ff */
[----:B------:R-:W-:Y:S02]  /*0120*/  ACQBULK ;  /* 0x000000000000782e */ /* 0x000fe40000000000 */
[CC--:B------:R-:W-:Y:S01]  /*0130*/  LOP3.LUT R11, R7.reuse, R28.reuse, RZ, 0xc0, !PT ;  /* 0x0000001c070b7212 */ /* 0x0c0fe200078ec0ff */
[----:B------:R-:W-:Y:S01]  /*0140*/  UISETP.NE.AND UP0, UPT, UR4, URZ, UPT ;  /* 0x000000ff0400728c */ /* 0x000fe2000bf05270 */
[----:B------:R-:W-:-:S02]  /*0150*/  LOP3.LUT R0, R7, R28, RZ, 0xfc, !PT ;  /* 0x0000001c07007212 */ /* 0x000fc400078efcff */
[----:B------:R-:W-:Y:S01]  /*0160*/  IADD3 R6, P0, PT, R28, -R11, RZ ;  /* 0x8000000b1c067210 */ /* 0x000fe20007f1e0ff */
[----:B---3--:R-:W-:Y:S01]  /*0170*/  IMAD.WIDE.U32 R12, R11, -0x500, R12 ;  /* 0xfffffb000b0c7825 */ /* 0x008fe200078e000c */
[----:B0-----:R-:W-:-:S03]  /*0180*/  SHF.R.U64 R4, R16, 0x1, R17 ;  /* 0x0000000110047819 */ /* 0x001fc60000001211 */
[----:B------:R-:W-:Y:S01]  /*0190*/  IMAD.X R8, RZ, RZ, -0x1, P0 ;  /* 0xffffffffff087424 */ /* 0x000fe200000e06ff */
[----:B------:R-:W-:Y:S01]  /*01a0*/  ISETP.NE.U32.AND P0, PT, R0, -0x1, PT ;  /* 0xffffffff0000780c */ /* 0x000fe20003f05070 */
[----:B------:R-:W-:Y:S01]  /*01b0*/  IMAD.WIDE.U32 R6, R6, 0x500, RZ ;  /* 0x0000050006067825 */ /* 0x000fe200078e00ff */
[----:B------:R-:W-:-:S03]  /*01c0*/  SHF.R.U32.HI R0, RZ, 0x1, R17 ;  /* 0x00000001ff007819 */ /* 0x000fc60000011611 */
[----:B------:R-:W-:Y:S01]  /*01d0*/  IMAD R5, R8, 0x500, RZ ;  /* 0x0000050008057824 */ /* 0x000fe200078e02ff */
[----:B------:R-:W-:Y:S01]  /*01e0*/  ISETP.GT.U32.AND P2, PT, R6, -0x501, PT ;  /* 0xfffffaff0600780c */ /* 0x000fe20003f44070 */
[----:B------:R-:W-:Y:S02]  /*01f0*/  IMAD R9, R0, 0x500, RZ ;  /* 0x0000050000097824 */ /* 0x000fe400078e02ff */
[----:B------:R-:W-:Y:S02]  /*0200*/  IMAD.IADD R0, R7, 0x1, R5 ;  /* 0x0000000107007824 */ /* 0x000fe400078e0205 */
[----:B------:R-:W-:-:S03]  /*0210*/  IMAD.WIDE.U32 R4, R4, 0x500, RZ ;  /* 0x0000050004047825 */ /* 0x000fc600078e00ff */
[----:B------:R-:W-:Y:S01]  /*0220*/  ISETP.GT.U32.AND.EX P2, PT, R0, -0x1, PT, P2 ;  /* 0xffffffff0000780c */ /* 0x000fe20003f44120 */
[----:B------:R-:W-:Y:S01]  /*0230*/  IMAD.X R8, RZ, RZ, ~R17, P1 ;  /* 0x000000ffff087224 */ /* 0x000fe200008e0e11 */
[----:B------:R-:W-:Y:S01]  /*0240*/  ISETP.GT.U32.AND P1, PT, R12, R4, PT ;  /* 0x000000040c00720c */ /* 0x000fe20003f24070 */
[----:B------:R-:W-:Y:S01]  /*0250*/  IMAD.IADD R7, R5, 0x1, R9 ;  /* 0x0000000105077824 */ /* 0x000fe200078e0209 */
[----:B------:R-:W-:Y:S01]  /*0260*/  SEL R25, R6, 0xfffffaff, P2 ;  /* 0xfffffaff06197807 */ /* 0x000fe20001000000 */
[----:B------:R-:W-:Y:S01]  /*0270*/  IMAD.IADD R19, R13, 0x1, -R11 ;  /* 0x000000010d137824 */ /* 0x000fe200078e0a0b */
[----:B------:R-:W-:Y:S02]  /*0280*/  ISETP.NE.AND.EX P0, PT, R8, -0x1, PT, P0 ;  /* 0xffffffff0800780c */ /* 0x000fe40003f05300 */
[----:B------:R-:W-:Y:S02]  /*0290*/  LOP3.LUT R25, RZ, R25, RZ, 0x33, !PT ;  /* 0x00000019ff197212 */ /* 0x000fe400078e33ff */
[----:B------:R-:W-:-:S02]  /*02a0*/  ISETP.GT.U32.AND.EX P1, PT, R19, R7, PT, P1 ;  /* 0x000000071300720c */ /* 0x000fc40003f24110 */
[----:B------:R-:W-:Y:S02]  /*02b0*/  SEL R10, R0, 0xffffffff, P2 ;  /* 0xffffffff000a7807 */ /* 0x000fe40001000000 */
[----:B------:R-:W-:Y:S02]  /*02c0*/  SEL R17, R12, R4, P1 ;  /* 0x000000040c117207 */ /* 0x000fe40000800000 */
[----:B------:R-:W-:-:S04]  /*02d0*/  ISETP.LT.U32.AND P3, PT, R4, R12, PT ;  /* 0x0000000c0400720c */ /* 0x000fc80003f61070 */
[----:B------:R-:W-:Y:S01]  /*02e0*/  ISETP.LT.U32.AND.EX P3, PT, R7, R19, PT, P3 ;  /* 0x000000130700720c */ /* 0x000fe20003f61130 */
[----:B----4-:R-:W-:-:S04]  /*02f0*/  IMAD.WIDE.U32 R8, R11, -0x500, R2 ;  /* 0xfffffb000b087825 */ /* 0x010fc800078e0002 */
[----:B-----5:R-:W-:Y:S01]  /*0300*/  IMAD.WIDE.U32 R14, R11, -0x500, R14 ;  /* 0xfffffb000b0e7825 */ /* 0x020fe200078e000e */
[----:B------:R-:W-:-:S03]  /*0310*/  IADD3 R13, P4, PT, R6, -R8, RZ ;  /* 0x80000008060d7210 */ /* 0x000fc60007f9e0ff */
[----:B------:R-:W-:Y:S01]  /*0320*/  IMAD.IADD R21, R9, 0x1, -R11 ;  /* 0x0000000109157824 */ /* 0x000fe200078e0a0b */
[----:B------:R-:W-:Y:S01]  /*0330*/  IADD3 R25, P5, P6, -R14, R6, R25 ;  /* 0x000000060e197210 */ /* 0x000fe20007ebe119 */
[----:B------:R-:W-:Y:S01]  /*0340*/  IMAD.IADD R18, R15, 0x1, -R11 ;  /* 0x000000010f127824 */ /* 0x000fe200078e0a0b */
[----:B------:R-:W-:Y:S01]  /*0350*/  LOP3.LUT R9, RZ, R10, RZ, 0x33, !PT ;  /* 0x0000000aff097212 */ /* 0x000fe200078e33ff */
[----:B------:R-:W-:Y:S01]  /*0360*/  IMAD.X R10, R0, 0x1, ~R21, P4 ;  /* 0x00000001000a7824 */ /* 0x000fe200020e0e15 */
[----:B------:R-:W-:Y:S02]  /*0370*/  SEL R15, R19, R7, P1 ;  /* 0x00000007130f7207 */ /* 0x000fe40000800000 */
[----:B------:R-:W-:Y:S02]  /*0380*/  IADD3 R16, P1, PT, R17, -R4, RZ ;  /* 0x8000000411107210 */ /* 0x000fe40007f3e0ff */
[----:B------:R-:W-:Y:S02]  /*0390*/  IADD3.X R9, PT, PT, ~R18, R0, R9, P5, P6 ;  /* 0x0000000012097210 */ /* 0x000fe40002fec509 */
[----:B------:R-:W-:Y:S01]  /*03a0*/  SEL R25, R4, R25, !P0 ;  /* 0x0000001904197207 */ /* 0x000fe20004000000 */
[----:B------:R-:W-:Y:S01]  /*03b0*/  IMAD.X R17, R15, 0x1, ~R7, P1 ;  /* 0x000000010f117824 */ /* 0x000fe200008e0e07 */
[----:B------:R-:W-:-:S02]  /*03c0*/  ISETP.LT.U32.AND P1, PT, R13, R16, PT ;  /* 0x000000100d00720c */ /* 0x000fc40003f21070 */
[----:B------:R-:W-:Y:S02]  /*03d0*/  SEL R0, R7, R9, !P0 ;  /* 0x0000000907007207 */ /* 0x000fe40004000000 */
[----:B------:R-:W-:Y:S02]  /*03e0*/  ISETP.LT.U32.AND P2, PT, R25, R16, PT ;  /* 0x000000101900720c */ /* 0x000fe40003f41070 */
[----:B------:R-:W-:Y:S02]  /*03f0*/  SEL R15, R4, R12, P3 ;  /* 0x0000000c040f7207 */ /* 0x000fe40001800000 */
[-C--:B------:R-:W-:Y:S02]  /*0400*/  ISETP.LT.U32.AND.EX P1, PT, R10, R17.reuse, PT, P1 ;  /* 0x000000110a00720c */ /* 0x080fe40003f21110 */
[----:B------:R-:W-:Y:S02]  /*0410*/  ISETP.LT.U32.AND.EX P2, PT, R0, R17, PT, P2 ;  /* 0x000000110000720c */ /* 0x000fe40003f41120 */
[----:B------:R-:W-:-:S02]  /*0420*/  SEL R15, R15, R14, !P0 ;  /* 0x0000000e0f0f7207 */ /* 0x000fc40004000000 */
[-C--:B------:R-:W-:Y:S02]  /*0430*/  SEL R13, R13, R16.reuse, P1 ;  /* 0x000000100d0d7207 */ /* 0x080fe40000800000 */
[----:B------:R-:W-:Y:S01]  /*0440*/  SEL R25, R25, R16, P2 ;  /* 0x0000001019197207 */ /* 0x000fe20001000000 */
[----:B------:R-:W-:Y:S01]  /*0450*/  IMAD.IADD R26, R15, 0x1, -R8 ;  /* 0x000000010f1a7824 */ /* 0x000fe200078e0a08 */
[----:B------:R-:W-:-:S03]  /*0460*/  SEL R0, R10, R17, P1 ;  /* 0x000000110a007207 */ /* 0x000fc60000800000 */
[----:B------:R-:W-:Y:S01]  /*0470*/  IMAD.IADD R25, R25, 0x1, -R13 ;  /* 0x0000000119197824 */ /* 0x000fe200078e0a0d */
[----:B------:R-:W-:Y:S06]  /*0480*/  BRA.U !UP0, `(.L_x_449) ;  /* 0x00000005083c7547 */ /* 0x000fec000b800000 */
[----:B------:R-:W0:Y:S01]  /*0490*/  LDCU.64 UR4, c[0x0][0x388] ;  /* 0x00007100ff0477ac */ /* 0x000e220008000a00 */
[----:B------:R-:W-:Y:S01]  /*04a0*/  IMAD.MOV.U32 R6, RZ, RZ, R4 ;  /* 0x000000ffff067224 */ /* 0x000fe200078e0004 */
[----:B------:R-:W-:Y:S01]  /*04b0*/  IADD3 R2, P0, PT, R2, R27, RZ ;  /* 0x0000001b02027210 */ /* 0x000fe20007f1e0ff */
[----:B------:R-:W-:Y:S01]  /*04c0*/  VIADD R9, R27, 0x300 ;  /* 0x000003001b097836 */ /* 0x000fe20000000000 */
[----:B------:R-:W1:Y:S01]  /*04d0*/  LDCU.128 UR8, c[0x0][0x390] ;  /* 0x00007200ff0877ac */ /* 0x000e620008000c00 */
[----:B------:R-:W-:Y:S01]  /*04e0*/  IMAD.WIDE.U32 R6, R11, 0x500, R6 ;  /* 0x000005000b067825 */ /* 0x000fe200078e0006 */
[-C--:B------:R-:W-:Y:S02]  /*04f0*/  ISETP.GE.AND P4, PT, R27, R26.reuse, PT ;  /* 0x0000001a1b00720c */ /* 0x080fe40003f86270 */
[----:B------:R-:W-:Y:S01]  /*0500*/  ISETP.GE.AND P1, PT, R9, R26, PT ;  /* 0x0000001a0900720c */ /* 0x000fe20003f26270 */
[----:B------:R-:W-:Y:S01]  /*0510*/  IMAD.X R11, RZ, RZ, R3, P0 ;  /* 0x000000ffff0b7224 */ /* 0x000fe200000e0603 */
[----:B------:R-:W-:Y:S01]  /*0520*/  IADD3 R8, P0, PT, R13, R6, RZ ;  /* 0x000000060d087210 */ /* 0x000fe20007f1e0ff */
[----:B------:R-:W-:-:S02]  /*0530*/  IMAD.MOV.U32 R15, RZ, RZ, RZ ;  /* 0x000000ffff0f7224 */ /* 0x000fc400078e00ff */
[C---:B------:R-:W-:Y:S02]  /*0540*/  VIADD R5, R27.reuse, 0x200 ;  /* 0x000002001b057836 */ /* 0x040fe40000000000 */
[----:B------:R-:W-:Y:S01]  /*0550*/  IMAD.SHL.U32 R6, R2, 0x4, RZ ;  /* 0x0000000402067824 */ /* 0x000fe200078e00ff */
[----:B------:R-:W-:Y:S01]  /*0560*/  IADD3.X R9, PT, PT, R0, R7, R15, P0, !PT ;  /* 0x0000000700097210 */ /* 0x000fe200007fe40f */
[----:B------:R-:W-:Y:S01]  /*0570*/  VIADD R3, R27, 0x100 ;  /* 0x000001001b037836 */ /* 0x000fe20000000000 */
[----:B------:R-:W-:Y:S02]  /*0580*/  SHF.L.U64.HI R7, R2, 0x2, R11 ;  /* 0x0000000202077819 */ /* 0x000fe4000001020b */
[--C-:B------:R-:W-:Y:S02]  /*0590*/  SHF.R.S32.HI R0, RZ, 0x1f, R26.reuse ;  /* 0x0000001fff007819 */ /* 0x100fe4000001141a */
[----:B------:R-:W-:Y:S02]  /*05a0*/  IADD3 R11, P5, P6, R8, R27, -R26 ;  /* 0x0000001b080b7210 */ /* 0x000fe40007ebe81a */
[----:B------:R-:W-:-:S02]  /*05b0*/  ISETP.GE.AND P2, PT, R5, R26, PT ;  /* 0x0000001a0500720c */ /* 0x000fc40003f46270 */
[C---:B0-----:R-:W-:Y:S01]  /*05c0*/  IADD3 R2, P0, PT, R6.reuse, UR4, RZ ;  /* 0x0000000406027c10 */ /* 0x041fe2000ff1e0ff */
[----:B------:R-:W-:Y:S01]  /*05d0*/  IMAD.SHL.U32 R10, R11, 0x4, RZ ;  /* 0x000000040b0a7824 */ /* 0x000fe200078e00ff */
[----:B------:R-:W-:Y:S02]  /*05e0*/  LOP3.LUT R5, R27, 0x400, RZ, 0xfc, !PT ;  /* 0x000004001b057812 */ /* 0x000fe400078efcff */
[----:B------:R-:W-:Y:S02]  /*05f0*/  IADD3.X R0, PT, PT, R9, RZ, ~R0, P5, P6 ;  /* 0x000000ff09007210 */ /* 0x000fe40002fecc00 */
[C---:B-1----:R-:W-:Y:S02]  /*0600*/  IADD3 R4, P5, PT, R6.reuse, UR8, RZ ;  /* 0x0000000806047c10 */ /* 0x042fe4000ffbe0ff */
[----:B------:R-:W-:Y:S02]  /*0610*/  ISETP.GE.AND P3, PT, R3, R26, PT ;  /* 0x0000001a0300720c */ /* 0x000fe40003f66270 */
[----:B------:R-:W-:-:S02]  /*0620*/  IADD3 R6, P6, PT, R6, UR10, RZ ;  /* 0x0000000a06067c10 */ /* 0x000fc4000ffde0ff */
[----:B------:R-:W-:Y:S02]  /*0630*/  IADD3.X R3, PT, PT, R7, UR5, RZ, P0, !PT ;  /* 0x0000000507037c10 */ /* 0x000fe400087fe4ff */
[----:B------:R-:W-:Y:S02]  /*0640*/  ISETP.GE.AND P0, PT, R5, R26, PT ;  /* 0x0000001a0500720c */ /* 0x000fe40003f06270 */
[C---:B------:R-:W-:Y:S01]  /*0650*/  IADD3.X R5, PT, PT, R7.reuse, UR9, RZ, P5, !PT ;  /* 0x0000000907057c10 */ /* 0x040fe2000affe4ff */
[----:B------:R-:W5:Y:S01]  /*0660*/  @!P4 LDG.E R24, desc[UR6][R2.64] ;  /* 0x000000060218c981 */ /* 0x000f62000c1e1900 */
[----:B------:R-:W-:Y:S02]  /*0670*/  IADD3.X R7, PT, PT, R7, UR11, RZ, P6, !PT ;  /* 0x0000000b07077c10 */ /* 0x000fe4000b7fe4ff */
[----:B------:R-:W-:Y:S01]  /*0680*/  SHF.L.U64.HI R0, R11, 0x2, R0 ;  /* 0x000000020b007819 */ /* 0x000fe20000010200 */
[----:B------:R-:W5:Y:S01]  /*0690*/  @!P4 LDG.E R23, desc[UR6][R4.64] ;  /* 0x000000060417c981 */ /* 0x000f62000c1e1900 */
[----:B------:R-:W-:-:S02]  /*06a0*/  IADD3 R12, P6, PT, R10, UR8, RZ ;  /* 0x000000080a0c7c10 */ /* 0x000fc4000ffde0ff */
[----:B------:R-:W-:Y:S01]  /*06b0*/  IADD3 R14, P5, PT, R10, UR10, RZ ;  /* 0x0000000a0a0e7c10 */ /* 0x000fe2000ffbe0ff */
[----:B------:R-:W5:Y:S01]  /*06c0*/  @!P4 LDG.E R22, desc[UR6][R6.64] ;  /* 0x000000060616c981 */ /* 0x000f62000c1e1900 */
[----:B------:R-:W-:Y:S02]  /*06d0*/  IADD3.X R13, PT, PT, R0, UR9, RZ, P6, !PT ;  /* 0x00000009000d7c10 */ /* 0x000fe4000b7fe4ff */
[----:B------:R-:W-:Y:S02]  /*06e0*/  IADD3 R10, P6, PT, R10, UR4, RZ ;  /* 0x000000040a0a7c10 */ /* 0x000fe4000ffde0ff */
[C---:B------:R-:W-:Y:S01]  /*06f0*/  IADD3.X R15, PT, PT, R0.reuse, UR11, RZ, P5, !PT ;  /* 0x0000000b000f7c10 */ /* 0x040fe2000affe4ff */
[----:B------:R-:W5:Y:S01]  /*0700*/  @P3 LDG.E R21, desc[UR6][R12.64+0x400] ;  /* 0x000400060c153981 */ /* 0x000f62000c1e1900 */
[----:B------:R-:W-:-:S03]  /*0710*/  IADD3.X R11, PT, PT, R0, UR5, RZ, P6, !PT ;  /* 0x00000005000b7c10 */ /* 0x000fc6000b7fe4ff */
[----:B------:R-:W5:Y:S04]  /*0720*/  @P2 LDG.E R20, desc[UR6][R12.64+0x800] ;  /* 0x000800060c142981 */ /* 0x000f68000c1e1900 */
[----:B------:R-:W5:Y:S04]  /*0730*/  @P1 LDG.E R19, desc[UR6][R12.64+0xc00] ;  /* 0x000c00060c131981 */ /* 0x000f68000c1e1900 */
[----:B------:R0:W5:Y:S04]  /*0740*/  @P0 LDG.E R18, desc[UR6][R12.64+0x1000] ;  /* 0x001000060c120981 */ /* 0x000168000c1e1900 */
[----:B------:R-:W5:Y:S04]  /*0750*/  @P3 LDG.E R17, desc[UR6][R10.64+0x400] ;  /* 0x000400060a113981 */ /* 0x000f68000c1e1900 */
[----:B------:R-:W5:Y:S04]  /*0760*/  @P2 LDG.E R16, desc[UR6][R10.64+0x800] ;  /* 0x000800060a102981 */ /* 0x000f68000c1e1900 */
[----:B------:R-:W5:Y:S04]  /*0770*/  @P1 LDG.E R0, desc[UR6][R10.64+0xc00] ;  /* 0x000c00060a001981 */ /* 0x000f68000c1e1900 */
[----:B------:R1:W5:Y:S04]  /*0780*/  @P0 LDG.E R32, desc[UR6][R10.64+0x1000] ;  /* 0x001000060a200981 */ /* 0x000368000c1e1900 */
[----:B------:R2:W5:Y:S04]  /*0790*/  @P3 LDG.E R31, desc[UR6][R14.64+0x400] ;  /* 0x000400060e1f3981 */ /* 0x000568000c1e1900 */
[----:B------:R2:W5:Y:S04]  /*07a0*/  @P2 LDG.E R30, desc[UR6][R14.64+0x800] ;  /* 0x000800060e1e2981 */ /* 0x000568000c1e1900 */
[----:B------:R2:W5:Y:S04]  /*07b0*/  @P1 LDG.E R29, desc[UR6][R14.64+0xc00] ;  /* 0x000c00060e1d1981 */ /* 0x000568000c1e1900 */
[----:B------:R2:W5:Y:S01]  /*07c0*/  @P0 LDG.E R33, desc[UR6][R14.64+0x1000] ;  /* 0x001000060e210981 */ /* 0x000562000c1e1900 */
[----:B------:R-:W-:-:S05]  /*07d0*/  @P4 IMAD.IADD R34, R27, 0x1, -R26 ;  /* 0x000000011b224824 */ /* 0x000fca00078e0a1a */
[----:B------:R-:W-:-:S04]  /*07e0*/  @P4 IADD3 R8, P5, PT, R34, R8, RZ ;  /* 0x0000000822084210 */ /* 0x000fc80007fbe0ff */
[----:B0-----:R-:W-:Y:S01]  /*07f0*/  @P4 LEA.HI.X.SX32 R13, R34, R9, 0x1, P5 ;  /* 0x00000009220d4211 */ /* 0x001fe200028f0eff */
[----:B------:R-:W-:-:S03]  /*0800*/  @P4 IMAD.SHL.U32 R12, R8, 0x4, RZ ;  /* 0x00000004080c4824 */ /* 0x000fc600078e00ff */
[----:B------:R-:W-:Y:S02]  /*0810*/  @P4 SHF.L.U64.HI R13, R8, 0x2, R13 ;  /* 0x00000002080d4819 */ /* 0x000fe4000001020d */
[C---:B------:R-:W-:Y:S02]  /*0820*/  @P4 IADD3 R8, P6, PT, R12.reuse, UR4, RZ ;  /* 0x000000040c084c10 */ /* 0x040fe4000ffde0ff */
[C---:B-1----:R-:W-:Y:S02]  /*0830*/  @P4 IADD3 R10, P5, PT, R12.reuse, UR8, RZ ;  /* 0x000000080c0a4c10 */ /* 0x042fe4000ffbe0ff */
[C---:B------:R-:W-:Y:S02]  /*0840*/  @P4 IADD3.X R9, PT, PT, R13.reuse, UR5, RZ, P6, !PT ;  /* 0x000000050d094c10 */ /* 0x040fe4000b7fe4ff */
[----:B------:R-:W-:Y:S02]  /*0850*/  @P4 IADD3 R12, P6, PT, R12, UR10, RZ ;  /* 0x0000000a0c0c4c10 */ /* 0x000fe4000ffde0ff */
[----:B------:R-:W-:-:S02]  /*0860*/  @P4 IADD3.X R11, PT, PT, R13, UR9, RZ, P5, !PT ;  /* 0x000000090d0b4c10 */ /* 0x000fc4000affe4ff */
[----:B------:R-:W-:Y:S01]  /*0870*/  @P4 IADD3.X R13, PT, PT, R13, UR11, RZ, P6, !PT ;  /* 0x0000000b0d0d4c10 */ /* 0x000fe2000b7fe4ff */
[----:B------:R2:W5:Y:S04]  /*0880*/  @P4 LDG.E R24, desc[UR6][R8.64] ;  /* 0x0000000608184981 */ /* 0x000568000c1e1900 */
[----:B------:R2:W5:Y:S04]  /*0890*/  @P4 LDG.E R23, desc[UR6][R10.64] ;  /* 0x000000060a174981 */ /* 0x000568000c1e1900 */
[----:B------:R2:W5:Y:S04]  /*08a0*/  @P4 LDG.E R22, desc[UR6][R12.64] ;  /* 0x000000060c164981 */ /* 0x000568000c1e1900 */
[----:B------:R2:W5:Y:S04]  /*08b0*/  @!P3 LDG.E R21, desc[UR6][R4.64+0x400] ;  /* 0x000400060415b981 */ /* 0x000568000c1e1900 */
        /* <DEDUP_REMOVED lines=10> */
[----:B------:R2:W5:Y:S01]  /*0960*/  @!P0 LDG.E R33, desc[UR6][R6.64+0x1000] ;  /* 0x0010000606218981 */ /* 0x000562000c1e1900 */
[----:B------:R-:W-:Y:S05]  /*0970*/  BRA `(.L_x_450) ;  /* 0x0000000000e07947 */ /* 0x000fea0003800000 */
.L_x_449:
[----:B------:R-:W0:Y:S01]  /*0980*/  LDC.64 R8, c[0x0][0x3b0] ;  /* 0x0000ec00ff087b82 */ /* 0x000e220000000a00 */
[----:B------:R-:W-:Y:S01]  /*0990*/  IMAD.MOV.U32 R5, RZ, RZ, R7 ;  /* 0x000000ffff057224 */ /* 0x000fe200078e0007 */
[----:B------:R-:W-:Y:S01]  /*09a0*/  UMOV UR4, URZ ;  /* 0x000000ff00047c82 */ /* 0x000fe20008000000 */
[----:B------:R-:W-:Y:S02]  /*09b0*/  IMAD.IADD R6, R27, 0x1, -R26 ;  /* 0x000000011b067824 */ /* 0x000fe400078e0a1a */
[----:B------:R-:W-:Y:S01]  /*09c0*/  IMAD.WIDE.U32 R4, R11, 0x500, R4 ;  /* 0x000005000b047825 */ /* 0x000fe200078e0004 */
[----:B------:R-:W-:Y:S02]  /*09d0*/  IADD3 R11, P2, PT, R2, R27, RZ ;  /* 0x0000001b020b7210 */ /* 0x000fe40007f5e0ff */
[----:B------:R-:W-:Y:S01]  /*09e0*/  SHF.R.S32.HI R2, RZ, 0x1f, R6 ;  /* 0x0000001fff027819 */ /* 0x000fe20000011406 */
[----:B------:R-:W-:Y:S01]  /*09f0*/  VIADD R5, R5, UR4 ;  /* 0x0000000405057c36 */ /* 0x000fe20008000000 */
[----:B------:R-:W-:Y:S01]  /*0a00*/  IADD3 R7, P0, P1, R6, R4, R13 ;  /* 0x0000000406077210 */ /* 0x000fe2000791e00d */
[----:B------:R-:W-:-:S02]  /*0a10*/  IMAD.X R6, RZ, RZ, R3, P2 ;  /* 0x000000ffff067224 */ /* 0x000fc400010e0603 */
[C---:B------:R-:W-:Y:S01]  /*0a20*/  VIADD R13, R27.reuse, 0x100 ;  /* 0x000001001b0d7836 */ /* 0x040fe20000000000 */
[----:B------:R-:W-:Y:S02]  /*0a30*/  IADD3.X R0, PT, PT, R2, R5, R0, P0, P1 ;  /* 0x0000000502007210 */ /* 0x000fe400007e2400 */
[-C--:B------:R-:W-:Y:S02]  /*0a40*/  ISETP.GE.AND P0, PT, R27, R26.reuse, PT ;  /* 0x0000001a1b00720c */ /* 0x080fe40003f06270 */
[----:B------:R-:W-:Y:S02]  /*0a50*/  ISETP.GE.AND P2, PT, R13, R26, PT ;  /* 0x0000001a0d00720c */ /* 0x000fe40003f46270 */
[----:B------:R-:W-:Y:S01]  /*0a60*/  LOP3.LUT R13, R27, 0x400, RZ, 0xfc, !PT ;  /* 0x000004001b0d7812 */ /* 0x000fe200078efcff */
[----:B0-----:R-:W-:-:S03]  /*0a70*/  IMAD.WIDE.U32 R2, R11, 0xc, R8 ;  /* 0x0000000c0b027825 */ /* 0x001fc600078e0008 */
[----:B------:R-:W-:Y:S01]  /*0a80*/  ISETP.GE.AND P4, PT, R13, R26, PT ;  /* 0x0000001a0d00720c */ /* 0x000fe20003f86270 */
[----:B------:R-:W-:Y:S02]  /*0a90*/  VIADD R11, R27, 0x200 ;  /* 0x000002001b0b7836 */ /* 0x000fe40000000000 */
[----:B------:R-:W-:-:S03]  /*0aa0*/  IMAD.WIDE.U32 R4, R7, 0xc, R8 ;  /* 0x0000000c07047825 */ /* 0x000fc600078e0008 */
[-C--:B------:R-:W-:Y:S01]  /*0ab0*/  ISETP.GE.AND P1, PT, R11, R26.reuse, PT ;  /* 0x0000001a0b00720c */ /* 0x080fe20003f26270 */
[----:B------:R-:W-:Y:S02]  /*0ac0*/  VIADD R11, R27, 0x300 ;  /* 0x000003001b0b7836 */ /* 0x000fe40000000000 */
[----:B------:R-:W-:Y:S02]  /*0ad0*/  IMAD R7, R6, 0xc, RZ ;  /* 0x0000000c06077824 */ /* 0x000fe400078e02ff */
[----:B------:R-:W-:Y:S01]  /*0ae0*/  IMAD R9, R0, 0xc, RZ ;  /* 0x0000000c00097824 */ /* 0x000fe200078e02ff */
[----:B------:R-:W-:Y:S01]  /*0af0*/  ISETP.GE.AND P3, PT, R11, R26, PT ;  /* 0x0000001a0b00720c */ /* 0x000fe20003f66270 */
[----:B------:R-:W-:Y:S02]  /*0b00*/  IMAD.IADD R3, R3, 0x1, R7 ;  /* 0x0000000103037824 */ /* 0x000fe400078e0207 */
[----:B------:R-:W-:-:S03]  /*0b10*/  IMAD.IADD R5, R5, 0x1, R9 ;  /* 0x0000000105057824 */ /* 0x000fc600078e0209 */
[----:B------:R0:W5:Y:S04]  /*0b20*/  @!P0 LDG.E R24, desc[UR6][R2.64] ;  /* 0x0000000602188981 */ /* 0x000168000c1e1900 */
[----:B------:R0:W5:Y:S04]  /*0b30*/  @!P0 LDG.E R23, desc[UR6][R2.64+0x4] ;  /* 0x0000040602178981 */ /* 0x000168000c1e1900 */
[----:B------:R0:W5:Y:S04]  /*0b40*/  @!P0 LDG.E R22, desc[UR6][R2.64+0x8] ;  /* 0x0000080602168981 */ /* 0x000168000c1e1900 */
[----:B------:R0:W5:Y:S04]  /*0b50*/  @P2 LDG.E R17, desc[UR6][R4.64+0xc00] ;  /* 0x000c000604112981 */ /* 0x000168000c1e1900 */
        /* <DEDUP_REMOVED lines=25> */
[----:B------:R0:W5:Y:S02]  /*0cf0*/  @!P4 LDG.E R33, desc[UR6][R2.64+0x3008] ;  /* 0x003008060221c981 */ /* 0x000164000c1e1900 */
.L_x_450:
[----:B0-2---:R-:W0:Y:S01]  /*0d00*/  S2R R3, SR_CgaCtaId ;  /* 0x0000000000037919 */ /* 0x005e220000008800 */
[----:B------:R-:W-:-:S04]  /*0d10*/  MOV R2, 0x400 ;  /* 0x0000040000027802 */ /* 0x000fc80000000f00 */
[----:B0-----:R-:W-:-:S05]  /*0d20*/  LEA R2, R3, R2, 0x18 ;  /* 0x0000000203027211 */ /* 0x001fca00078ec0ff */
[----:B------:R-:W-:-:S05]  /*0d30*/  IMAD R3, R27, 0xc, R2 ;  /* 0x0000000c1b037824 */ /* 0x000fca00078e0202 */
[----:B-----5:R-:W-:Y:S04]  /*0d40*/  STS [R3], R24 ;  /* 0x0000001803007388 */ /* 0x020fe80000000800 */
        /* <DEDUP_REMOVED lines=13> */
[----:B------:R0:W-:Y:S01]  /*0e20*/  STS [R3+0x3008], R33 ;  /* 0x0030082103007388 */ /* 0x0001e20000000800 */
[----:B------:R-:W-:Y:S01]  /*0e30*/  BAR.SYNC.DEFER_BLOCKING 0x0 ;  /* 0x0000000000007b1d */ /* 0x000fe20000010000 */
[----:B0-----:R-:W-:-:S07]  /*0e40*/  IMAD R3, R27, 0x5, RZ ;  /* 0x000000051b037824 */ /* 0x001fce00078e02ff */
[----:B------:R-:W-:Y:S01]  /*0e50*/  PREEXIT ;  /* 0x000000000000782d */ /* 0x000fe20000000000 */
[----:B------:R-:W-:Y:S01]  /*0e60*/  IMAD.IADD R0, R25, 0x1, R26 ;  /* 0x0000000119007824 */ /* 0x000fe200078e021a */
[----:B------:R-:W-:Y:S04]  /*0e70*/  BSSY.RECONVERGENT B0, `(.L_x_451) ;  /* 0x0000023000007945 */ /* 0x000fe80003800200 */
[----:B------:R-:W-:-:S04]  /*0e80*/  VIMNMX R3, PT, PT, R0, R3, PT ;  /* 0x0000000300037248 */ /* 0x000fc80003fe0100 */
[C---:B------:R-:W-:Y:S01]  /*0e90*/  ISETP.GE.AND P0, PT, R3.reuse, R25, PT ;  /* 0x000000190300720c */ /* 0x040fe20003f06270 */
[C---:B------:R-:W-:Y:S01]  /*0ea0*/  IMAD.IADD R25, R3.reuse, 0x1, -R25 ;  /* 0x0000000103197824 */ /* 0x040fe200078e0a19 */
[----:B------:R-:W-:-:S04]  /*0eb0*/  VIMNMX R4, PT, PT, R3, R26, PT ;  /* 0x0000001a03047248 */ /* 0x000fc80003fe0100 */
[----:B------:R-:W-:-:S04]  /*0ec0*/  SEL R25, R25, RZ, P0 ;  /* 0x000000ff19197207 */ /* 0x000fc80000000000 */
[----:B------:R-:W-:-:S13]  /*0ed0*/  ISETP.GE.AND P0, PT, R25, R4, PT ;  /* 0x000000041900720c */ /* 0x000fda0003f06270 */
[----:B------:R-:W-:Y:S05]  /*0ee0*/  @P0 BRA `(.L_x_452) ;  /* 0x00000000006c0947 */ /* 0x000fea0003800000 */
[----:B------:R-:W-:-:S07]  /*0ef0*/  IMAD.IADD R5, R3, 0x1, R26 ;  /* 0x0000000103057824 */ /* 0x000fce00078e021a */
.L_x_456:
[----:B------:R-:W-:Y:S01]  /*0f00*/  IMAD.IADD R6, R4, 0x1, -R25 ;  /* 0x0000000104067824 */ /* 0x000fe200078e0a19 */
[----:B------:R-:W-:Y:S04]  /*0f10*/  BSSY.RECONVERGENT B1, `(.L_x_453) ;  /* 0x0000014000017945 */ /* 0x000fe80003800200 */
[----:B------:R-:W-:-:S04]  /*0f20*/  LEA.HI R6, R6, R6, RZ, 0x1 ;  /* 0x0000000606067211 */ /* 0x000fc800078f08ff */
[----:B------:R-:W-:-:S04]  /*0f30*/  LEA.HI.SX32 R9, R6, R25, 0x1f ;  /* 0x0000001906097211 */ /* 0x000fc800078ffaff */
[----:B------:R-:W-:Y:S01]  /*0f40*/  LOP3.LUT R6, RZ, R9, RZ, 0x33, !PT ;  /* 0x00000009ff067212 */ /* 0x000fe200078e33ff */
[----:B------:R-:W-:-:S04]  /*0f50*/  IMAD R8, R9, 0xc, R2 ;  /* 0x0000000c09087824 */ /* 0x000fc800078e0202 */
[----:B------:R-:W-:Y:S02]  /*0f60*/  IMAD.IADD R7, R5, 0x1, R6 ;  /* 0x0000000105077824 */ /* 0x000fe400078e0206 */
[----:B------:R-:W-:Y:S02]  /*0f70*/  LDS R6, [R8+0x8] ;  /* 0x0000080008067984 */ /* 0x000fe40000000800 */
[----:B------:R-:W-:-:S05]  /*0f80*/  IMAD R11, R7, 0xc, R2 ;  /* 0x0000000c070b7824 */ /* 0x000fca00078e0202 */
[----:B------:R-:W0:Y:S02]  /*0f90*/  LDS R7, [R11+0x8] ;  /* 0x000008000b077984 */ /* 0x000e240000000800 */
[----:B0-----:R-:W-:-:S13]  /*0fa0*/  ISETP.NE.AND P0, PT, R7, R6, PT ;  /* 0x000000060700720c */ /* 0x001fda0003f05270 */
[----:B------:R-:W-:Y:S05]  /*0fb0*/  @P0 BRA `(.L_x_454) ;  /* 0x0000000000200947 */ /* 0x000fea0003800000 */
[----:B------:R-:W-:Y:S04]  /*0fc0*/  LDS R10, [R8+0x4] ;  /* 0x00000400080a7984 */ /* 0x000fe80000000800 */
[----:B------:R-:W0:Y:S02]  /*0fd0*/  LDS R13, [R11+0x4] ;  /* 0x000004000b0d7984 */ /* 0x000e240000000800 */
[----:B0-----:R-:W-:-:S13]  /*0fe0*/  FSETP.NEU.AND P1, PT, R13, R10, PT ;  /* 0x0000000a0d00720b */ /* 0x001fda0003f2d000 */
[----:B------:R-:W-:Y:S04]  /*0ff0*/  @!P1 LDS R6, [R8] ;  /* 0x0000000008069984 */ /* 0x000fe80000000800 */
[----:B------:R-:W0:Y:S02]  /*1000*/  @!P1 LDS R7, [R11] ;  /* 0x000000000b079984 */ /* 0x000e240000000800 */
[----:B0-----:R-:W-:Y:S02]  /*1010*/  @!P1 FSETP.LE.AND P0, PT, R7, R6, PT ;  /* 0x000000060700920b */ /* 0x001fe40003f03000 */
[----:B------:R-:W-:Y:S01]  /*1020*/  @P1 FSETP.LT.AND P0, PT, R13, R10, PT ;  /* 0x0000000a0d00120b */ /* 0x000fe20003f01000 */
[----:B------:R-:W-:-:S12]  /*1030*/  BRA `(.L_x_455) ;  /* 0x0000000000047947 */ /* 0x000fd80003800000 */
.L_x_454:
[----:B------:R-:W-:-:S13]  /*1040*/  ISETP.LT.AND P0, PT, R7, R6, PT ;  /* 0x000000060700720c */ /* 0x000fda0003f01270 */
.L_x_455:
[----:B------:R-:W-:Y:S05]  /*1050*/  BSYNC.RECONVERGENT B1 ;  /* 0x0000000000017941 */ /* 0x000fea0003800200 */
.L_x_453:
[C---:B------:R-:W-:Y:S01]  /*1060*/  @!P0 VIADD R25, R9.reuse, 0x1 ;  /* 0x0000000109198836 */ /* 0x040fe20000000000 */
[----:B------:R-:W-:-:S04]  /*1070*/  SEL R4, R9, R4, P0 ;  /* 0x0000000409047207 */ /* 0x000fc80000000000 */
[----:B------:R-:W-:-:S13]  /*1080*/  ISETP.GE.AND P0, PT, R25, R4, PT ;  /* 0x000000041900720c */ /* 0x000fda0003f06270 */
[----:B------:R-:W-:Y:S05]  /*1090*/  @!P0 BRA `(.L_x_456) ;  /* 0xfffffffc00988947 */ /* 0x000fea000383ffff */
.L_x_452:
[----:B------:R-:W-:Y:S05]  /*10a0*/  BSYNC.RECONVERGENT B0 ;  /* 0x0000000000007941 */ /* 0x000fea0003800200 */
.L_x_451:
[----:B------:R-:W-:Y:S01]  /*10b0*/  IADD3 R15, PT, PT, R26, R3, -R25 ;  /* 0x000000031a0f7210 */ /* 0x000fe20007ffe819 */
[--C-:B------:R-:W-:Y:S01]  /*10c0*/  IMAD R14, R25, 0xc, R2.reuse ;  /* 0x0000000c190e7824 */ /* 0x100fe200078e0202 */
[----:B------:R-:W-:Y:S01]  /*10d0*/  BSSY.RECONVERGENT B0, `(.L_x_457) ;  /* 0x0000015000007945 */ /* 0x000fe20003800200 */
[----:B------:R-:W-:Y:S02]  /*10e0*/  PLOP3.LUT P0, PT, PT, PT, PT, 0x8, 0x80 ;  /* 0x000000000080781c */ /* 0x000fe40003f0e170 */
[C---:B------:R-:W-:Y:S01]  /*10f0*/  IMAD R6, R15.reuse, 0xc, R2 ;  /* 0x0000000c0f067824 */ /* 0x040fe200078e0202 */
[----:B------:R0:W1:Y:S01]  /*1100*/  LDS R10, [R14+0x8] ;  /* 0x000008000e0a7984 */ /* 0x0000620000000800 */
[----:B------:R-:W-:-:S03]  /*1110*/  ISETP.GE.AND P1, PT, R15, R0, PT ;  /* 0x000000000f00720c */ /* 0x000fc60003f26270 */
[----:B------:R0:W2:Y:S04]  /*1120*/  LDS R11, [R14+0x4] ;  /* 0x000004000e0b7984 */ /* 0x0000a80000000800 */
[----:B------:R0:W3:Y:S04]  /*1130*/  LDS R12, [R14] ;  /* 0x000000000e0c7984 */ /* 0x0000e80000000800 */
[----:B------:R0:W4:Y:S04]  /*1140*/  LDS R9, [R6+0x8] ;  /* 0x0000080006097984 */ /* 0x0001280000000800 */
[----:B------:R0:W0:Y:S04]  /*1150*/  LDS R8, [R6+0x4] ;  /* 0x0000040006087984 */ /* 0x0000280000000800 */
[----:B------:R0:W0:Y:S01]  /*1160*/  LDS R13, [R6] ;  /* 0x00000000060d7984 */ /* 0x0000220000000800 */
[----:B------:R-:W-:Y:S05]  /*1170*/  @P1 BRA `(.L_x_458) ;  /* 0x0000000000281947 */ /* 0x000fea0003800000 */
[----:B------:R-:W-:Y:S02]  /*1180*/  ISETP.GE.AND P1, PT, R25, R26, PT ;  /* 0x0000001a1900720c */ /* 0x000fe40003f26270 */
[----:B------:R-:W-:-:S11]  /*1190*/  PLOP3.LUT P0, PT, PT, PT, PT, 0x80, 0x8 ;  /* 0x000000000008781c */ /* 0x000fd60003f0f070 */
[----:B------:R-:W-:Y:S05]  /*11a0*/  @P1 BRA `(.L_x_458) ;  /* 0x00000000001c1947 */ /* 0x000fea0003800000 */
[----:B-1--4-:R-:W-:-:S13]  /*11b0*/  ISETP.NE.AND P0, PT, R9, R10, PT ;  /* 0x0000000a0900720c */ /* 0x012fda0003f05270 */
[----:B------:R-:W-:Y:S05]  /*11c0*/  @P0 BRA `(.L_x_459) ;  /* 0x0000000000100947 */ /* 0x000fea0003800000 */
[----:B0-2---:R-:W-:-:S13]  /*11d0*/  FSETP.NEU.AND P1, PT, R8, R11, PT ;  /* 0x0000000b0800720b */ /* 0x005fda0003f2d000 */
[----:B---3--:R-:W-:Y:S02]  /*11e0*/  @!P1 FSETP.LE.AND P0, PT, R13, R12, PT ;  /* 0x0000000c0d00920b */ /* 0x008fe40003f03000 */
[----:B------:R-:W-:Y:S01]  /*11f0*/  @P1 FSETP.LT.AND P0, PT, R8, R11, PT ;  /* 0x0000000b0800120b */ /* 0x000fe20003f01000 */
[----:B------:R-:W-:-:S12]  /*1200*/  BRA `(.L_x_458) ;  /* 0x0000000000047947 */ /* 0x000fd80003800000 */
.L_x_459:
[----:B------:R-:W-:-:S13]  /*1210*/  ISETP.LT.AND P0, PT, R9, R10, PT ;  /* 0x0000000a0900720c */ /* 0x000fda0003f01270 */
.L_x_458:
[----:B------:R-:W-:Y:S05]  /*1220*/  BSYNC.RECONVERGENT B0 ;  /* 0x0000000000007941 */ /* 0x000fea0003800200 */
.L_x_457:
[----:B0--3--:R-:W-:Y:S01]  /*1230*/  FSEL R5, R13, R12, P0 ;  /* 0x0000000c0d057208 */ /* 0x009fe20000000000 */
[----:B------:R-:W-:Y:S01]  /*1240*/  VIADD R7, R15, 0x1 ;  /* 0x000000010f077836 */ /* 0x000fe20000000000 */
[----:B--2---:R-:W-:Y:S01]  /*1250*/  FSEL R4, R8, R11, P0 ;  /* 0x0000000b08047208 */ /* 0x004fe20000000000 */
[----:B------:R0:W2:Y:S01]  /*1260*/  @P0 LDS R13, [R6+0xc] ;  /* 0x00000c00060d0984 */ /* 0x0000a20000000800 */
[----:B-1--4-:R-:W-:Y:S01]  /*1270*/  SEL R3, R9, R10, P0 ;  /* 0x0000000a09037207 */ /* 0x012fe20000000000 */
[----:B------:R-:W-:Y:S01]  /*1280*/  @!P0 IMAD.MOV R7, RZ, RZ, R15 ;  /* 0x000000ffff078224 */ /* 0x000fe200078e020f */
[----:B------:R-:W-:Y:S01]  /*1290*/  BSSY.RECONVERGENT B0, `(.L_x_460) ;  /* 0x0000014000007945 */ /* 0x000fe20003800200 */
[----:B------:R0:W1:Y:S01]  /*12a0*/  @P0 LDS R8, [R6+0x10] ;  /* 0x0000100006080984 */ /* 0x0000620000000800 */
[----:B------:R-:W-:Y:S01]  /*12b0*/  VIADD R15, R25, 0x1 ;  /* 0x00000001190f7836 */ /* 0x000fe20000000000 */
[----:B------:R-:W-:Y:S01]  /*12c0*/  PLOP3.LUT P1, PT, PT, PT, PT, 0x8, 0x80 ;  /* 0x000000000080781c */ /* 0x000fe20003f2e170 */
[----:B------:R-:W-:Y:S01]  /*12d0*/  @P0 IMAD.MOV R15, RZ, RZ, R25 ;  /* 0x000000ffff0f0224 */ /* 0x000fe200078e0219 */
[----:B------:R0:W3:Y:S01]  /*12e0*/  @P0 LDS R9, [R6+0x14] ;  /* 0x0000140006090984 */ /* 0x0000e20000000800 */
[----:B------:R-:W-:-:S03]  /*12f0*/  ISETP.GE.AND P2, PT, R7, R0, PT ;  /* 0x000000000700720c */ /* 0x000fc60003f46270 */
[----:B------:R0:W4:Y:S04]  /*1300*/  @!P0 LDS R12, [R14+0xc] ;  /* 0x00000c000e0c8984 */ /* 0x0001280000000800 */
[----:B------:R0:W0:Y:S04]  /*1310*/  @!P0 LDS R11, [R14+0x10] ;  /* 0x000010000e0b8984 */ /* 0x0000280000000800 */
[----:B------:R0:W0:Y:S02]  /*1320*/  @!P0 LDS R10, [R14+0x14] ;  /* 0x000014000e0a8984 */ /* 0x0000240000000800 */
[----:B------:R-:W-:Y:S05]  /*1330*/  @P2 BRA `(.L_x_461) ;  /* 0x0000000000242947 */ /* 0x000fea0003800000 */
[----:B------:R-:W-:Y:S02]  /*1340*/  ISETP.GE.AND P0, PT, R15, R26, PT ;  /* 0x0000001a0f00720c */ /* 0x000fe40003f06270 */
[----:B------:R-:W-:-:S11]  /*1350*/  PLOP3.LUT P1, PT, PT, PT, PT, 0x80, 0x8 ;  /* 0x000000000008781c */ /* 0x000fd60003f2f070 */
[----:B------:R-:W-:Y:S05]  /*1360*/  @P0 BRA `(.L_x_461) ;  /* 0x0000000000180947 */ /* 0x000fea0003800000 */
[----:B0--3--:R-:W-:-:S13]  /*1370*/  ISETP.NE.AND P0, PT, R9, R10, PT ;  /* 0x0000000a0900720c */ /* 0x009fda0003f05270 */
[----:B------:R-:W-:Y:S01]  /*1380*/  @P0 ISETP.LT.AND P1, PT, R9, R10, PT ;  /* 0x0000000a0900020c */ /* 0x000fe20003f21270 */
[----:B------:R-:W-:-:S12]  /*1390*/  @P0 BRA `(.L_x_461) ;  /* 0x00000000000c0947 */ /* 0x000fd80003800000 */
[----:B-1----:R-:W-:-:S13]  /*13a0*/  FSETP.NEU.AND P0, PT, R8, R11, PT ;  /* 0x0000000b0800720b */ /* 0x002fda0003f0d000 */
[----:B------:R-:W-:Y:S02]  /*13b0*/  @P0 FSETP.LT.AND P1, PT, R8, R11, PT ;  /* 0x0000000b0800020b */ /* 0x000fe40003f21000 */
[----:B--2-4-:R-:W-:-:S13]  /*13c0*/  @!P0 FSETP.LE.AND P1, PT, R13, R12, PT ;  /* 0x0000000c0d00820b */ /* 0x014fda0003f23000 */
.L_x_461:
[----:B------:R-:W-:Y:S05]  /*13d0*/  BSYNC.RECONVERGENT B0 ;  /* 0x0000000000007941 */ /* 0x000fea0003800200 */
.L_x_460:
[----:B------:R-:W-:Y:S01]  /*13e0*/  VIADD R19, R15, 0x1 ;  /* 0x000000010f137836 */ /* 0x000fe20000000000 */
[----:B0-2-4-:R-:W-:Y:S01]  /*13f0*/  FSEL R6, R13, R12, P1 ;  /* 0x0000000c0d067208 */ /* 0x015fe20000800000 */
[----:B------:R-:W-:Y:S01]  /*1400*/  VIADD R17, R7, 0x1 ;  /* 0x0000000107117836 */ /* 0x000fe20000000000 */
[----:B------:R-:W-:Y:S01]  /*1410*/  BSSY.RECONVERGENT B0, `(.L_x_462) ;  /* 0x0000019000007945 */ /* 0x000fe20003800200 */
[----:B------:R-:W-:Y:S01]  /*1420*/  @P1 IMAD.MOV R19, RZ, RZ, R15 ;  /* 0x000000ffff131224 */ /* 0x000fe200078e020f */
[----:B------:R-:W-:Y:S01]  /*1430*/  PLOP3.LUT P0, PT, PT, PT, PT, 0x8, 0x80 ;  /* 0x000000000080781c */ /* 0x000fe20003f0e170 */
[----:B------:R-:W-:Y:S01]  /*1440*/  @!P1 IMAD.MOV R17, RZ, RZ, R7 ;  /* 0x000000ffff119224 */ /* 0x000fe200078e0207 */
[----:B-1----:R-:W-:Y:S01]  /*1450*/  FSEL R7, R8, R11, P1 ;  /* 0x0000000b08077208 */ /* 0x002fe20000800000 */
[--C-:B------:R-:W-:Y:S02]  /*1460*/  @!P1 IMAD R14, R19, 0xc, R2.reuse ;  /* 0x0000000c130e9824 */ /* 0x100fe400078e0202 */
[----:B------:R-:W-:Y:S01]  /*1470*/  @P1 IMAD R15, R17, 0xc, R2 ;  /* 0x0000000c110f1824 */ /* 0x000fe200078e0202 */
[----:B---3--:R-:W-:-:S02]  /*1480*/  SEL R2, R9, R10, P1 ;  /* 0x0000000a09027207 */ /* 0x008fc40000800000 */
[----:B------:R0:W1:Y:S04]  /*1490*/  @!P1 LDS R12, [R14] ;  /* 0x000000000e0c9984 */ /* 0x0000680000000800 */
[----:B------:R0:W2:Y:S04]  /*14a0*/  @!P1 LDS R11, [R14+0x4] ;  /* 0x000004000e0b9984 */ /* 0x0000a80000000800 */
[----:B------:R0:W3:Y:S04]  /*14b0*/  @!P1 LDS R10, [R14+0x8] ;  /* 0x000008000e0a9984 */ /* 0x0000e80000000800 */
[----:B------:R0:W4:Y:S04]  /*14c0*/  @P1 LDS R13, [R15] ;  /* 0x000000000f0d1984 */ /* 0x0001280000000800 */
[----:B------:R0:W0:Y:S04]  /*14d0*/  @P1 LDS R8, [R15+0x4] ;  /* 0x000004000f081984 */ /* 0x0000280000000800 */
[----:B------:R0:W0:Y:S01]  /*14e0*/  @P1 LDS R9, [R15+0x8] ;  /* 0x000008000f091984 */ /* 0x0000220000000800 */
[----:B------:R-:W-:-:S13]  /*14f0*/  ISETP.GE.AND P1, PT, R17, R0, PT ;  /* 0x000000001100720c */ /* 0x000fda0003f26270 */
[----:B------:R-:W-:Y:S05]  /*1500*/  @P1 BRA `(.L_x_463) ;  /* 0x0000000000241947 */ /* 0x000fea0003800000 */
[----:B------:R-:W-:Y:S02]  /*1510*/  ISETP.GE.AND P1, PT, R19, R26, PT ;  /* 0x0000001a1300720c */ /* 0x000fe40003f26270 */
[----:B------:R-:W-:-:S11]  /*1520*/  PLOP3.LUT P0, PT, PT, PT, PT, 0x80, 0x8 ;  /* 0x000000000008781c */ /* 0x000fd60003f0f070 */
[----:B------:R-:W-:Y:S05]  /*1530*/  @P1 BRA `(.L_x_463) ;  /* 0x0000000000181947 */ /* 0x000fea0003800000 */
[----:B0--3--:R-:W-:-:S13]  /*1540*/  ISETP.NE.AND P1, PT, R9, R10, PT ;  /* 0x0000000a0900720c */ /* 0x009fda0003f25270 */
[----:B------:R-:W-:Y:S01]  /*1550*/  @P1 ISETP.LT.AND P0, PT, R9, R10, PT ;  /* 0x0000000a0900120c */ /* 0x000fe20003f01270 */
[----:B------:R-:W-:-:S12]  /*1560*/  @P1 BRA `(.L_x_463) ;  /* 0x00000000000c1947 */ /* 0x000fd80003800000 */
[----:B--2---:R-:W-:-:S13]  /*1570*/  FSETP.NEU.AND P1, PT, R8, R11, PT ;  /* 0x0000000b0800720b */ /* 0x004fda0003f2d000 */
[----:B------:R-:W-:Y:S02]  /*1580*/  @P1 FSETP.LT.AND P0, PT, R8, R11, PT ;  /* 0x0000000b0800120b */ /* 0x000fe40003f01000 */
[----:B-1--4-:R-:W-:-:S13]  /*1590*/  @!P1 FSETP.LE.AND P0, PT, R13, R12, PT ;  /* 0x0000000c0d00920b */ /* 0x012fda0003f03000 */
.L_x_463:
[----:B------:R-:W-:Y:S05]  /*15a0*/  BSYNC.RECONVERGENT B0 ;  /* 0x0000000000007941 */ /* 0x000fea0003800200 */
.L_x_462:
[----:B------:R-:W5:Y:S01]  /*15b0*/  S2UR UR5, SR_CgaCtaId ;  /* 0x00000000000579c3 */ /* 0x000f620000008800 */
[----:B------:R-:W-:Y:S01]  /*15c0*/  UMOV UR4, 0x400 ;  /* 0x0000040000047882 */ /* 0x000fe20000000000 */
[----:B------:R-:W-:Y:S01]  /*15d0*/  VIADD R21, R17, 0x1 ;  /* 0x0000000111157836 */ /* 0x000fe20000000000 */
[----:B------:R-:W-:Y:S01]  /*15e0*/  BSSY.RECONVERGENT B0, `(.L_x_464) ;  /* 0x000001e000007945 */ /* 0x000fe20003800200 */
[----:B------:R-:W-:Y:S01]  /*15f0*/  @!P0 IMAD.MOV R21, RZ, RZ, R17 ;  /* 0x000000ffff158224 */ /* 0x000fe200078e0211 */
[----:B-1--4-:R-:W-:Y:S01]  /*1600*/  FSEL R17, R13, R12, P0 ;  /* 0x0000000c0d117208 */ /* 0x012fe20000000000 */
[----:B------:R-:W-:Y:S01]  /*1610*/  VIADD R23, R19, 0x1 ;  /* 0x0000000113177836 */ /* 0x000fe20000000000 */
[----:B0-2---:R-:W-:Y:S01]  /*1620*/  FSEL R16, R8, R11, P0 ;  /* 0x0000000b08107208 */ /* 0x005fe20000000000 */
[----:B------:R-:W-:Y:S01]  /*1630*/  @P0 IMAD.MOV R23, RZ, RZ, R19 ;  /* 0x000000ffff170224 */ /* 0x000fe200078e0213 */
[----:B------:R-:W-:Y:S02]  /*1640*/  ISETP.GE.AND P1, PT, R21, R0, PT ;  /* 0x000000001500720c */ /* 0x000fe40003f26270 */
[----:B---3--:R-:W-:Y:S01]  /*1650*/  SEL R15, R9, R10, P0 ;  /* 0x0000000a090f7207 */ /* 0x008fe20000000000 */
[----:B-----5:R-:W-:-:S06]  /*1660*/  ULEA UR4, UR5, UR4, 0x18 ;  /* 0x0000000405047291 */ /* 0x020fcc000f8ec0ff */
[----:B------:R-:W-:-:S04]  /*1670*/  @!P0 IMAD.U32 R14, RZ, RZ, UR4 ;  /* 0x00000004ff0e8e24 */ /* 0x000fc8000f8e00ff */
[----:B------:R-:W-:Y:S02]  /*1680*/  @!P0 IMAD R18, R23, 0xc, R14 ;  /* 0x0000000c17128824 */ /* 0x000fe400078e020e */
[----:B------:R-:W-:-:S03]  /*1690*/  @P0 IMAD.U32 R14, RZ, RZ, UR4 ;  /* 0x00000004ff0e0e24 */ /* 0x000fc6000f8e00ff */
[----:B------:R0:W1:Y:S01]  /*16a0*/  @!P0 LDS R12, [R18] ;  /* 0x00000000120c8984 */ /* 0x0000620000000800 */
[----:B------:R-:W-:-:S03]  /*16b0*/  @P0 IMAD R19, R21, 0xc, R14 ;  /* 0x0000000c15130824 */ /* 0x000fc600078e020e */
[----:B------:R0:W2:Y:S04]  /*16c0*/  @!P0 LDS R11, [R18+0x4] ;  /* 0x00000400120b8984 */ /* 0x0000a80000000800 */
[----:B------:R0:W3:Y:S04]  /*16d0*/  @!P0 LDS R10, [R18+0x8] ;  /* 0x00000800120a8984 */ /* 0x0000e80000000800 */
[----:B------:R0:W4:Y:S04]  /*16e0*/  @P0 LDS R13, [R19] ;  /* 0x00000000130d0984 */ /* 0x0001280000000800 */
[----:B------:R0:W0:Y:S04]  /*16f0*/  @P0 LDS R8, [R19+0x4] ;  /* 0x0000040013080984 */ /* 0x0000280000000800 */
[----:B------:R0:W0:Y:S01]  /*1700*/  @P0 LDS R9, [R19+0x8] ;  /* 0x0000080013090984 */ /* 0x0000220000000800 */
[----:B------:R-:W-:Y:S01]  /*1710*/  PLOP3.LUT P0, PT, PT, PT, PT, 0x8, 0x80 ;  /* 0x000000000080781c */ /* 0x000fe20003f0e170 */
[----:B------:R-:W-:-:S12]  /*1720*/  @P1 BRA `(.L_x_465) ;  /* 0x0000000000241947 */ /* 0x000fd80003800000 */
        /* <DEDUP_REMOVED lines=9> */
.L_x_465:
[----:B------:R-:W-:Y:S05]  /*17c0*/  BSYNC.RECONVERGENT B0 ;  /* 0x0000000000007941 */ /* 0x000fea0003800200 */
.L_x_464:
[----:B------:R-:W-:Y:S01]  /*17d0*/  VIADD R25, R21, 0x1 ;  /* 0x0000000115197836 */ /* 0x000fe20000000000 */
[----:B------:R-:W-:Y:S01]  /*17e0*/  BSSY.RECONVERGENT B0, `(.L_x_466) ;  /* 0x000001b000007945 */ /* 0x000fe20003800200 */
[----:B------:R-:W-:Y:S01]  /*17f0*/  @!P0 IMAD.MOV R25, RZ, RZ, R21 ;  /* 0x000000ffff198224 */ /* 0x000fe200078e0215 */
[----:B-1--4-:R-:W-:Y:S01]  /*1800*/  FSEL R20, R13, R12, P0 ;  /* 0x0000000c0d147208 */ /* 0x012fe20000000000 */
[----:B------:R-:W-:Y:S01]  /*1810*/  VIADD R29, R23, 0x1 ;  /* 0x00000001171d7836 */ /* 0x000fe20000000000 */
[----:B0-2---:R-:W-:Y:S01]  /*1820*/  FSEL R19, R8, R11, P0 ;  /* 0x0000000b08137208 */ /* 0x005fe20000000000 */
[----:B------:R-:W-:Y:S01]  /*1830*/  @P0 IMAD.MOV R29, RZ, RZ, R23 ;  /* 0x000000ffff1d0224 */ /* 0x000fe200078e0217 */
[C---:B------:R-:W-:Y:S01]  /*1840*/  ISETP.GE.AND P1, PT, R25.reuse, R0, PT ;  /* 0x000000001900720c */ /* 0x040fe20003f26270 */
[--C-:B------:R-:W-:Y:S01]  /*1850*/  @P0 IMAD R22, R25, 0xc, R14.reuse ;  /* 0x0000000c19160824 */ /* 0x100fe200078e020e */
[----:B---3--:R-:W-:Y:S01]  /*1860*/  SEL R18, R9, R10, P0 ;  /* 0x0000000a09127207 */ /* 0x008fe20000000000 */
[----:B------:R-:W-:-:S03]  /*1870*/  @!P0 IMAD R21, R29, 0xc, R14 ;  /* 0x0000000c1d158824 */ /* 0x000fc600078e020e */
[----:B------:R0:W1:Y:S04]  /*1880*/  @P0 LDS R13, [R22] ;  /* 0x00000000160d0984 */ /* 0x0000680000000800 */
[----:B------:R0:W2:Y:S04]  /*1890*/  @!P0 LDS R12, [R21] ;  /* 0x00000000150c8984 */ /* 0x0000a80000000800 */
[----:B------:R0:W3:Y:S04]  /*18a0*/  @!P0 LDS R11, [R21+0x4] ;  /* 0x00000400150b8984 */ /* 0x0000e80000000800 */
[----:B------:R0:W4:Y:S04]  /*18b0*/  @!P0 LDS R10, [R21+0x8] ;  /* 0x00000800150a8984 */ /* 0x0001280000000800 */
[----:B------:R0:W0:Y:S04]  /*18c0*/  @P0 LDS R8, [R22+0x4] ;  /* 0x0000040016080984 */ /* 0x0000280000000800 */
[----:B------:R0:W0:Y:S01]  /*18d0*/  @P0 LDS R9, [R22+0x8] ;  /* 0x0000080016090984 */ /* 0x0000220000000800 */
[----:B------:R-:W-:Y:S01]  /*18e0*/  PLOP3.LUT P0, PT, PT, PT, PT, 0x8, 0x80 ;  /* 0x000000000080781c */ /* 0x000fe20003f0e170 */
[----:B------:R-:W-:-:S12]  /*18f0*/  @P1 BRA `(.L_x_467) ;  /* 0x0000000000241947 */ /* 0x000fd80003800000 */
[----:B------:R-:W-:Y:S02]  /*1900*/  ISETP.GE.AND P1, PT, R29, R26, PT ;  /* 0x0000001a1d00720c */ /* 0x000fe40003f26270 */
[----:B------:R-:W-:-:S11]  /*1910*/  PLOP3.LUT P0, PT, PT, PT, PT, 0x80, 0x8 ;  /* 0x000000000008781c */ /* 0x000fd60003f0f070 */
[----:B------:R-:W-:Y:S05]  /*1920*/  @P1 BRA `(.L_x_467) ;  /* 0x0000000000181947 */ /* 0x000fea0003800000 */
[----:B0---4-:R-:W-:-:S13]  /*1930*/  ISETP.NE.AND P1, PT, R9, R10, PT ;  /* 0x0000000a0900720c */ /* 0x011fda0003f25270 */
[----:B------:R-:W-:Y:S01]  /*1940*/  @P1 ISETP.LT.AND P0, PT, R9, R10, PT ;  /* 0x0000000a0900120c */ /* 0x000fe20003f01270 */
[----:B------:R-:W-:-:S12]  /*1950*/  @P1 BRA `(.L_x_467) ;  /* 0x00000000000c1947 */ /* 0x000fd80003800000 */
[----:B---3--:R-:W-:-:S13]  /*1960*/  FSETP.NEU.AND P1, PT, R8, R11, PT ;  /* 0x0000000b0800720b */ /* 0x008fda0003f2d000 */
[----:B------:R-:W-:Y:S02]  /*1970*/  @P1 FSETP.LT.AND P0, PT, R8, R11, PT ;  /* 0x0000000b0800120b */ /* 0x000fe40003f01000 */
[----:B-12---:R-:W-:-:S13]  /*1980*/  @!P1 FSETP.LE.AND P0, PT, R13, R12, PT ;  /* 0x0000000c0d00920b */ /* 0x006fda0003f03000 */
.L_x_467:
[----:B------:R-:W-:Y:S05]  /*1990*/  BSYNC.RECONVERGENT B0 ;  /* 0x0000000000007941 */ /* 0x000fea0003800200 */
.L_x_466:
[----:B------:R-:W5:Y:S01]  /*19a0*/  LDCU.U8 UR4, c[0x0][0x380] ;  /* 0x00007000ff0477ac */ /* 0x000f620008000000 */
[----:B-12---:R-:W-:Y:S02]  /*19b0*/  FSEL R12, R13, R12, P0 ;  /* 0x0000000c0d0c7208 */ /* 0x006fe40000000000 */
[----:B0--3--:R-:W-:Y:S02]  /*19c0*/  FSEL R22, R8, R11, P0 ;  /* 0x0000000b08167208 */ /* 0x009fe40000000000 */
[----:B----4-:R-:W-:Y:S01]  /*19d0*/  SEL R10, R9, R10, P0 ;  /* 0x0000000a090a7207 */ /* 0x010fe20000000000 */
[----:B-----5:R-:W-:-:S04]  /*19e0*/  UPRMT UR4, UR4, 0x8880, URZ ;  /* 0x0000888004047896 */ /* 0x020fc800080000ff */
[----:B------:R-:W-:Y:S01]  /*19f0*/  UISETP.NE.AND UP0, UPT, UR4, URZ, UPT ;  /* 0x000000ff0400728c */ /* 0x000fe2000bf05270 */
[----:B------:R-:W-:Y:S08]  /*1a00*/  BAR.SYNC.DEFER_BLOCKING 0x0 ;  /* 0x0000000000007b1d */ /* 0x000ff00000010000 */
[----:B------:R-:W-:Y:S05]  /*1a10*/  BRA.U !UP0, `(.L_x_468) ;  /* 0x0000000108fc7547 */ /* 0x000fea000b800000 */
[----:B------:R-:W0:Y:S01]  /*1a20*/  S2R R8, SR_LANEID ;  /* 0x0000000000087919 */ /* 0x000e220000000000 */
[----:B------:R-:W-:-:S05]  /*1a30*/  SHF.R.U32.HI R0, RZ, 0x5, R27 ;  /* 0x00000005ff007819 */ /* 0x000fca000001161b */
[----:B0-----:R-:W-:-:S04]  /*1a40*/  IMAD R0, R0, 0x20, R8 ;  /* 0x0000002000007824 */ /* 0x001fc800078e0208 */
[----:B------:R-:W-:-:S04]  /*1a50*/  IMAD R9, R0, 0x5, RZ ;  /* 0x0000000500097824 */ /* 0x000fc800078e02ff */
[----:B------:R-:W-:Y:S02]  /*1a60*/  IMAD R11, R9, 0xc, R14 ;  /* 0x0000000c090b7824 */ /* 0x000fe400078e020e */
[----:B------:R-:W-:-:S03]  /*1a70*/  IMAD R9, R8, -0x4, R9 ;  /* 0xfffffffc08097824 */ /* 0x000fc600078e0209 */
[----:B------:R0:W-:Y:S01]  /*1a80*/  STS [R11], R5 ;  /* 0x000000050b007388 */ /* 0x0001e20000000800 */
[----:B------:R-:W-:-:S03]  /*1a90*/  IMAD R9, R9, 0xc, R14 ;  /* 0x0000000c09097824 */ /* 0x000fc600078e020e */
[----:B------:R1:W-:Y:S04]  /*1aa0*/  STS [R11+0x4], R4 ;  /* 0x000004040b007388 */ /* 0x0003e80000000800 */
[----:B------:R-:W-:Y:S01]  /*1ab0*/  STS [R11+0x8], R3 ;  /* 0x000008030b007388 */ /* 0x000fe20000000800 */
[----:B0-----:R-:W-:-:S03]  /*1ac0*/  LOP3.LUT R5, R27, 0x3e0, RZ, 0xc0, !PT ;  /* 0x000003e01b057812 */ /* 0x001fc600078ec0ff */
[----:B------:R-:W-:Y:S01]  /*1ad0*/  STS [R11+0xc], R6 ;  /* 0x00000c060b007388 */ /* 0x000fe20000000800 */
[----:B-1----:R-:W-:-:S03]  /*1ae0*/  LOP3.LUT R4, R27, 0x1f, RZ, 0xc0, !PT ;  /* 0x0000001f1b047812 */ /* 0x002fc600078ec0ff */
[----:B------:R-:W-:Y:S02]  /*1af0*/  STS [R11+0x10], R7 ;  /* 0x000010070b007388 */ /* 0x000fe40000000800 */
[----:B------:R-:W-:Y:S02]  /*1b00*/  IMAD R4, R5, 0x5, R4 ;  /* 0x0000000505047824 */ /* 0x000fe400078e0204 */
[----:B------:R0:W-:Y:S01]  /*1b10*/  STS [R11+0x14], R2 ;  /* 0x000014020b007388 */ /* 0x0001e20000000800 */
[----:B------:R-:W-:-:S03]  /*1b20*/  IMAD.MOV.U32 R5, RZ, RZ, RZ ;  /* 0x000000ffff057224 */ /* 0x000fc600078e00ff */
[----:B------:R-:W-:Y:S01]  /*1b30*/  STS [R11+0x18], R17 ;  /* 0x000018110b007388 */ /* 0x000fe20000000800 */
[----:B------:R-:W-:-:S03]  /*1b40*/  IMAD.WIDE.U32 R4, R28, 0x500, R4 ;  /* 0x000005001c047825 */ /* 0x000fc600078e0004 */
[----:B------:R-:W-:Y:S01]  /*1b50*/  STS [R11+0x1c], R16 ;  /* 0x00001c100b007388 */ /* 0x000fe20000000800 */
[----:B------:R-:W-:Y:S01]  /*1b60*/  IMAD R5, R5, 0xc, RZ ;  /* 0x0000000c05057824 */ /* 0x000fe200078e02ff */
[----:B0-----:R-:W0:Y:S02]  /*1b70*/  LDC.64 R2, c[0x0][0x3b0] ;  /* 0x0000ec00ff027b82 */ /* 0x001e240000000a00 */
[----:B------:R-:W-:Y:S04]  /*1b80*/  STS [R11+0x20], R15 ;  /* 0x0000200f0b007388 */ /* 0x000fe80000000800 */
[----:B------:R-:W-:Y:S04]  /*1b90*/  STS [R11+0x24], R20 ;  /* 0x000024140b007388 */ /* 0x000fe80000000800 */
[----:B------:R-:W-:Y:S04]  /*1ba0*/  STS [R11+0x28], R19 ;  /* 0x000028130b007388 */ /* 0x000fe80000000800 */
[----:B------:R-:W-:Y:S04]  /*1bb0*/  STS [R11+0x2c], R18 ;  /* 0x00002c120b007388 */ /* 0x000fe80000000800 */
[----:B------:R-:W-:Y:S04]  /*1bc0*/  STS [R11+0x30], R12 ;  /* 0x0000300c0b007388 */ /* 0x000fe80000000800 */
[----:B------:R-:W-:Y:S01]  /*1bd0*/  STS [R11+0x34], R22 ;  /* 0x000034160b007388 */ /* 0x000fe20000000800 */
[----:B0-----:R-:W-:-:S03]  /*1be0*/  IMAD.WIDE.U32 R2, R4, 0xc, R2 ;  /* 0x0000000c04027825 */ /* 0x001fc600078e0002 */
[----:B------:R-:W-:Y:S01]  /*1bf0*/  STS [R11+0x38], R10 ;  /* 0x0000380a0b007388 */ /* 0x000fe20000000800 */
[----:B------:R-:W-:-:S03]  /*1c00*/  NOP ;  /* 0x0000000000007918 */ /* 0x000fc60000000000 */
[----:B------:R-:W0:Y:S01]  /*1c10*/  LDS R7, [R9] ;  /* 0x0000000009077984 */ /* 0x000e220000000800 */
[----:B------:R-:W-:-:S03]  /*1c20*/  IMAD.IADD R3, R3, 0x1, R5 ;  /* 0x0000000103037824 */ /* 0x000fc600078e0205 */
        /* <DEDUP_REMOVED lines=14> */
[----:B0-----:R-:W-:Y:S04]  /*1d10*/  STG.E desc[UR6][R2.64], R7 ;  /* 0x0000000702007986 */ /* 0x001fe8000c101906 */
[----:B-1----:R-:W-:Y:S04]  /*1d20*/  STG.E desc[UR6][R2.64+0x4], R13 ;  /* 0x0000040d02007986 */ /* 0x002fe8000c101906 */
[----:B--2---:R-:W-:Y:S04]  /*1d30*/  STG.E desc[UR6][R2.64+0x8], R15 ;  /* 0x0000080f02007986 */ /* 0x004fe8000c101906 */
[----:B---3--:R-:W-:Y:S04]  /*1d40*/  STG.E desc[UR6][R2.64+0x180], R17 ;  /* 0x0001801102007986 */ /* 0x008fe8000c101906 */
[----:B----4-:R-:W-:Y:S04]  /*1d50*/  STG.E desc[UR6][R2.64+0x184], R19 ;  /* 0x0001841302007986 */ /* 0x010fe8000c101906 */
        /* <DEDUP_REMOVED lines=11> */
.L_x_468:
[----:B------:R-:W0:Y:S01]  /*1e10*/  S2R R0, SR_LANEID ;  /* 0x0000000000007919 */ /* 0x000e220000000000 */
[----:B------:R-:W-:Y:S01]  /*1e20*/  SHF.R.U32.HI R9, RZ, 0x5, R27 ;  /* 0x00000005ff097819 */ /* 0x000fe2000001161b */
[----:B------:R-:W1:Y:S01]  /*1e30*/  LDCU.64 UR4, c[0x0][0x388] ;  /* 0x00007100ff0477ac */ /* 0x000e620008000a00 */
[C---:B------:R-:W-:Y:S02]  /*1e40*/  LOP3.LUT R8, R27.reuse, 0x1f, RZ, 0xc0, !PT ;  /* 0x0000001f1b087812 */ /* 0x040fe400078ec0ff */
[----:B------:R-:W-:Y:S01]  /*1e50*/  LOP3.LUT R27, R27, 0x3e0, RZ, 0xc0, !PT ;  /* 0x000003e01b1b7812 */ /* 0x000fe200078ec0ff */
[----:B------:R-:W2:Y:S01]  /*1e60*/  LDCU.128 UR8, c[0x0][0x390] ;  /* 0x00007200ff0877ac */ /* 0x000ea20008000c00 */
[----:B0-----:R-:W-:-:S04]  /*1e70*/  IMAD R9, R9, 0x20, R0 ;  /* 0x0000002009097824 */ /* 0x001fc800078e0200 */
[----:B------:R-:W-:Y:S02]  /*1e80*/  IMAD R11, R9, 0x5, RZ ;  /* 0x00000005090b7824 */ /* 0x000fe400078e02ff */
[----:B------:R-:W-:Y:S02]  /*1e90*/  IMAD.MOV.U32 R9, RZ, RZ, RZ ;  /* 0x000000ffff097224 */ /* 0x000fe400078e00ff */
[----:B------:R-:W-:Y:S02]  /*1ea0*/  IMAD R21, R11, 0xc, R14 ;  /* 0x0000000c0b157824 */ /* 0x000fe400078e020e */
[----:B------:R-:W-:Y:S02]  /*1eb0*/  IMAD R11, R0, -0x4, R11 ;  /* 0xfffffffc000b7824 */ /* 0x000fe400078e020b */
[----:B------:R-:W-:Y:S01]  /*1ec0*/  IMAD.WIDE.U32 R28, R28, 0x500, R8 ;  /* 0x000005001c1c7825 */ /* 0x000fe200078e0008 */
[----:B------:R-:W-:Y:S03]  /*1ed0*/  STS [R21], R5 ;  /* 0x0000000515007388 */ /* 0x000fe60000000800 */
[----:B------:R-:W-:Y:S01]  /*1ee0*/  IMAD R14, R11, 0xc, R14 ;  /* 0x0000000c0b0e7824 */ /* 0x000fe200078e020e */
[----:B------:R-:W-:Y:S04]  /*1ef0*/  STS [R21+0x4], R4 ;  /* 0x0000040415007388 */ /* 0x000fe80000000800 */
[----:B------:R-:W-:Y:S04]  /*1f00*/  STS [R21+0x8], R3 ;  /* 0x0000080315007388 */ /* 0x000fe80000000800 */
[----:B------:R-:W-:Y:S04]  /*1f10*/  STS [R21+0xc], R6 ;  /* 0x00000c0615007388 */ /* 0x000fe80000000800 */
[----:B------:R0:W-:Y:S04]  /*1f20*/  STS [R21+0x10], R7 ;  /* 0x0000100715007388 */ /* 0x0001e80000000800 */
[----:B------:R1:W-:Y:S04]  /*1f30*/  STS [R21+0x14], R2 ;  /* 0x0000140215007388 */ /* 0x0003e80000000800 */
[----:B------:R-:W-:Y:S01]  /*1f40*/  STS [R21+0x18], R17 ;  /* 0x0000181115007388 */ /* 0x000fe20000000800 */
[----:B0-----:R-:W-:-:S03]  /*1f50*/  IMAD R7, R27, 0x5, RZ ;  /* 0x000000051b077824 */ /* 0x001fc600078e02ff */
[----:B------:R-:W-:Y:S02]  /*1f60*/  STS [R21+0x1c], R16 ;  /* 0x00001c1015007388 */ /* 0x000fe40000000800 */
[----:B------:R-:W-:Y:S02]  /*1f70*/  IADD3 R7, P0, PT, R7, R28, RZ ;  /* 0x0000001c07077210 */ /* 0x000fe40007f1e0ff */
[----:B------:R-:W-:Y:S04]  /*1f80*/  STS [R21+0x20], R15 ;  /* 0x0000200f15007388 */ /* 0x000fe80000000800 */
[----:B------:R-:W-:Y:S01]  /*1f90*/  STS [R21+0x24], R20 ;  /* 0x0000241415007388 */ /* 0x000fe20000000800 */
[----:B------:R-:W-:Y:S02]  /*1fa0*/  IMAD.X R28, RZ, RZ, R29, P0 ;  /* 0x000000ffff1c7224 */ /* 0x000fe400000e061d */
[C---:B------:R-:W-:Y:S01]  /*1fb0*/  IMAD.SHL.U32 R6, R7.reuse, 0x4, RZ ;  /* 0x0000000407067824 */ /* 0x040fe200078e00ff */
[----:B------:R-:W-:Y:S02]  /*1fc0*/  STS [R21+0x28], R19 ;  /* 0x0000281315007388 */ /* 0x000fe40000000800 */
[----:B------:R-:W-:-:S02]  /*1fd0*/  SHF.L.U64.HI R7, R7, 0x2, R28 ;  /* 0x0000000207077819 */ /* 0x000fc4000001021c */
[----:B------:R-:W-:Y:S01]  /*1fe0*/  STS [R21+0x2c], R18 ;  /* 0x00002c1215007388 */ /* 0x000fe20000000800 */
[C---:B-1----:R-:W-:Y:S02]  /*1ff0*/  IADD3 R2, P0, PT, R6.reuse, UR4, RZ ;  /* 0x0000000406027c10 */ /* 0x042fe4000ff1e0ff */
[C---:B--2---:R-:W-:Y:S01]  /*2000*/  IADD3 R4, P1, PT, R6.reuse, UR8, RZ ;  /* 0x0000000806047c10 */ /* 0x044fe2000ff3e0ff */
[----:B------:R-:W-:Y:S01]  /*2010*/  STS [R21+0x30], R12 ;  /* 0x0000300c15007388 */ /* 0x000fe20000000800 */
[C---:B------:R-:W-:Y:S02]  /*2020*/  IADD3.X R3, PT, PT, R7.reuse, UR5, RZ, P0, !PT ;  /* 0x0000000507037c10 */ /* 0x040fe400087fe4ff */
[----:B------:R-:W-:Y:S01]  /*2030*/  IADD3 R6, P0, PT, R6, UR10, RZ ;  /* 0x0000000a06067c10 */ /* 0x000fe2000ff1e0ff */
[----:B------:R-:W-:Y:S01]  /*2040*/  STS [R21+0x34], R22 ;  /* 0x0000341615007388 */ /* 0x000fe20000000800 */
[C---:B------:R-:W-:Y:S02]  /*2050*/  IADD3.X R5, PT, PT, R7.reuse, UR9, RZ, P1, !PT ;  /* 0x0000000907057c10 */ /* 0x040fe40008ffe4ff */
[----:B------:R-:W-:Y:S01]  /*2060*/  IADD3.X R7, PT, PT, R7, UR11, RZ, P0, !PT ;  /* 0x0000000b07077c10 */ /* 0x000fe200087fe4ff */
[----:B------:R-:W-:Y:S01]  /*2070*/  STS [R21+0x38], R10 ;  /* 0x0000380a15007388 */ /* 0x000fe20000000800 */
[----:B------:R-:W-:-:S03]  /*2080*/  NOP ;  /* 0x0000000000007918 */ /* 0x000fc60000000000 */
        /* <DEDUP_REMOVED lines=31> */
.L_x_448:
        /* <DEDUP_REMOVED lines=10> */
[--C-:B------:R-:W-:Y:S01]  /*2320*/  SHF.R.U32.HI R0, RZ, 0x1, R7.reuse ;  /* 0x00000001ff007819 */ /* 0x100fe20000011607 */
[----:B------:R-:W-:Y:S01]  /*2330*/  BSSY.RECONVERGENT B0, `(.L_x_469) ;  /* 0x00000ed000007945 */ /* 0x000fe20003800200 */
[CC--:B------:R-:W-:Y:S01]  /*2340*/  LOP3.LUT R11, R9.reuse, R28.reuse, RZ, 0xc0, !PT ;  /* 0x0000001c090b7212 */ /* 0x0c0fe200078ec0ff */
[----:B------:R-:W-:Y:S01]  /*2350*/  UISETP.NE.AND UP0, UPT, UR4, URZ, UPT ;  /* 0x000000ff0400728c */ /* 0x000fe2000bf05270 */
[----:B------:R-:W-:Y:S01]  /*2360*/  LOP3.LUT R9, R9, R28, RZ, 0xfc, !PT ;  /* 0x0000001c09097212 */ /* 0x000fe200078efcff */
[----:B------:R-:W-:Y:S01]  /*2370*/  ACQBULK ;  /* 0x000000000000782e */ /* 0x000fe20000000000 */
[----:B------:R-:W-:Y:S01]  /*2380*/  IADD3 R8, P1, PT, R28, -R11, RZ ;  /* 0x8000000b1c087210 */ /* 0x000fe20007f3e0ff */
[----:B0-----:R-:W-:Y:S01]  /*2390*/  IMAD R3, R0, 0x500, RZ ;  /* 0x0000050000037824 */ /* 0x001fe200078e02ff */
[--C-:B------:R-:W-:Y:S01]  /*23a0*/  SHF.R.U64 R6, R6, 0x1, R7.reuse ;  /* 0x0000000106067819 */ /* 0x100fe20000001207 */
[----:B------:R-:W-:-:S02]  /*23b0*/  IMAD.X R2, RZ, RZ, ~R7, P0 ;  /* 0x000000ffff027224 */ /* 0x000fc400000e0e07 */
[----:B------:R-:W-:Y:S01]  /*23c0*/  IMAD.X R10, RZ, RZ, -0x1, P1 ;  /* 0xffffffffff0a7424 */ /* 0x000fe200008e06ff */
[----:B------:R-:W-:Y:S01]  /*23d0*/  ISETP.NE.U32.AND P1, PT, R9, -0x1, PT ;  /* 0xffffffff0900780c */ /* 0x000fe20003f25070 */
[----:B------:R-:W-:-:S03]  /*23e0*/  IMAD.WIDE.U32 R8, R8, 0x500, RZ ;  /* 0x0000050008087825 */ /* 0x000fc600078e00ff */
[----:B------:R-:W-:Y:S01]  /*23f0*/  ISETP.NE.AND.EX P1, PT, R2, -0x1, PT, P1 ;  /* 0xffffffff0200780c */ /* 0x000fe20003f25310 */
[----:B------:R-:W-:Y:S01]  /*2400*/  IMAD R17, R10, 0x500, RZ ;  /* 0x000005000a117824 */ /* 0x000fe200078e02ff */
[----:B------:R-:W-:Y:S01]  /*2410*/  ISETP.GT.U32.AND P0, PT, R8, -0x501, PT ;  /* 0xfffffaff0800780c */ /* 0x000fe20003f04070 */
[----:B------:R-:W-:-:S04]  /*2420*/  IMAD.WIDE.U32 R6, R6, 0x500, RZ ;  /* 0x0000050006067825 */ /* 0x000fc800078e00ff */
[----:B------:R-:W-:Y:S02]  /*2430*/  IMAD.IADD R0, R9, 0x1, R17 ;  /* 0x0000000109007824 */ /* 0x000fe400078e0211 */
[----:B---3--:R-:W-:-:S03]  /*2440*/  IMAD.WIDE.U32 R12, R11, -0x500, R12 ;  /* 0xfffffb000b0c7825 */ /* 0x008fc600078e000c */
[----:B------:R-:W-:Y:S01]  /*2450*/  ISETP.GT.U32.AND.EX P0, PT, R0, -0x1, PT, P0 ;  /* 0xffffffff0000780c */ /* 0x000fe20003f04100 */
[----:B------:R-:W-:Y:S01]  /*2460*/  IMAD.IADD R9, R7, 0x1, R3 ;  /* 0x0000000107097824 */ /* 0x000fe200078e0203 */
[----:B------:R-:W-:Y:S01]  /*2470*/  ISETP.GT.U32.AND P2, PT, R12, R6, PT ;  /* 0x000000060c00720c */ /* 0x000fe20003f44070 */
[----:B------:R-:W-:Y:S01]  /*2480*/  IMAD.IADD R17, R13, 0x1, -R11 ;  /* 0x000000010d117824 */ /* 0x000fe200078e0a0b */
[----:B------:R-:W-:Y:S02]  /*2490*/  SEL R10, R8, 0xfffffaff, P0 ;  /* 0xfffffaff080a7807 */ /* 0x000fe40000000000 */
[----:B------:R-:W-:Y:S02]  /*24a0*/  SEL R16, R0, 0xffffffff, P0 ;  /* 0xffffffff00107807 */ /* 0x000fe40000000000 */
[----:B------:R-:W-:Y:S02]  /*24b0*/  ISETP.GT.U32.AND.EX P2, PT, R17, R9, PT, P2 ;  /* 0x000000091100720c */ /* 0x000fe40003f44120 */
[----:B------:R-:W-:-:S02]  /*24c0*/  LOP3.LUT R13, RZ, R10, RZ, 0x33, !PT ;  /* 0x0000000aff0d7212 */ /* 0x000fc400078e33ff */
[----:B------:R-:W-:Y:S02]  /*24d0*/  ISETP.LT.U32.AND P3, PT, R6, R12, PT ;  /* 0x0000000c0600720c */ /* 0x000fe40003f61070 */
[----:B------:R-:W-:Y:S02]  /*24e0*/  SEL R19, R12, R6, P2 ;  /* 0x000000060c137207 */ /* 0x000fe40001000000 */
[----:B------:R-:W-:Y:S02]  /*24f0*/  LOP3.LUT R18, RZ, R16, RZ, 0x33, !PT ;  /* 0x00000010ff127212 */ /* 0x000fe400078e33ff */
[----:B------:R-:W-:Y:S02]  /*2500*/  ISETP.LT.U32.AND.EX P3, PT, R9, R17, PT, P3 ;  /* 0x000000110900720c */ /* 0x000fe40003f61130 */
[----:B------:R-:W-:Y:S02]  /*2510*/  SEL R17, R17, R9, P2 ;  /* 0x0000000911117207 */ /* 0x000fe40001000000 */
[----:B------:R-:W-:-:S05]  /*2520*/  IADD3 R19, P0, PT, R19, -R6, RZ ;  /* 0x8000000613137210 */ /* 0x000fca0007f1e0ff */
[----:B------:R-:W-:Y:S02]  /*2530*/  IMAD.X R17, R17, 0x1, ~R9, P0 ;  /* 0x0000000111117824 */ /* 0x000fe400000e0e09 */
[----:B----4-:R-:W-:-:S04]  /*2540*/  IMAD.WIDE.U32 R2, R11, -0x500, R4 ;  /* 0xfffffb000b027825 */ /* 0x010fc800078e0004 */
[----:B-----5:R-:W-:Y:S01]  /*2550*/  IMAD.WIDE.U32 R14, R11, -0x500, R14 ;  /* 0xfffffb000b0e7825 */ /* 0x020fe200078e000e */
[----:B------:R-:W-:-:S03]  /*2560*/  IADD3 R10, P4, PT, R8, -R2, RZ ;  /* 0x80000002080a7210 */ /* 0x000fc60007f9e0ff */
[----:B------:R-:W-:Y:S01]  /*2570*/  IMAD.IADD R3, R3, 0x1, -R11 ;  /* 0x0000000103037824 */ /* 0x000fe200078e0a0b */
[----:B------:R-:W-:Y:S01]  /*2580*/  IADD3 R13, P5, P6, -R14, R8, R13 ;  /* 0x000000080e0d7210 */ /* 0x000fe20007ebe10d */
[----:B------:R-:W-:Y:S01]  /*2590*/  IMAD.IADD R15, R15, 0x1, -R11 ;  /* 0x000000010f0f7824 */ /* 0x000fe200078e0a0b */
[----:B------:R-:W-:Y:S01]  /*25a0*/  ISETP.LT.U32.AND P0, PT, R10, R19, PT ;  /* 0x000000130a00720c */ /* 0x000fe20003f01070 */
[----:B------:R-:W-:Y:S01]  /*25b0*/  IMAD.X R16, R0, 0x1, ~R3, P4 ;  /* 0x0000000100107824 */ /* 0x000fe200020e0e03 */
[----:B------:R-:W-:Y:S02]  /*25c0*/  SEL R3, R6, R13, !P1 ;  /* 0x0000000d06037207 */ /* 0x000fe40004800000 */
[----:B------:R-:W-:Y:S02]  /*25d0*/  IADD3.X R15, PT, PT, ~R15, R0, R18, P5, P6 ;  /* 0x000000000f0f7210 */ /* 0x000fe40002fec512 */
[----:B------:R-:W-:Y:S02]  /*25e0*/  ISETP.LT.U32.AND P2, PT, R3, R19, PT ;  /* 0x000000130300720c */ /* 0x000fe40003f41070 */
[----:B------:R-:W-:-:S02]  /*25f0*/  SEL R0, R9, R15, !P1 ;  /* 0x0000000f09007207 */ /* 0x000fc40004800000 */
[----:B------:R-:W-:Y:S02]  /*2600*/  SEL R15, R6, R12, P3 ;  /* 0x0000000c060f7207 */ /* 0x000fe40001800000 */
[-C--:B------:R-:W-:Y:S02]  /*2610*/  ISETP.LT.U32.AND.EX P0, PT, R16, R17.reuse, PT, P0 ;  /* 0x000000111000720c */ /* 0x080fe40003f01100 */
[----:B------:R-:W-:Y:S02]  /*2620*/  ISETP.LT.U32.AND.EX P2, PT, R0, R17, PT, P2 ;  /* 0x000000110000720c */ /* 0x000fe40003f41120 */
[----:B------:R-:W-:Y:S02]  /*2630*/  SEL R15, R15, R14, !P1 ;  /* 0x0000000e0f0f7207 */ /* 0x000fe40004800000 */
[-C--:B------:R-:W-:Y:S02]  /*2640*/  SEL R14, R10, R19.reuse, P0 ;  /* 0x000000130a0e7207 */ /* 0x080fe40000000000 */
[----:B------:R-:W-:Y:S01]  /*2650*/  SEL R3, R3, R19, P2 ;  /* 0x0000001303037207 */ /* 0x000fe20001000000 */
[----:B------:R-:W-:Y:S01]  /*2660*/  IMAD.IADD R0, R15, 0x1, -R2 ;  /* 0x000000010f007824 */ /* 0x000fe200078e0a02 */
[----:B------:R-:W-:-:S03]  /*2670*/  SEL R10, R16, R17, P0 ;  /* 0x00000011100a7207 */ /* 0x000fc60000000000 */
[----:B------:R-:W-:Y:S01]  /*2680*/  IMAD.IADD R3, R3, 0x1, -R14 ;  /* 0x0000000103037824 */ /* 0x000fe200078e0a0e */
[----:B------:R-:W-:Y:S06]  /*2690*/  BRA.U !UP0, `(.L_x_470) ;  /* 0x0000000508807547 */ /* 0x000fec000b800000 */
[----:B------:R-:W-:Y:S01]  /*26a0*/  IMAD.MOV.U32 R8, RZ, RZ, R6 ;  /* 0x000000ffff087224 */ /* 0x000fe200078e0006 */
[----:B------:R-:W0:Y:S01]  /*26b0*/  LDCU.128 UR12, c[0x0][0x390] ;  /* 0x00007200ff0c77ac */ /* 0x000e220008000c00 */
[----:B------:R-:W-:Y:S01]  /*26c0*/  IMAD.IADD R7, R27, 0x1, -R0 ;  /* 0x000000011b077824 */ /* 0x000fe200078e0a00 */
[----:B------:R-:W-:Y:S01]  /*26d0*/  IADD3 R2, P0, PT, R4, R27, RZ ;  /* 0x0000001b04027210 */ /* 0x000fe20007f1e0ff */
[----:B------:R-:W-:Y:S01]  /*26e0*/  IMAD.WIDE.U32 R8, R11, 0x500, R8 ;  /* 0x000005000b087825 */ /* 0x000fe200078e0008 */
[----:B------:R-:W1:Y:S01]  /*26f0*/  LDCU.64 UR8, c[0x0][0x388] ;  /* 0x00007100ff0877ac */ /* 0x000e620008000a00 */
[----:B------:R-:W-:Y:S01]  /*2700*/  BSSY.RECONVERGENT B1, `(.L_x_471) ;  /* 0x000002a000017945 */ /* 0x000fe20003800200 */
[----:B------:R-:W-:Y:S01]  /*2710*/  CS2R R18, SRZ ;  /* 0x0000000000127805 */ /* 0x000fe2000001ff00 */
[----:B------:R-:W-:Y:S01]  /*2720*/  IMAD.X R5, RZ, RZ, R5, P0 ;  /* 0x000000ffff057224 */ /* 0x000fe200000e0605 */
[----:B------:R-:W-:Y:S01]  /*2730*/  UMOV UR4, URZ ;  /* 0x000000ff00047c82 */ /* 0x000fe20008000000 */
[----:B------:R-:W-:Y:S01]  /*2740*/  IADD3 R4, P1, P2, R7, R8, R14 ;  /* 0x0000000807047210 */ /* 0x000fe20007a3e00e */
[----:B------:R-:W-:Y:S01]  /*2750*/  VIADD R8, R9, UR4 ;  /* 0x0000000409087c36 */ /* 0x000fe20008000000 */
[----:B------:R-:W-:Y:S01]  /*2760*/  SHF.R.S32.HI R7, RZ, 0x1f, R7 ;  /* 0x0000001fff077819 */ /* 0x000fe20000011407 */
[C---:B------:R-:W-:Y:S01]  /*2770*/  IMAD.SHL.U32 R11, R2.reuse, 0x4, RZ ;  /* 0x00000004020b7824 */ /* 0x040fe200078e00ff */
[----:B------:R-:W-:Y:S01]  /*2780*/  SHF.L.U64.HI R5, R2, 0x2, R5 ;  /* 0x0000000202057819 */ /* 0x000fe20000010205 */
[----:B------:R-:W-:Y:S01]  /*2790*/  VIADD R23, R27, 0x100 ;  /* 0x000001001b177836 */ /* 0x000fe20000000000 */
[----:B------:R-:W-:Y:S01]  /*27a0*/  IADD3.X R7, PT, PT, R7, R8, R10, P1, P2 ;  /* 0x0000000807077210 */ /* 0x000fe20000fe440a */
[----:B------:R-:W-:Y:S01]  /*27b0*/  VIADD R29, R27, 0x200 ;  /* 0x000002001b1d7836 */ /* 0x000fe20000000000 */
[----:B------:R-:W-:-:S02]  /*27c0*/  CS2R R16, SRZ ;  /* 0x0000000000107805 */ /* 0x000fc4000001ff00 */
[----:B0-----:R-:W-:Y:S01]  /*27d0*/  IADD3 R14, P1, PT, R11, UR12, RZ ;  /* 0x0000000c0b0e7c10 */ /* 0x001fe2000ff3e0ff */
[----:B------:R-:W-:Y:S01]  /*27e0*/  VIADD R31, R27, 0x300 ;  /* 0x000003001b1f7836 */ /* 0x000fe20000000000 */
[C---:B------:R-:W-:Y:S01]  /*27f0*/  SHF.L.U64.HI R2, R4.reuse, 0x2, R7 ;  /* 0x0000000204027819 */ /* 0x040fe20000010207 */
[----:B------:R-:W-:Y:S01]  /*2800*/  IMAD.SHL.U32 R4, R4, 0x4, RZ ;  /* 0x0000000404047824 */ /* 0x000fe200078e00ff */
[C---:B-1----:R-:W-:Y:S02]  /*2810*/  IADD3 R12, P0, PT, R11.reuse, UR8, RZ ;  /* 0x000000080b0c7c10 */ /* 0x042fe4000ff1e0ff */
[----:B------:R-:W-:Y:S02]  /*2820*/  CS2R R20, SRZ ;  /* 0x0000000000147805 */ /* 0x000fe4000001ff00 */
[----:B------:R-:W-:Y:S02]  /*2830*/  IADD3 R10, P2, PT, R11, UR14, RZ ;  /* 0x0000000e0b0a7c10 */ /* 0x000fe4000ff5e0ff */
[----:B------:R-:W-:-:S02]  /*2840*/  IADD3.X R15, PT, PT, R5, UR13, RZ, P1, !PT ;  /* 0x0000000d050f7c10 */ /* 0x000fc40008ffe4ff */
[C---:B------:R-:W-:Y:S02]  /*2850*/  IADD3 R8, P3, PT, R4.reuse, UR12, RZ ;  /* 0x0000000c04087c10 */ /* 0x040fe4000ff7e0ff */
[C---:B------:R-:W-:Y:S02]  /*2860*/  IADD3 R6, P4, PT, R4.reuse, UR14, RZ ;  /* 0x0000000e04067c10 */ /* 0x040fe4000ff9e0ff */
[----:B------:R-:W-:Y:S02]  /*2870*/  IADD3 R4, P1, PT, R4, UR8, RZ ;  /* 0x0000000804047c10 */ /* 0x000fe4000ff3e0ff */
[C---:B------:R-:W-:Y:S02]  /*2880*/  IADD3.X R11, PT, PT, R5.reuse, UR15, RZ, P2, !PT ;  /* 0x0000000f050b7c10 */ /* 0x040fe400097fe4ff */
[----:B------:R-:W-:Y:S02]  /*2890*/  IADD3.X R13, PT, PT, R5, UR9, RZ, P0, !PT ;  /* 0x00000009050d7c10 */ /* 0x000fe400087fe4ff */
[----:B------:R-:W-:-:S02]  /*28a0*/  IADD3.X R9, PT, PT, R2, UR13, RZ, P3, !PT ;  /* 0x0000000d02097c10 */ /* 0x000fc40009ffe4ff */
[C---:B------:R-:W-:Y:S02]  /*28b0*/  IADD3.X R7, PT, PT, R2.reuse, UR15, RZ, P4, !PT ;  /* 0x0000000f02077c10 */ /* 0x040fe4000a7fe4ff */
[----:B------:R-:W-:Y:S01]  /*28c0*/  IADD3.X R5, PT, PT, R2, UR9, RZ, P1, !PT ;  /* 0x0000000902057c10 */ /* 0x000fe20008ffe4ff */
[----:B------:R-:W-:-:S05]  /*28d0*/  IMAD.IADD R2, R0, 0x1, R3 ;  /* 0x0000000100027824 */ /* 0x000fca00078e0203 */
[-C--:B------:R-:W-:Y:S02]  /*28e0*/  ISETP.GE.AND P0, PT, R27, R2.reuse, PT ;  /* 0x000000021b00720c */ /* 0x080fe40003f06270 */
[-C--:B------:R-:W-:Y:S02]  /*28f0*/  ISETP.GE.AND P1, PT, R23, R2.reuse, PT ;  /* 0x000000021700720c */ /* 0x080fe40003f26270 */
[-C--:B------:R-:W-:Y:S02]  /*2900*/  ISETP.GE.AND P2, PT, R29, R2.reuse, PT ;  /* 0x000000021d00720c */ /* 0x080fe40003f46270 */
[----:B------:R-:W-:-:S07]  /*2910*/  ISETP.GE.AND P3, PT, R31, R2, PT ;  /* 0x000000021f00720c */ /* 0x000fce0003f66270 */
[----:B------:R-:W-:Y:S06]  /*2920*/  @P0 BRA `(.L_x_472) ;  /* 0x00000000001c0947 */ /* 0x000fec0003800000 */
[----:B------:R-:W-:-:S13]  /*2930*/  ISETP.GE.AND P0, PT, R27, R0, PT ;  /* 0x000000001b00720c */ /* 0x000fda0003f06270 */
[----:B------:R0:W5:Y:S04]  /*2940*/  @!P0 LDG.E R16, desc[UR6][R12.64] ;  /* 0x000000060c108981 */ /* 0x000168000c1e1900 */
[----:B------:R0:W5:Y:S04]  /*2950*/  @!P0 LDG.E R18, desc[UR6][R14.64] ;  /* 0x000000060e128981 */ /* 0x000168000c1e1900 */
[----:B------:R0:W5:Y:S04]  /*2960*/  @!P0 LDG.E R17, desc[UR6][R10.64] ;  /* 0x000000060a118981 */ /* 0x000168000c1e1900 */
[----:B------:R0:W5:Y:S04]  /*2970*/  @P0 LDG.E R16, desc[UR6][R4.64] ;  /* 0x0000000604100981 */ /* 0x000168000c1e1900 */
[----:B------:R0:W5:Y:S04]  /*2980*/  @P0 LDG.E R18, desc[UR6][R8.64] ;  /* 0x0000000608120981 */ /* 0x000168000c1e1900 */
[----:B------:R0:W5:Y:S02]  /*2990*/  @P0 LDG.E R17, desc[UR6][R6.64] ;  /* 0x0000000606110981 */ /* 0x000164000c1e1900 */
.L_x_472:
[----:B------:R-:W-:Y:S05]  /*29a0*/  BSYNC.RECONVERGENT B1 ;  /* 0x0000000000017941 */ /* 0x000fea0003800200 */
.L_x_471:
[----:B------:R-:W-:Y:S04]  /*29b0*/  BSSY.RECONVERGENT B1, `(.L_x_473) ;  /* 0x0000009000017945 */ /* 0x000fe80003800200 */
[----:B------:R-:W-:Y:S05]  /*29c0*/  @P1 BRA `(.L_x_474) ;  /* 0x00000000001c1947 */ /* 0x000fea0003800000 */
[----:B------:R-:W-:-:S13]  /*29d0*/  ISETP.GE.AND P0, PT, R23, R0, PT ;  /* 0x000000001700720c */ /* 0x000fda0003f06270 */
[----:B------:R1:W5:Y:S04]  /*29e0*/  @P0 LDG.E R21, desc[UR6][R4.64+0x400] ;  /* 0x0004000604150981 */ /* 0x000368000c1e1900 */
[----:B------:R1:W5:Y:S04]  /*29f0*/  @P0 LDG.E R19, desc[UR6][R8.64+0x400] ;  /* 0x0004000608130981 */ /* 0x000368000c1e1900 */
[----:B------:R1:W5:Y:S04]  /*2a00*/  @P0 LDG.E R20, desc[UR6][R6.64+0x400] ;  /* 0x0004000606140981 */ /* 0x000368000c1e1900 */
[----:B------:R1:W5:Y:S04]  /*2a10*/  @!P0 LDG.E R21, desc[UR6][R12.64+0x400] ;  /* 0x000400060c158981 */ /* 0x000368000c1e1900 */
[----:B------:R1:W5:Y:S04]  /*2a20*/  @!P0 LDG.E R19, desc[UR6][R14.64+0x400] ;  /* 0x000400060e138981 */ /* 0x000368000c1e1900 */
[----:B------:R1:W5:Y:S02]  /*2a30*/  @!P0 LDG.E R20, desc[UR6][R10.64+0x400] ;  /* 0x000400060a148981 */ /* 0x000364000c1e1900 */
.L_x_474:
[----:B------:R-:W-:Y:S05]  /*2a40*/  BSYNC.RECONVERGENT B1 ;  /* 0x0000000000017941 */ /* 0x000fea0003800200 */
.L_x_473:
[----:B------:R-:W-:Y:S01]  /*2a50*/  BSSY.RECONVERGENT B1, `(.L_x_475) ;  /* 0x000000b000017945 */ /* 0x000fe20003800200 */
[----:B------:R-:W-:Y:S02]  /*2a60*/  CS2R R22, SRZ ;  /* 0x0000000000167805 */ /* 0x000fe4000001ff00 */
[----:B------:R-:W-:Y:S01]  /*2a70*/  CS2R R24, SRZ ;  /* 0x0000000000187805 */ /* 0x000fe2000001ff00 */
[----:B------:R-:W-:Y:S06]  /*2a80*/  @P2 BRA `(.L_x_476) ;  /* 0x00000000001c2947 */ /* 0x000fec0003800000 */
[----:B------:R-:W-:-:S13]  /*2a90*/  ISETP.GE.AND P0, PT, R29, R0, PT ;  /* 0x000000001d00720c */ /* 0x000fda0003f06270 */
[----:B------:R2:W5:Y:S04]  /*2aa0*/  @P0 LDG.E R25, desc[UR6][R4.64+0x800] ;  /* 0x0008000604190981 */ /* 0x000568000c1e1900 */
[----:B------:R2:W5:Y:S04]  /*2ab0*/  @P0 LDG.E R22, desc[UR6][R8.64+0x800] ;  /* 0x0008000608160981 */ /* 0x000568000c1e1900 */
[----:B------:R2:W5:Y:S04]  /*2ac0*/  @P0 LDG.E R23, desc[UR6][R6.64+0x800] ;  /* 0x0008000606170981 */ /* 0x000568000c1e1900 */
[----:B------:R2:W5:Y:S04]  /*2ad0*/  @!P0 LDG.E R25, desc[UR6][R12.64+0x800] ;  /* 0x000800060c198981 */ /* 0x000568000c1e1900 */
[----:B------:R2:W5:Y:S04]  /*2ae0*/  @!P0 LDG.E R22, desc[UR6][R14.64+0x800] ;  /* 0x000800060e168981 */ /* 0x000568000c1e1900 */
[----:B------:R2:W5:Y:S02]  /*2af0*/  @!P0 LDG.E R23, desc[UR6][R10.64+0x800] ;  /* 0x000800060a178981 */ /* 0x000564000c1e1900 */
.L_x_476:
[----:B------:R-:W-:Y:S05]  /*2b00*/  BSYNC.RECONVERGENT B1 ;  /* 0x0000000000017941 */ /* 0x000fea0003800200 */
.L_x_475:
[----:B------:R-:W-:Y:S01]  /*2b10*/  BSSY.RECONVERGENT B1, `(.L_x_477) ;  /* 0x000000b000017945 */ /* 0x000fe20003800200 */
[----:B------:R-:W-:Y:S02]  /*2b20*/  IMAD.MOV.U32 R26, RZ, RZ, RZ ;  /* 0x000000ffff1a7224 */ /* 0x000fe400078e00ff */
[----:B------:R-:W-:Y:S01]  /*2b30*/  IMAD.MOV.U32 R29, RZ, RZ, RZ ;  /* 0x000000ffff1d7224 */ /* 0x000fe200078e00ff */
        /* <DEDUP_REMOVED lines=8> */
.L_x_478:
[----:B------:R-:W-:Y:S05]  /*2bc0*/  BSYNC.RECONVERGENT B1 ;  /* 0x0000000000017941 */ /* 0x000fea0003800200 */
.L_x_477:
[----:B------:R-:W-:Y:S02]  /*2bd0*/  LOP3.LUT R33, R27, 0x400, RZ, 0xfc, !PT ;  /* 0x000004001b217812 */ /* 0x000fe400078efcff */
[----:B------:R-:W-:Y:S01]  /*2be0*/  CS2R R30, SRZ ;  /* 0x00000000001e7805 */ /* 0x000fe2000001ff00 */
[----:B------:R-:W-:Y:S01]  /*2bf0*/  IMAD.MOV.U32 R32, RZ, RZ, RZ ;  /* 0x000000ffff207224 */ /* 0x000fe200078e00ff */
[----:B------:R-:W-:-:S13]  /*2c00*/  ISETP.GE.AND P0, PT, R33, R2, PT ;  /* 0x000000022100720c */ /* 0x000fda0003f06270 */
[----:B------:R-:W-:Y:S05]  /*2c10*/  @P0 BRA `(.L_x_479) ;  /* 0x0000000400780947 */ /* 0x000fea0003800000 */
[----:B------:R-:W-:-:S13]  /*2c20*/  ISETP.GE.AND P0, PT, R33, R0, PT ;  /* 0x000000002100720c */ /* 0x000fda0003f06270 */
[----:B------:R4:W5:Y:S04]  /*2c30*/  @P0 LDG.E R32, desc[UR6][R4.64+0x1000] ;  /* 0x0010000604200981 */ /* 0x000968000c1e1900 */
[----:B------:R4:W5:Y:S04]  /*2c40*/  @P0 LDG.E R30, desc[UR6][R8.64+0x1000] ;  /* 0x00100006081e0981 */ /* 0x000968000c1e1900 */
[----:B------:R4:W5:Y:S04]  /*2c50*/  @P0 LDG.E R31, desc[UR6][R6.64+0x1000] ;  /* 0x00100006061f0981 */ /* 0x000968000c1e1900 */
[----:B------:R4:W5:Y:S04]  /*2c60*/  @!P0 LDG.E R32, desc[UR6][R12.64+0x1000] ;  /* 0x001000060c208981 */ /* 0x000968000c1e1900 */
[----:B------:R4:W5:Y:S04]  /*2c70*/  @!P0 LDG.E R30, desc[UR6][R14.64+0x1000] ;  /* 0x001000060e1e8981 */ /* 0x000968000c1e1900 */
[----:B------:R4:W5:Y:S01]  /*2c80*/  @!P0 LDG.E R31, desc[UR6][R10.64+0x1000] ;  /* 0x001000060a1f8981 */ /* 0x000962000c1e1900 */
[----:B------:R-:W-:Y:S05]  /*2c90*/  BRA `(.L_x_479) ;  /* 0x0000000400587947 */ /* 0x000fea0003800000 */
.L_x_470:
[----:B------:R-:W0:Y:S01]  /*2ca0*/  LDC.64 R12, c[0x0][0x3b0] ;  /* 0x0000ec00ff0c7b82 */ /* 0x000e220000000a00 */
[----:B------:R-:W-:Y:S01]  /*2cb0*/  IADD3 R15, P0, PT, R4, R27, RZ ;  /* 0x0000001b040f7210 */ /* 0x000fe20007f1e0ff */
[----:B------:R-:W-:Y:S01]  /*2cc0*/  IMAD.MOV.U32 R7, RZ, RZ, R9 ;  /* 0x000000ffff077224 */ /* 0x000fe200078e0009 */
[----:B------:R-:W-:Y:S01]  /*2cd0*/  UMOV UR4, URZ ;  /* 0x000000ff00047c82 */ /* 0x000fe20008000000 */
[----:B------:R-:W-:Y:S01]  /*2ce0*/  LOP3.LUT R33, R27, 0x400, RZ, 0xfc, !PT ;  /* 0x000004001b217812 */ /* 0x000fe200078efcff */
[----:B------:R-:W-:Y:S01]  /*2cf0*/  BSSY.RECONVERGENT B1, `(.L_x_480) ;  /* 0x0000022000017945 */ /* 0x000fe20003800200 */
[----:B------:R-:W-:Y:S01]  /*2d00*/  IMAD.X R2, RZ, RZ, R5, P0 ;  /* 0x000000ffff027224 */ /* 0x000fe200000e0605 */
[----:B------:R-:W-:Y:S01]  /*2d10*/  CS2R R18, SRZ ;  /* 0x0000000000127805 */ /* 0x000fe2000001ff00 */
[----:B------:R-:W-:Y:S01]  /*2d20*/  IMAD.WIDE.U32 R6, R11, 0x500, R6 ;  /* 0x000005000b067825 */ /* 0x000fe200078e0006 */
[----:B------:R-:W-:Y:S02]  /*2d30*/  CS2R R16, SRZ ;  /* 0x0000000000107805 */ /* 0x000fe4000001ff00 */
[----:B------:R-:W-:Y:S01]  /*2d40*/  CS2R R20, SRZ ;  /* 0x0000000000147805 */ /* 0x000fe2000001ff00 */
[----:B------:R-:W-:-:S02]  /*2d50*/  IMAD R9, R2, 0xc, RZ ;  /* 0x0000000c02097824 */ /* 0x000fc400078e02ff */
[----:B------:R-:W-:Y:S02]  /*2d60*/  IMAD.IADD R2, R0, 0x1, R3 ;  /* 0x0000000100027824 */ /* 0x000fe400078e0203 */
[----:B------:R-:W-:Y:S02]  /*2d70*/  IMAD.IADD R11, R27, 0x1, -R0 ;  /* 0x000000011b0b7824 */ /* 0x000fe400078e0a00 */
[----:B------:R-:W-:Y:S01]  /*2d80*/  VIADD R7, R7, UR4 ;  /* 0x0000000407077c36 */ /* 0x000fe20008000000 */
[----:B------:R-:W-:Y:S01]  /*2d90*/  ISETP.GE.AND P2, PT, R27, R2, PT ;  /* 0x000000021b00720c */ /* 0x000fe20003f46270 */
[----:B0-----:R-:W-:Y:S01]  /*2da0*/  IMAD.WIDE.U32 R4, R15, 0xc, R12 ;  /* 0x0000000c0f047825 */ /* 0x001fe200078e000c */
[----:B------:R-:W-:Y:S02]  /*2db0*/  IADD3 R15, P0, P1, R11, R6, R14 ;  /* 0x000000060b0f7210 */ /* 0x000fe4000791e00e */
[----:B------:R-:W-:Y:S01]  /*2dc0*/  SHF.R.S32.HI R11, RZ, 0x1f, R11 ;  /* 0x0000001fff0b7819 */ /* 0x000fe2000001140b */
[----:B------:R-:W-:-:S03]  /*2dd0*/  IMAD.IADD R5, R5, 0x1, R9 ;  /* 0x0000000105057824 */ /* 0x000fc600078e0209 */
[----:B------:R-:W-:Y:S01]  /*2de0*/  IADD3.X R9, PT, PT, R11, R7, R10, P0, P1 ;  /* 0x000000070b097210 */ /* 0x000fe200007e240a */
[----:B------:R-:W-:Y:S01]  /*2df0*/  IMAD.WIDE.U32 R6, R15, 0xc, R12 ;  /* 0x0000000c0f067825 */ /* 0x000fe200078e000c */
[----:B------:R-:W-:-:S03]  /*2e00*/  ISETP.GE.AND P1, PT, R33, R2, PT ;  /* 0x000000022100720c */ /* 0x000fc60003f26270 */
[C---:B------:R-:W-:Y:S02]  /*2e10*/  VIADD R11, R27.reuse, 0x100 ;  /* 0x000001001b0b7836 */ /* 0x040fe40000000000 */
[C---:B------:R-:W-:Y:S02]  /*2e20*/  VIADD R13, R27.reuse, 0x200 ;  /* 0x000002001b0d7836 */ /* 0x040fe40000000000 */
[----:B------:R-:W-:Y:S01]  /*2e30*/  VIADD R15, R27, 0x300 ;  /* 0x000003001b0f7836 */ /* 0x000fe20000000000 */
[-C--:B------:R-:W-:Y:S01]  /*2e40*/  ISETP.GE.AND P3, PT, R11, R2.reuse, PT ;  /* 0x000000020b00720c */ /* 0x080fe20003f66270 */
[----:B------:R-:W-:Y:S01]  /*2e50*/  IMAD R9, R9, 0xc, RZ ;  /* 0x0000000c09097824 */ /* 0x000fe200078e02ff */
[-C--:B------:R-:W-:Y:S02]  /*2e60*/  ISETP.GE.AND P4, PT, R13, R2.reuse, PT ;  /* 0x000000020d00720c */ /* 0x080fe40003f86270 */
[----:B------:R-:W-:Y:S01]  /*2e70*/  ISETP.GE.AND P0, PT, R15, R2, PT ;  /* 0x000000020f00720c */ /* 0x000fe20003f06270 */
[----:B------:R-:W-:Y:S01]  /*2e80*/  IMAD.IADD R7, R7, 0x1, R9 ;  /* 0x0000000107077824 */ /* 0x000fe200078e0209 */
[----:B------:R-:W-:Y:S11]  /*2e90*/  @P2 BRA `(.L_x_481) ;  /* 0x00000000001c2947 */ /* 0x000ff60003800000 */
[----:B------:R-:W-:-:S13]  /*2ea0*/  ISETP.GE.AND P2, PT, R27, R0, PT ;  /* 0x000000001b00720c */ /* 0x000fda0003f46270 */
[----:B------:R0:W5:Y:S04]  /*2eb0*/  @!P2 LDG.E R16, desc[UR6][R4.64] ;  /* 0x000000060410a981 */ /* 0x000168000c1e1900 */
[----:B------:R0:W5:Y:S04]  /*2ec0*/  @!P2 LDG.E R18, desc[UR6][R4.64+0x4] ;  /* 0x000004060412a981 */ /* 0x000168000c1e1900 */
[----:B------:R0:W5:Y:S04]  /*2ed0*/  @!P2 LDG.E R17, desc[UR6][R4.64+0x8] ;  /* 0x000008060411a981 */ /* 0x000168000c1e1900 */
[----:B------:R0:W5:Y:S04]  /*2ee0*/  @P2 LDG.E R16, desc[UR6][R6.64] ;  /* 0x0000000606102981 */ /* 0x000168000c1e1900 */
[----:B------:R0:W5:Y:S04]  /*2ef0*/  @P2 LDG.E R18, desc[UR6][R6.64+0x4] ;  /* 0x0000040606122981 */ /* 0x000168000c1e1900 */
[----:B------:R0:W5:Y:S02]  /*2f00*/  @P2 LDG.E R17, desc[UR6][R6.64+0x8] ;  /* 0x0000080606112981 */ /* 0x000164000c1e1900 */
.L_x_481:
[----:B------:R-:W-:Y:S05]  /*2f10*/  BSYNC.RECONVERGENT B1 ;  /* 0x0000000000017941 */ /* 0x000fea0003800200 */
.L_x_480:
        /* <DEDUP_REMOVED lines=9> */
.L_x_483:
[----:B------:R-:W-:Y:S05]  /*2fb0*/  BSYNC.RECONVERGENT B1 ;  /* 0x0000000000017941 */ /* 0x000fea0003800200 */
.L_x_482:
[----:B------:R-:W-:Y:S01]  /*2fc0*/  BSSY.RECONVERGENT B1, `(.L_x_484) ;  /* 0x000000b000017945 */ /* 0x000fe20003800200 */
[----:B------:R-:W-:Y:S01]  /*2fd0*/  CS2R R22, SRZ ;  /* 0x0000000000167805 */ /* 0x000fe2000001ff00 */
[----:B------:R-:W-:Y:S02]  /*2fe0*/  IMAD.MOV.U32 R25, RZ, RZ, RZ ;  /* 0x000000ffff197224 */ /* 0x000fe400078e00ff */
        /* <DEDUP_REMOVED lines=8> */
.L_x_485:
[----:B------:R-:W-:Y:S05]  /*3070*/  BSYNC.RECONVERGENT B1 ;  /* 0x0000000000017941 */ /* 0x000fea0003800200 */
.L_x_484:
[----:B------:R-:W-:Y:S01]  /*3080*/  BSSY.RECONVERGENT B1, `(.L_x_486) ;  /* 0x000000d000017945 */ /* 0x000fe20003800200 */
[----:B------:R-:W-:Y:S02]  /*3090*/  IMAD.MOV.U32 R24, RZ, RZ, RZ ;  /* 0x000000ffff187224 */ /* 0x000fe400078e00ff */
[----:B------:R-:W-:Y:S02]  /*30a0*/  IMAD.MOV.U32 R26, RZ, RZ, RZ ;  /* 0x000000ffff1a7224 */ /* 0x000fe400078e00ff */
        /* <DEDUP_REMOVED lines=10> */
.L_x_487:
[----:B------:R-:W-:Y:S05]  /*3150*/  BSYNC.RECONVERGENT B1 ;  /* 0x0000000000017941 */ /* 0x000fea0003800200 */
.L_x_486:
        /* <DEDUP_REMOVED lines=10> */
.L_x_479:
[----:B------:R-:W-:Y:S05]  /*3200*/  BSYNC.RECONVERGENT B0 ;  /* 0x0000000000007941 */ /* 0x000fea0003800200 */
.L_x_469:
[----:B01234-:R-:W0:Y:S01]  /*3210*/  S2R R5, SR_CgaCtaId ;  /* 0x0000000000057919 */ /* 0x01fe220000008800 */
        /* <DEDUP_REMOVED lines=21> */
[----:B------:R-:W-:Y:S01]  /*3370*/  BSSY.RECONVERGENT B0, `(.L_x_488) ;  /* 0x0000025000007945 */ /* 0x000fe20003800200 */
[----:B------:R-:W-:-:S04]  /*3380*/  VIMNMX R5, PT, PT, R5, R2, PT ;  /* 0x0000000205057248 */ /* 0x000fc80003fe0100 */
[C---:B------:R-:W-:Y:S01]  /*3390*/  ISETP.GE.AND P0, PT, R5.reuse, R3, PT ;  /* 0x000000030500720c */ /* 0x040fe20003f06270 */
[----:B------:R-:W-:Y:S01]  /*33a0*/  IMAD.IADD R3, R5, 0x1, -R3 ;  /* 0x0000000105037824 */ /* 0x000fe200078e0a03 */
[----:B------:R-:W-:-:S04]  /*33b0*/  VIMNMX R6, PT, PT, R0, R5, PT ;  /* 0x0000000500067248 */ /* 0x000fc80003fe0100 */
[----:B------:R-:W-:-:S04]  /*33c0*/  SEL R3, R3, RZ, P0 ;  /* 0x000000ff03037207 */ /* 0x000fc80000000000 */
[----:B------:R-:W-:-:S13]  /*33d0*/  ISETP.GE.AND P0, PT, R3, R6, PT ;  /* 0x000000060300720c */ /* 0x000fda0003f06270 */
[----:B------:R-:W-:Y:S05]  /*33e0*/  @P0 BRA `(.L_x_489) ;  /* 0x0000000000740947 */ /* 0x000fea0003800000 */
[----:B------:R-:W-:-:S07]  /*33f0*/  IMAD.IADD R7, R0, 0x1, R5 ;  /* 0x0000000100077824 */ /* 0x000fce00078e0205 */
.L_x_493:
[----:B------:R-:W-:Y:S01]  /*3400*/  IMAD.MOV.U32 R9, RZ, RZ, R3 ;  /* 0x000000ffff097224 */ /* 0x000fe200078e0003 */
[----:B------:R-:W-:Y:S03]  /*3410*/  BSSY.RECONVERGENT B1, `(.L_x_490) ;  /* 0x0000015000017945 */ /* 0x000fe60003800200 */
[----:B------:R-:W-:-:S05]  /*3420*/  IMAD.IADD R3, R6, 0x1, -R9 ;  /* 0x0000000106037824 */ /* 0x000fca00078e0a09 */
[----:B------:R-:W-:-:S04]  /*3430*/  LEA.HI R3, R3, R3, RZ, 0x1 ;  /* 0x0000000303037211 */ /* 0x000fc800078f08ff */
[----:B------:R-:W-:-:S04]  /*3440*/  LEA.HI.SX32 R11, R3, R9, 0x1f ;  /* 0x00000009030b7211 */ /* 0x000fc800078ffaff */
[----:B------:R-:W-:Y:S01]  /*3450*/  LOP3.LUT R8, RZ, R11, RZ, 0x33, !PT ;  /* 0x0000000bff087212 */ /* 0x000fe200078e33ff */
[----:B------:R-:W-:-:S04]  /*3460*/  IMAD R10, R11, 0xc, R4 ;  /* 0x0000000c0b0a7824 */ /* 0x000fc800078e0204 */
[----:B------:R-:W-:-:S04]  /*3470*/  IMAD.IADD R3, R7, 0x1, R8 ;  /* 0x0000000107037824 */ /* 0x000fc800078e0208 */
[----:B------:R-:W-:Y:S02]  /*3480*/  IMAD R13, R3, 0xc, R4 ;  /* 0x0000000c030d7824 */ /* 0x000fe400078e0204 */
[----:B------:R-:W-:Y:S04]  /*3490*/  LDS R3, [R10+0x8] ;  /* 0x000008000a037984 */ /* 0x000fe80000000800 */
        /* <DEDUP_REMOVED lines=11> */
.L_x_491:
[----:B------:R-:W-:-:S13]  /*3550*/  ISETP.LT.AND P0, PT, R8, R3, PT ;  /* 0x000000030800720c */ /* 0x000fda0003f01270 */
.L_x_492:
[----:B------:R-:W-:Y:S05]  /*3560*/  BSYNC.RECONVERGENT B1 ;  /* 0x0000000000017941 */ /* 0x000fea0003800200 */
.L_x_490:
[C---:B------:R-:W-:Y:S01]  /*3570*/  @!P0 VIADD R9, R11.reuse, 0x1 ;  /* 0x000000010b098836 */ /* 0x040fe20000000000 */
[----:B------:R-:W-:-:S03]  /*3580*/  SEL R6, R11, R6, P0 ;  /* 0x000000060b067207 */ /* 0x000fc60000000000 */
[----:B------:R-:W-:Y:S01]  /*3590*/  IMAD.MOV.U32 R3, RZ, RZ, R9 ;  /* 0x000000ffff037224 */ /* 0x000fe200078e0009 */
[----:B------:R-:W-:-:S13]  /*35a0*/  ISETP.GE.AND P0, PT, R9, R6, PT ;  /* 0x000000060900720c */ /* 0x000fda0003f06270 */
[----:B------:R-:W-:Y:S05]  /*35b0*/  @!P0 BRA `(.L_x_493) ;  /* 0xfffffffc00908947 */ /* 0x000fea000383ffff */
.L_x_489:
[----:B------:R-:W-:Y:S05]  /*35c0*/  BSYNC.RECONVERGENT B0 ;  /* 0x0000000000007941 */ /* 0x000fea0003800200 */
.L_x_488:
        /* <DEDUP_REMOVED lines=22> */
.L_x_496:
[----:B------:R-:W-:-:S13]  /*3730*/  ISETP.LT.AND P0, PT, R8, R7, PT ;  /* 0x000000070800720c */ /* 0x000fda0003f01270 */
.L_x_495:
[----:B------:R-:W-:Y:S05]  /*3740*/  BSYNC.RECONVERGENT B0 ;  /* 0x0000000000007941 */ /* 0x000fea0003800200 */
.L_x_494:
        /* <DEDUP_REMOVED lines=26> */
.L_x_498:
[----:B------:R-:W-:Y:S05]  /*38f0*/  BSYNC.RECONVERGENT B0 ;  /* 0x0000000000007941 */ /* 0x000fea0003800200 */
.L_x_497:
[----:B------:R-:W-:Y:S01]  /*3900*/  VIADD R3, R17, 0x1 ;  /* 0x0000000111037836 */ /* 0x000fe20000000000 */
[----:B01----:R-:W-:Y:S01]  /*3910*/  FSEL R14, R10, R5, P1 ;  /* 0x000000050a0e7208 */ /* 0x003fe20000800000 */
[----:B------:R-:W-:Y:S01]  /*3920*/  VIADD R19, R15, 0x1 ;  /* 0x000000010f137836 */ /* 0x000fe20000000000 */
[----:B------:R-:W-:Y:S01]  /*3930*/  BSSY.RECONVERGENT B0, `(.L_x_499) ;  /* 0x0000019000007945 */ /* 0x000fe20003800200 */
[----:B------:R-:W-:Y:S01]  /*3940*/  @P1 IMAD.MOV R3, RZ, RZ, R17 ;  /* 0x000000ffff031224 */ /* 0x000fe200078e0211 */
[----:B------:R-:W-:Y:S01]  /*3950*/  PLOP3.LUT P0, PT, PT, PT, PT, 0x8, 0x80 ;  /* 0x000000000080781c */ /* 0x000fe20003f0e170 */
[----:B------:R-:W-:Y:S01]  /*3960*/  @!P1 IMAD.MOV R19, RZ, RZ, R15 ;  /* 0x000000ffff139224 */ /* 0x000fe200078e020f */
[----:B--2-4-:R-:W-:Y:S01]  /*3970*/  FSEL R15, R9, R6, P1 ;  /* 0x00000006090f7208 */ /* 0x014fe20000800000 */
        /* <DEDUP_REMOVED lines=20> */
.L_x_500:
[----:B------:R-:W-:Y:S05]  /*3ac0*/  BSYNC.RECONVERGENT B0 ;  /* 0x0000000000007941 */ /* 0x000fea0003800200 */
.L_x_499:
        /* <DEDUP_REMOVED lines=33> */
.L_x_502:
[----:B------:R-:W-:Y:S05]  /*3ce0*/  BSYNC.RECONVERGENT B0 ;  /* 0x0000000000007941 */ /* 0x000fea0003800200 */
.L_x_501:
[----:B0-----:R-:W-:Y:S01]  /*3cf0*/  VIADD R22, R20, 0x1 ;  /* 0x0000000114167836 */ /* 0x001fe20000000000 */
[----:B------:R-:W-:Y:S01]  /*3d00*/  BSSY.RECONVERGENT B0, `(.L_x_503) ;  /* 0x000001b000007945 */ /* 0x000fe20003800200 */
[----:B------:R-:W-:Y:S01]  /*3d10*/  @!P0 IMAD.MOV R22, RZ, RZ, R20 ;  /* 0x000000ffff168224 */ /* 0x000fe200078e0214 */
[----:B--2---:R-:W-:Y:S01]  /*3d20*/  FSEL R20, R10, R5, P0 ;  /* 0x000000050a147208 */ /* 0x004fe20000000000 */
[----:B------:R-:W-:Y:S01]  /*3d30*/  VIADD R23, R21, 0x1 ;  /* 0x0000000115177836 */ /* 0x000fe20000000000 */
[----:B---3--:R-:W-:Y:S01]  /*3d40*/  SEL R19, R8, R7, P0 ;  /* 0x0000000708137207 */ /* 0x008fe20000000000 */
[----:B------:R-:W-:Y:S01]  /*3d50*/  @P0 IMAD.MOV R23, RZ, RZ, R21 ;  /* 0x000000ffff170224 */ /* 0x000fe200078e0215 */
[C---:B------:R-:W-:Y:S01]  /*3d60*/  ISETP.GE.AND P1, PT, R22.reuse, R2, PT ;  /* 0x000000021600720c */ /* 0x040fe20003f26270 */
[--C-:B------:R-:W-:Y:S01]  /*3d70*/  @P0 IMAD R25, R22, 0xc, R3.reuse ;  /* 0x0000000c16190824 */ /* 0x100fe200078e0203 */
[----:B-1--4-:R-:W-:Y:S01]  /*3d80*/  FSEL R21, R9, R6, P0 ;  /* 0x0000000609157208 */ /* 0x012fe20000000000 */
        /* <DEDUP_REMOVED lines=18> */
.L_x_504:
[----:B------:R-:W-:Y:S05]  /*3eb0*/  BSYNC.RECONVERGENT B0 ;  /* 0x0000000000007941 */ /* 0x000fea0003800200 */
.L_x_503:
        /* <DEDUP_REMOVED lines=9> */
[----:B------:R-:W-:Y:S02]  /*3f50*/  SHF.R.U32.HI R9, RZ, 0x5, R27 ;  /* 0x00000005ff097819 */ /* 0x000fe4000001161b */
[----:B------:R-:W-:-:S03]  /*3f60*/  ISETP.NE.AND P0, PT, R27, RZ, PT ;  /* 0x000000ff1b00720c */ /* 0x000fc60003f05270 */
[----:B0-----:R-:W-:-:S04]  /*3f70*/  IMAD R9, R9, 0x20, R0 ;  /* 0x0000002009097824 */ /* 0x001fc800078e0200 */
[----:B------:R-:W-:-:S04]  /*3f80*/  IMAD R9, R9, 0x5, RZ ;  /* 0x0000000509097824 */ /* 0x000fc800078e02ff */
[----:B------:R-:W-:Y:S02]  /*3f90*/  IMAD R8, R9, 0xc, R3 ;  /* 0x0000000c09087824 */ /* 0x000fe400078e0203 */
[----:B------:R-:W-:-:S03]  /*3fa0*/  IMAD R0, R0, -0x4, R9 ;  /* 0xfffffffc00007824 */ /* 0x000fc600078e0209 */
[----:B------:R0:W-:Y:S04]  /*3fb0*/  STS [R8+0x4], R12 ;  /* 0x0000040c08007388 */ /* 0x0001e80000000800 */
[----:B------:R-:W-:Y:S04]  /*3fc0*/  STS [R8], R11 ;  /* 0x0000000b08007388 */ /* 0x000fe80000000800 */
[----:B------:R-:W-:Y:S01]  /*3fd0*/  STS [R8+0x8], R13 ;  /* 0x0000080d08007388 */ /* 0x000fe20000000800 */
[----:B0-----:R-:W-:-:S03]  /*3fe0*/  IMAD R12, R0, 0xc, R3 ;  /* 0x0000000c000c7824 */ /* 0x001fc600078e0203 */
[----:B------:R-:W-:Y:S04]  /*3ff0*/  STS [R8+0xc], R15 ;  /* 0x00000c0f08007388 */ /* 0x000fe80000000800 */
[----:B------:R-:W-:Y:S04]  /*4000*/  STS [R8+0x10], R14 ;  /* 0x0000100e08007388 */ /* 0x000fe80000000800 */
[----:B------:R0:W-:Y:S04]  /*4010*/  STS [R8+0x14], R4 ;  /* 0x0000140408007388 */ /* 0x0001e80000000800 */
[----:B------:R-:W-:Y:S04]  /*4020*/  STS [R8+0x18], R18 ;  /* 0x0000181208007388 */ /* 0x000fe80000000800 */
[----:B------:R-:W-:Y:S01]  /*4030*/  STS [R8+0x1c], R17 ;  /* 0x00001c1108007388 */ /* 0x000fe20000000800 */
[----:B0-----:R-:W-:-:S03]  /*4040*/  LOP3.LUT R4, R27, 0x1f, RZ, 0xc0, !PT ;  /* 0x0000001f1b047812 */ /* 0x001fc600078ec0ff */
[----:B------:R-:W-:Y:S04]  /*4050*/  STS [R8+0x20], R16 ;  /* 0x0000201008007388 */ /* 0x000fe80000000800 */
[----:B------:R-:W-:Y:S04]  /*4060*/  STS [R8+0x24], R21 ;  /* 0x0000241508007388 */ /* 0x000fe80000000800 */
[----:B------:R-:W-:Y:S04]  /*4070*/  STS [R8+0x28], R20 ;  /* 0x0000281408007388 */ /* 0x000fe80000000800 */
[----:B------:R-:W-:Y:S04]  /*4080*/  STS [R8+0x2c], R19 ;  /* 0x00002c1308007388 */ /* 0x000fe80000000800 */
[----:B------:R-:W-:Y:S04]  /*4090*/  STS [R8+0x30], R6 ;  /* 0x0000300608007388 */ /* 0x000fe80000000800 */
[----:B------:R0:W-:Y:S04]  /*40a0*/  STS [R8+0x34], R5 ;  /* 0x0000340508007388 */ /* 0x0001e80000000800 */
[----:B------:R1:W-:Y:S01]  /*40b0*/  STS [R8+0x38], R7 ;  /* 0x0000380708007388 */ /* 0x0003e20000000800 */
[----:B------:R-:W-:-:S03]  /*40c0*/  NOP ;  /* 0x0000000000007918 */ /* 0x000fc60000000000 */
[----:B------:R-:W-:Y:S01]  /*40d0*/  LDS R13, [R12] ;  /* 0x000000000c0d7984 */ /* 0x000fe20000000800 */
[----:B0-----:R-:W-:Y:S01]  /*40e0*/  LOP3.LUT R5, R27, 0x3e0, RZ, 0xc0, !PT ;  /* 0x000003e01b057812 */ /* 0x001fe200078ec0ff */
[----:B-1----:R-:W0:Y:S02]  /*40f0*/  LDC.64 R6, c[0x0][0x3b0] ;  /* 0x0000ec00ff067b82 */ /* 0x002e240000000a00 */
[----:B------:R-:W-:Y:S02]  /*4100*/  LDS R15, [R12+0x4] ;  /* 0x000004000c0f7984 */ /* 0x000fe40000000800 */
[----:B------:R-:W-:Y:S02]  /*4110*/  IMAD R4, R5, 0x5, R4 ;  /* 0x0000000505047824 */ /* 0x000fe400078e0204 */
[----:B------:R-:W-:Y:S01]  /*4120*/  LDS R17, [R12+0x8] ;  /* 0x000008000c117984 */ /* 0x000fe20000000800 */
[----:B------:R-:W-:-:S03]  /*4130*/  IMAD.MOV.U32 R5, RZ, RZ, RZ ;  /* 0x000000ffff057224 */ /* 0x000fc600078e00ff */
[----:B------:R-:W-:Y:S01]  /*4140*/  LDS R21, [R12+0x180] ;  /* 0x000180000c157984 */ /* 0x000fe20000000800 */
[----:B------:R-:W-:-:S03]  /*4150*/  IMAD.WIDE.U32 R28, R28, 0x500, R4 ;  /* 0x000005001c1c7825 */ /* 0x000fc600078e0004 */
[----:B------:R-:W-:Y:S01]  /*4160*/  LDS R19, [R12+0x184] ;  /* 0x000184000c137984 */ /* 0x000fe20000000800 */
[----:B------:R-:W-:Y:S02]  /*4170*/  VIADD R5, R4, 0x20 ;  /* 0x0000002004057836 */ /* 0x000fe40000000000 */
[----:B------:R-:W-:Y:S01]  /*4180*/  IMAD R27, R29, 0xc, RZ ;  /* 0x0000000c1d1b7824 */ /* 0x000fe200078e02ff */
[----:B------:R-:W-:Y:S04]  /*4190*/  LDS R23, [R12+0x188] ;  /* 0x000188000c177984 */ /* 0x000fe80000000800 */
[----:B------:R-:W-:Y:S01]  /*41a0*/  LDS R25, [R12+0x300] ;  /* 0x000300000c197984 */ /* 0x000fe20000000800 */
[----:B0-----:R-:W-:-:S03]  /*41b0*/  IMAD.WIDE.U32 R6, R28, 0xc, R6 ;  /* 0x0000000c1c067825 */ /* 0x001fc600078e0006 */
[----:B------:R-:W-:Y:S01]  /*41c0*/  LDS R31, [R12+0x304] ;  /* 0x000304000c1f7984 */ /* 0x000fe20000000800 */
[----:B------:R-:W-:-:S03]  /*41d0*/  IMAD.IADD R7, R7, 0x1, R27 ;  /* 0x0000000107077824 */ /* 0x000fc600078e021b */
[----:B------:R-:W-:Y:S04]  /*41e0*/  LDS R33, [R12+0x308] ;  /* 0x000308000c217984 */ /* 0x000fe80000000800 */
[----:B------:R-:W-:Y:S04]  /*41f0*/  LDS R35, [R12+0x480] ;  /* 0x000480000c237984 */ /* 0x000fe80000000800 */
[----:B------:R-:W-:Y:S04]  /*4200*/  LDS R37, [R12+0x484] ;  /* 0x000484000c257984 */ /* 0x000fe80000000800 */
[----:B------:R-:W-:Y:S04]  /*4210*/  LDS R0, [R12+0x488] ;  /* 0x000488000c007984 */ /* 0x000fe80000000800 */
[----:B------:R-:W-:Y:S04]  /*4220*/  LDS R9, [R12+0x600] ;  /* 0x000600000c097984 */ /* 0x000fe80000000800 */
[----:B------:R-:W-:Y:S04]  /*4230*/  LDS R11, [R12+0x604] ;  /* 0x000604000c0b7984 */ /* 0x000fe80000000800 */
[----:B------:R-:W-:Y:S04]  /*4240*/  LDS R8, [R12+0x608] ;  /* 0x000608000c087984 */ /* 0x000fe80000000800 */
[----:B------:R-:W-:Y:S01]  /*4250*/  @!P0 STS [R3+0x3c00], R2 ;  /* 0x003c000203008388 */ /* 0x000fe20000000800 */
[----:B------:R-:W-:Y:S06]  /*4260*/  BAR.SYNC.DEFER_BLOCKING 0x0 ;  /* 0x0000000000007b1d */ /* 0x000fec0000010000 */
[----:B------:R0:W1:Y:S02]  /*4270*/  LDS R10, [R3+0x3c00] ;  /* 0x003c0000030a7984 */ /* 0x0000640000000800 */
[C---:B0-----:R-:W-:Y:S01]  /*4280*/  VIADD R3, R4.reuse, 0x40 ;  /* 0x0000004004037836 */ /* 0x041fe20000000000 */
[----:B-1----:R-:W-:-:S02]  /*4290*/  ISETP.GE.AND P0, PT, R4, R10, PT ;  /* 0x0000000a0400720c */ /* 0x002fc40003f06270 */
[-C--:B------:R-:W-:Y:S01]  /*42a0*/  ISETP.GE.AND P1, PT, R5, R10.reuse, PT ;  /* 0x0000000a0500720c */ /* 0x080fe20003f26270 */
[----:B------:R-:W-:Y:S01]  /*42b0*/  VIADD R5, R4, 0x60 ;  /* 0x0000006004057836 */ /* 0x000fe20000000000 */
[----:B------:R-:W-:-:S04]  /*42c0*/  ISETP.GE.AND P2, PT, R3, R10, PT ;  /* 0x0000000a0300720c */ /* 0x000fc80003f46270 */
[----:B------:R-:W-:Y:S01]  /*42d0*/  ISETP.GE.AND P3, PT, R5, R10, PT ;  /* 0x0000000a0500720c */ /* 0x000fe20003f66270 */
[----:B------:R-:W-:-:S04]  /*42e0*/  VIADD R5, R4, 0x80 ;  /* 0x0000008004057836 */ /* 0x000fc80000000000 */
[----:B------:R0:W-:Y:S04]  /*42f0*/  @!P0 STG.E desc[UR6][R6.64], R13 ;  /* 0x0000000d06008986 */ /* 0x0001e8000c101906 */
[----:B------:R0:W-:Y:S04]  /*4300*/  @!P0 STG.E desc[UR6][R6.64+0x4], R15 ;  /* 0x0000040f06008986 */ /* 0x0001e8000c101906 */
[----:B------:R0:W-:Y:S01]  /*4310*/  @!P0 STG.E desc[UR6][R6.64+0x8], R17 ;  /* 0x0000081106008986 */ /* 0x0001e2000c101906 */
[----:B------:R-:W-:-:S03]  /*4320*/  ISETP.GE.AND P0, PT, R5, R10, PT ;  /* 0x0000000a0500720c */ /* 0x000fc60003f06270 */
[----:B------:R0:W-:Y:S04]  /*4330*/  @!P1 STG.E desc[UR6][R6.64+0x180], R21 ;  /* 0x0001801506009986 */ /* 0x0001e8000c101906 */
[----:B------:R0:W-:Y:S04]  /*4340*/  @!P1 STG.E desc[UR6][R6.64+0x184], R19 ;  /* 0x0001841306009986 */ /* 0x0001e8000c101906 */
[----:B------:R0:W-:Y:S04]  /*4350*/  @!P1 STG.E desc[UR6][R6.64+0x188], R23 ;  /* 0x0001881706009986 */ /* 0x0001e8000c101906 */
[----:B------:R0:W-:Y:S04]  /*4360*/  @!P2 STG.E desc[UR6][R6.64+0x300], R25 ;  /* 0x000300190600a986 */ /* 0x0001e8000c101906 */
[----:B------:R0:W-:Y:S04]  /*4370*/  @!P2 STG.E desc[UR6][R6.64+0x304], R31 ;  /* 0x0003041f0600a986 */ /* 0x0001e8000c101906 */
[----:B------:R0:W-:Y:S04]  /*4380*/  @!P2 STG.E desc[UR6][R6.64+0x308], R33 ;  /* 0x000308210600a986 */ /* 0x0001e8000c101906 */
[----:B------:R0:W-:Y:S04]  /*4390*/  @!P3 STG.E desc[UR6][R6.64+0x480], R35 ;  /* 0x000480230600b986 */ /* 0x0001e8000c101906 */
[----:B------:R0:W-:Y:S04]  /*43a0*/  @!P3 STG.E desc[UR6][R6.64+0x484], R37 ;  /* 0x000484250600b986 */ /* 0x0001e8000c101906 */
[----:B------:R0:W-:Y:S01]  /*43b0*/  @!P3 STG.E desc[UR6][R6.64+0x488], R0 ;  /* 0x000488000600b986 */ /* 0x0001e2000c101906 */
[----:B------:R-:W-:Y:S05]  /*43c0*/  @P0 EXIT ;  /* 0x000000000000094d */ /* 0x000fea0003800000 */
[----:B------:R-:W-:Y:S04]  /*43d0*/  STG.E desc[UR6][R6.64+0x600], R9 ;  /* 0x0006000906007986 */ /* 0x000fe8000c101906 */
[----:B------:R-:W-:Y:S04]  /*43e0*/  STG.E desc[UR6][R6.64+0x604], R11 ;  /* 0x0006040b06007986 */ /* 0x000fe8000c101906 */
[----:B------:R-:W-:Y:S01]  /*43f0*/  STG.E desc[UR6][R6.64+0x608], R8 ;  /* 0x0006080806007986 */ /* 0x000fe2000c101906 */
[----:B------:R-:W-:Y:S05]  /*4400*/  EXIT ;  /* 0x000000000000794d */ /* 0x000fea0003800000 */
.L_x_505:
[----:B------:R-:W0:Y:S01]  /*4410*/  S2R R0, SR_LANEID ;  /* 0x0000000000007919 */ /* 0x000e220000000000 */
[----:B------:R-:W-:Y:S01]  /*4420*/  SHF.R.U32.HI R9, RZ, 0x5, R27 ;  /* 0x00000005ff097819 */ /* 0x000fe2000001161b */
[----:B------:R-:W1:Y:S01]  /*4430*/  LDCU.64 UR4, c[0x0][0x388] ;  /* 0x00007100ff0477ac */ /* 0x000e620008000a00 */
[----:B------:R-:W-:Y:S01]  /*4440*/  ISETP.NE.AND P0, PT, R27, RZ, PT ;  /* 0x000000ff1b00720c */ /* 0x000fe20003f05270 */
[----:B------:R-:W2:Y:S02]  /*4450*/  LDCU.128 UR8, c[0x0][0x390] ;  /* 0x00007200ff0877ac */ /* 0x000ea40008000c00 */
[----:B0-----:R-:W-:-:S04]  /*4460*/  IMAD R9, R9, 0x20, R0 ;  /* 0x0000002009097824 */ /* 0x001fc800078e0200 */
[----:B------:R-:W-:-:S04]  /*4470*/  IMAD R9, R9, 0x5, RZ ;  /* 0x0000000509097824 */ /* 0x000fc800078e02ff */
[----:B------:R-:W-:Y:S02]  /*4480*/  IMAD R0, R0, -0x4, R9 ;  /* 0xfffffffc00007824 */ /* 0x000fe400078e0209 */
[--C-:B------:R-:W-:Y:S02]  /*4490*/  IMAD R8, R9, 0xc, R3.reuse ;  /* 0x0000000c09087824 */ /* 0x100fe400078e0203 */
[----:B------:R-:W-:-:S03]  /*44a0*/  IMAD R10, R0, 0xc, R3 ;  /* 0x0000000c000a7824 */ /* 0x000fc600078e0203 */
[----:B------:R-:W-:Y:S04]  /*44b0*/  STS [R8], R11 ;  /* 0x0000000b08007388 */ /* 0x000fe80000000800 */
[----:B------:R-:W-:Y:S04]  /*44c0*/  STS [R8+0x4], R12 ;  /* 0x0000040c08007388 */ /* 0x000fe80000000800 */
[----:B------:R-:W-:Y:S04]  /*44d0*/  STS [R8+0x8], R13 ;  /* 0x0000080d08007388 */ /* 0x000fe80000000800 */
        /* <DEDUP_REMOVED lines=10> */
[----:B------:R0:W-:Y:S04]  /*4580*/  STS [R8+0x30], R6 ;  /* 0x0000300608007388 */ /* 0x0001e80000000800 */
[----:B------:R3:W-:Y:S04]  /*4590*/  STS [R8+0x34], R5 ;  /* 0x0000340508007388 */ /* 0x0007e80000000800 */
[----:B------:R-:W-:Y:S01]  /*45a0*/  STS [R8+0x38], R7 ;  /* 0x0000380708007388 */ /* 0x000fe20000000800 */
[----:B------:R-:W-:-:S03]  /*45b0*/  NOP ;  /* 0x0000000000007918 */ /* 0x000fc60000000000 */
[----:B------:R-:W-:Y:S01]  /*45c0*/  LDS R37, [R10] ;  /* 0x000000000a257984 */ /* 0x000fe20000000800 */
[----:B0-----:R-:W-:Y:S01]  /*45d0*/  LOP3.LUT R6, R27, 0x3e0, RZ, 0xc0, !PT ;  /* 0x000003e01b067812 */ /* 0x001fe200078ec0ff */
[----:B---3--:R-:W-:Y:S02]  /*45e0*/  IMAD.MOV.U32 R5, RZ, RZ, RZ ;  /* 0x000000ffff057224 */ /* 0x008fe400078e00ff */
[----:B------:R-:W-:Y:S01]  /*45f0*/  LDS R35, [R10+0x4] ;  /* 0x000004000a237984 */ /* 0x000fe20000000800 */
[----:B------:R-:W-:-:S03]  /*4600*/  IMAD.WIDE.U32 R4, R28, 0x500, R4 ;  /* 0x000005001c047825 */ /* 0x000fc600078e0004 */
[----:B------:R-:W-:Y:S01]  /*4610*/  LDS R33, [R10+0x8] ;  /* 0x000008000a217984 */ /* 0x000fe20000000800 */
[----:B------:R-:W-:-:S03]  /*4620*/  IMAD R6, R6, 0x5, RZ ;  /* 0x0000000506067824 */ /* 0x000fc600078e02ff */
[----:B------:R-:W-:Y:S02]  /*4630*/  LDS R31, [R10+0x180] ;  /* 0x000180000a1f7984 */ /* 0x000fe40000000800 */
[C---:B------:R-:W-:Y:S02]  /*4640*/  LOP3.LUT R27, R6.reuse, 0x1f, R27, 0xf8, !PT ;  /* 0x0000001f061b7812 */ /* 0x040fe400078ef81b */
        /* <DEDUP_REMOVED lines=10> */
[----:B------:R0:W-:Y:S04]  /*46f0*/  LDS R0, [R10+0x608] ;  /* 0x000608000a007984 */ /* 0x0001e80000000800 */
[----:B------:R3:W-:Y:S01]  /*4700*/  @!P0 STS [R3+0x3c00], R2 ;  /* 0x003c000203008388 */ /* 0x0007e20000000800 */
[----:B------:R-:W-:Y:S01]  /*4710*/  BAR.SYNC.DEFER_BLOCKING 0x0 ;  /* 0x0000000000007b1d */ /* 0x000fe20000010000 */
[----:B------:R-:W-:Y:S01]  /*4720*/  IADD3 R4, P0, PT, R6, R4, RZ ;  /* 0x0000000406047210 */ /* 0x000fe20007f1e0ff */
[----:B0-----:R-:W-:-:S04]  /*4730*/  VIADD R10, R27, 0x60 ;  /* 0x000000601b0a7836 */ /* 0x001fc80000000000 */
[----:B------:R-:W-:Y:S02]  /*4740*/  IMAD.X R5, RZ, RZ, R5, P0 ;  /* 0x000000ffff057224 */ /* 0x000fe400000e0605 */
[----:B---3--:R-:W-:-:S03]  /*4750*/  IMAD.SHL.U32 R2, R4, 0x4, RZ ;  /* 0x0000000404027824 */ /* 0x008fc600078e00ff */
[----:B------:R-:W-:Y:S01]  /*4760*/  SHF.L.U64.HI R12, R4, 0x2, R5 ;  /* 0x00000002040c7819 */ /* 0x000fe20000010205 */
[----:B------:R-:W-:Y:S01]  /*4770*/  VIADD R5, R27, 0x40 ;  /* 0x000000401b057836 */ /* 0x000fe20000000000 */
[----:B-1----:R-:W-:-:S04]  /*4780*/  IADD3 R6, P3, PT, R2, UR4, RZ ;  /* 0x0000000402067c10 */ /* 0x002fc8000ff7e0ff */
[----:B------:R-:W-:Y:S02]  /*4790*/  IADD3.X R7, PT, PT, R12, UR5, RZ, P3, !PT ;  /* 0x000000050c077c10 */ /* 0x000fe40009ffe4ff */
[C---:B--2---:R-:W-:Y:S02]  /*47a0*/  IADD3 R4, P3, PT, R2.reuse, UR8, RZ ;  /* 0x0000000802047c10 */ /* 0x044fe4000ff7e0ff */
[----:B------:R-:W-:Y:S01]  /*47b0*/  IADD3 R2, P4, PT, R2, UR10, RZ ;  /* 0x0000000a02027c10 */ /* 0x000fe2000ff9e0ff */
[----:B------:R0:W1:Y:S02]  /*47c0*/  LDS R8, [R3+0x3c00] ;  /* 0x003c000003087984 */ /* 0x0000640000000800 */
[C---:B0-----:R-:W-:Y:S01]  /*47d0*/  VIADD R3, R27.reuse, 0x20 ;  /* 0x000000201b037836 */ /* 0x041fe20000000000 */
[C---:B-1----:R-:W-:Y:S01]  /*47e0*/  ISETP.GE.AND P0, PT, R27.reuse, R8, PT ;  /* 0x000000081b00720c */ /* 0x042fe20003f06270 */
[----:B------:R-:W-:-:S03]  /*47f0*/  VIADD R27, R27, 0x80 ;  /* 0x000000801b1b7836 */ /* 0x000fc60000000000 */
[-C--:B------:R-:W-:Y:S02]  /*4800*/  ISETP.GE.AND P1, PT, R3, R8.reuse, PT ;  /* 0x000000080300720c */ /* 0x080fe40003f26270 */
[-C--:B------:R-:W-:Y:S02]  /*4810*/  ISETP.GE.AND P2, PT, R5, R8.reuse, PT ;  /* 0x000000080500720c */ /* 0x080fe40003f46270 */
[----:B------:R-:W-:Y:S02]  /*4820*/  IADD3.X R5, PT, PT, R12, UR9, RZ, P3, !PT ;  /* 0x000000090c057c10 */ /* 0x000fe40009ffe4ff */
[-C--:B------:R-:W-:Y:S02]  /*4830*/  ISETP.GE.AND P3, PT, R10, R8.reuse, PT ;  /* 0x000000080a00720c */ /* 0x080fe40003f66270 */
[----:B------:R-:W-:Y:S02]  /*4840*/  IADD3.X R3, PT, PT, R12, UR11, RZ, P4, !PT ;  /* 0x0000000b0c037c10 */ /* 0x000fe4000a7fe4ff */
[----:B------:R-:W-:Y:S01]  /*4850*/  ISETP.GE.AND P4, PT, R27, R8, PT ;  /* 0x000000081b00720c */ /* 0x000fe20003f86270 */
        /* <DEDUP_REMOVED lines=17> */
.L_x_506:
        /* <DEDUP_REMOVED lines=9> */
.L_x_1376:


//--------------------- .text._ZN3cub18CUB_300001_SM_10006detail10merge_sort30DeviceMergeSortPartitionKernelIN6thrust24THRUST_300001_SM_1000_NS12zip_iteratorIN4cuda3std3__45tupleIJNS5_6detail15normal_iteratorINS5_10device_ptrIfEEEESF_NSC_INSD_IiEEEEEEEEEm13xyl_predicateNSA_IJffiEEEEEvbT_PT2_T0_SP_PSP_T1_SP_i --------------------------
	.section	.text._ZN3cub18CUB_300001_SM_10006detail10merge_sort30DeviceMergeSortPartitionKernelIN6thrust24THRUST_300001_SM_1000_NS12zip_iteratorIN4cuda3std3__45tupleIJNS5_6detail15normal_iteratorINS5_10device_ptrIfEEEESF_NSC_INSD_IiEEEEEEEEEm13xyl_predicateNSA_IJffiEEEEEvbT_PT2_T0_SP_PSP_T1_SP_i,"ax",@progbits
	.align	128
        .global         _ZN3cub18CUB_300001_SM_10006detail10merge_sort30DeviceMergeSortPartitionKernelIN6thrust24THRUST_300001_SM_1000_NS12zip_iteratorIN4cuda3std3__45tupleIJNS5_6detail15normal_iteratorINS5_10device_ptrIfEEEESF_NSC_INSD_IiEEEEEEEEEm13xyl_predicateNSA_IJffiEEEEEvbT_PT2_T0_SP_PSP_T1_SP_i
        .type           _ZN3cub18CUB_300001_SM_10006detail10merge_sort30DeviceMergeSortPartitionKernelIN6thrust24THRUST_300001_SM_1000_NS12zip_iteratorIN4cuda3std3__45tupleIJNS5_6detail15normal_iteratorINS5_10device_ptrIfEEEESF_NSC_INSD_IiEEEEEEEEEm13xyl_predicateNSA_IJffiEEEEEvbT_PT2_T0_SP_PSP_T1_SP_i,@function
        .size           _ZN3cub18CUB_300001_SM_10006detail10merge_sort30DeviceMergeSortPartitionKernelIN6thrust24THRUST_300001_SM_1000_NS12zip_iteratorIN4cuda3std3__45tupleIJNS5_6detail15normal_iteratorINS5_10device_ptrIfEEEESF_NSC_INSD_IiEEEEEEEEEm13xyl_predicateNSA_IJffiEEEEEvbT_PT2_T0_SP_PSP_T1_SP_i,(.L_x_1377 - _ZN3cub18CUB_300001_SM_10006detail10merge_sort30DeviceMergeSortPartitionKernelIN6thrust24THRUST_300001_SM_1000_NS12zip_iteratorIN4cuda3std3__45tupleIJNS5_6detail15normal_iteratorINS5_10device_ptrIfEEEESF_NSC_INSD_IiEEEEEEEEEm13xyl_predicateNSA_IJffiEEEEEvbT_PT2_T0_SP_PSP_T1_SP_i)
        .other          _ZN3cub18CUB_300001_SM_10006detail10merge_sort30DeviceMergeSortPartitionKernelIN6thrust24THRUST_300001_SM_1000_NS12zip_iteratorIN4cuda3std3__45tupleIJNS5_6detail15normal_iteratorINS5_10device_ptrIfEEEESF_NSC_INSD_IiEEEEEEEEEm13xyl_predicateNSA_IJffiEEEEEvbT_PT2_T0_SP_PSP_T1_SP_i,@"STO_CUDA_ENTRY STV_DEFAULT"
_ZN3cub18CUB_300001_SM_10006detail10merge_sort30DeviceMergeSortPartitionKernelIN6thrust24THRUST_300001_SM_1000_NS12zip_iteratorIN4cuda3std3__45tupleIJNS5_6detail15normal_iteratorINS5_10device_ptrIfEEEESF_NSC_INSD_IiEEEEEEEEEm13xyl_predicateNSA_IJffiEEEEEvbT_PT2_T0_SP_PSP_T1_SP_i:
.text._ZN3cub18CUB_300001_SM_10006detail10merge_sort30DeviceMergeSortPartitionKernelIN6thrust24THRUST_300001_SM_1000_NS12zip_iteratorIN4cuda3std3__45tupleIJNS5_6detail15normal_iteratorINS5_10device_ptrIfEEEESF_NSC_INSD_IiEEEEEEEEEm13xyl_predicateNSA_IJffiEEEEEvbT_PT2_T0_SP_PSP_T1_SP_i:
[----:B------:R-:W-:Y:S01]  /*0000*/  LDC R1, c[0x0][0x37c] ;  /* 0x0000df00ff017b82 */ /* 0x000fe20000000800 */
[----:B------:R-:W0:Y:S01]  /*0010*/  S2R R4, SR_CTAID.X ;  /* 0x0000000000047919 */ /* 0x000e220000002500 */
[----:B------:R-:W0:Y:S01]  /*0020*/  LDCU UR4, c[0x0][0x360] ;  /* 0x00006c00ff0477ac */ /* 0x000e220008000800 */
[----:B------:R-:W0:Y:S01]  /*0030*/  S2R R3, SR_TID.X ;  /* 0x0000000000037919 */ /* 0x000e220000002100 */
[----:B------:R-:W1:Y:S01]  /*0040*/  LDCU.64 UR10, c[0x0][0x3b0] ;  /* 0x00007600ff0a77ac */ /* 0x000e620008000a00 */
[----:B0-----:R-:W-:-:S05]  /*0050*/  IMAD R4, R4, UR4, R3 ;  /* 0x0000000404047c24 */ /* 0x001fca000f8e0203 */
[----:B-1----:R-:W-:-:S04]  /*0060*/  ISETP.GE.U32.AND P0, PT, R4, UR10, PT ;  /* 0x0000000a04007c0c */ /* 0x002fc8000bf06070 */
[----:B------:R-:W-:-:S13]  /*0070*/  ISETP.GE.U32.AND.EX P0, PT, RZ, UR11, PT, P0 ;  /* 0x0000000bff007c0c */ /* 0x000fda000bf06100 */
[----:B------:R-:W-:Y:S05]  /*0080*/  @P0 EXIT ;  /* 0x000000000000094d */ /* 0x000fea0003800000 */
[----:B------:R-:W0:Y:S01]  /*0090*/  LDCU.64 UR6, c[0x0][0x3c8] ;  /* 0x00007900ff0677ac */ /* 0x000e220008000a00 */
[----:B------:R-:W1:Y:S01]  /*00a0*/  LDC R0, c[0x0][0x3d0] ;  /* 0x0000f400ff007b82 */ /* 0x000e620000000800 */
[----:B------:R-:W-:Y:S01]  /*00b0*/  IADD3 R8, P2, PT, R4, 0x1, RZ ;  /* 0x0000000104087810 */ /* 0x000fe20007f5e0ff */
[----:B------:R-:W-:Y:S01]  /*00c0*/  ACQBULK ;  /* 0x000000000000782e */ /* 0x000fe20000000000 */
[----:B------:R-:W2:Y:S02]  /*00d0*/  LDCU.64 UR8, c[0x0][0x358] ;  /* 0x00006b00ff0877ac */ /* 0x000ea40008000a00 */
[----:B------:R-:W-:Y:S01]  /*00e0*/  ISETP.NE.U32.AND P0, PT, R8, UR10, PT ;  /* 0x0000000a08007c0c */ /* 0x000fe2000bf05070 */
[----:B------:R-:W-:-:S05]  /*00f0*/  IMAD.X R8, RZ, RZ, RZ, P2 ;  /* 0x000000ffff087224 */ /* 0x000fca00010e06ff */
[----:B------:R-:W-:Y:S01]  /*0100*/  ISETP.NE.AND.EX P0, PT, R8, UR11, PT, P0 ;  /* 0x0000000b08007c0c */ /* 0x000fe2000bf05300 */
[----:B0-----:R-:W-:Y:S02]  /*0110*/  UIADD3 UR4, UPT, UPT, -UR6, URZ, URZ ;  /* 0x000000ff06047290 */ /* 0x001fe4000fffe1ff */
[----:B------:R-:W-:-:S04]  /*0120*/  USHF.R.U32.HI UR5, URZ, 0x1, UR7 ;  /* 0x00000001ff057899 */ /* 0x000fc80008011607 */
[----:B------:R-:W-:Y:S01]  /*0130*/  LOP3.LUT R5, R4, UR4, RZ, 0xc0, !PT ;  /* 0x0000000404057c12 */ /* 0x000fe2000f8ec0ff */
[----:B------:R-:W-:Y:S01]  /*0140*/  USHF.R.U64 UR4, UR6, 0x1, UR7 ;  /* 0x0000000106047899 */ /* 0x000fe20008001207 */
[----:B-1----:R-:W-:Y:S01]  /*0150*/  SHF.R.S32.HI R7, RZ, 0x1f, R0 ;  /* 0x0000001fff077819 */ /* 0x002fe20000011400 */
[----:B------:R-:W-:-:S03]  /*0160*/  IMAD R6, R0, UR5, RZ ;  /* 0x0000000500067c24 */ /* 0x000fc6000f8e02ff */
[----:B------:R-:W0:Y:S01]  /*0170*/  @!P0 LDC.64 R10, c[0x0][0x3b8] ;  /* 0x0000ee00ff0a8b82 */ /* 0x000e220000000a00 */
[----:B------:R-:W-:-:S04]  /*0180*/  IMAD.WIDE.U32 R2, R5, R0, RZ ;  /* 0x0000000005027225 */ /* 0x000fc800078e00ff */
[----:B------:R-:W-:-:S04]  /*0190*/  IMAD.WIDE.U32 R12, R0, UR4, RZ ;  /* 0x00000004000c7c25 */ /* 0x000fc8000f8e00ff */
[C---:B------:R-:W-:Y:S01]  /*01a0*/  IMAD R9, R7.reuse, UR4, R6 ;  /* 0x0000000407097c24 */ /* 0x040fe2000f8e0206 */
[----:B------:R-:W1:Y:S01]  /*01b0*/  LDCU.64 UR4, c[0x0][0x3a8] ;  /* 0x00007500ff0477ac */ /* 0x000e620008000a00 */
[----:B------:R-:W-:Y:S01]  /*01c0*/  IMAD R3, R7, R5, R3 ;  /* 0x0000000507037224 */ /* 0x000fe200078e0203 */
[----:B------:R-:W-:Y:S01]  /*01d0*/  LOP3.LUT R5, RZ, R2, RZ, 0x33, !PT ;  /* 0x00000002ff057212 */ /* 0x000fe200078e33ff */
[----:B------:R-:W-:-:S03]  /*01e0*/  IMAD.IADD R13, R13, 0x1, R9 ;  /* 0x000000010d0d7824 */ /* 0x000fc600078e0209 */
[----:B------:R-:W-:Y:S02]  /*01f0*/  ISETP.LT.U32.AND P1, PT, R12, R5, PT ;  /* 0x000000050c00720c */ /* 0x000fe40003f21070 */
[----:B------:R-:W-:-:S04]  /*0200*/  LOP3.LUT R6, RZ, R3, RZ, 0x33, !PT ;  /* 0x00000003ff067212 */ /* 0x000fc800078e33ff */
[C---:B------:R-:W-:Y:S02]  /*0210*/  ISETP.LT.U32.AND.EX P1, PT, R13.reuse, R6, PT, P1 ;  /* 0x000000060d00720c */ /* 0x040fe40003f21110 */
[----:B0-----:R-:W-:Y:S02]  /*0220*/  @!P0 LEA R10, P2, R4, R10, 0x3 ;  /* 0x0000000a040a8211 */ /* 0x001fe400078418ff */
[----:B------:R-:W-:Y:S02]  /*0230*/  SEL R5, R12, R5, P1 ;  /* 0x000000050c057207 */ /* 0x000fe40000800000 */
[----:B------:R-:W-:Y:S02]  /*0240*/  SEL R6, R13, R6, P1 ;  /* 0x000000060d067207 */ /* 0x000fe40000800000 */
[----:B------:R-:W-:Y:S02]  /*0250*/  IADD3 R8, P1, PT, R5, R2, RZ ;  /* 0x0000000205087210 */ /* 0x000fe40007f3e0ff */
[----:B------:R-:W-:-:S03]  /*0260*/  @!P0 LEA.HI.X R11, R4, R11, RZ, 0x3, P2 ;  /* 0x0000000b040b8211 */ /* 0x000fc600010f1cff */
[----:B------:R-:W-:Y:S01]  /*0270*/  IMAD.X R5, R6, 0x1, R3, P1 ;  /* 0x0000000106057824 */ /* 0x000fe200008e0603 */
[----:B-1----:R-:W-:-:S04]  /*0280*/  ISETP.LT.U32.AND P1, PT, R8, UR4, PT ;  /* 0x0000000408007c0c */ /* 0x002fc8000bf21070 */
[----:B------:R-:W-:-:S04]  /*0290*/  ISETP.LT.U32.AND.EX P1, PT, R5, UR5, PT, P1 ;  /* 0x0000000505007c0c */ /* 0x000fc8000bf21110 */
[----:B------:R-:W-:Y:S02]  /*02a0*/  SEL R8, R8, UR4, P1 ;  /* 0x0000000408087c07 */ /* 0x000fe40008800000 */
[----:B------:R-:W-:Y:S02]  /*02b0*/  SEL R9, R5, UR5, P1 ;  /* 0x0000000505097c07 */ /* 0x000fe40008800000 */
[----:B------:R-:W-:Y:S02]  /*02c0*/  LOP3.LUT R17, RZ, R8, RZ, 0x33, !PT ;  /* 0x00000008ff117212 */ /* 0x000fe400078e33ff */
[----:B------:R-:W-:Y:S01]  /*02d0*/  LOP3.LUT R19, RZ, R9, RZ, 0x33, !PT ;  /* 0x00000009ff137212 */ /* 0x000fe200078e33ff */
[----:B--2---:R0:W-:Y:S01]  /*02e0*/  @!P0 STG.E.64 desc[UR8][R10.64], R8 ;  /* 0x000000080a008986 */ /* 0x0041e2000c101b08 */
[----:B------:R-:W-:-:S04]  /*02f0*/  ISETP.LT.U32.AND P1, PT, R12, R17, PT ;  /* 0x000000110c00720c */ /* 0x000fc80003f21070 */
[----:B------:R-:W-:-:S04]  /*0300*/  ISETP.LT.U32.AND.EX P1, PT, R13, R19, PT, P1 ;  /* 0x000000130d00720c */ /* 0x000fc80003f21110 */
[----:B------:R-:W-:Y:S02]  /*0310*/  SEL R17, R12, R17, P1 ;  /* 0x000000110c117207 */ /* 0x000fe40000800000 */
[----:B------:R-:W-:Y:S02]  /*0320*/  SEL R19, R13, R19, P1 ;  /* 0x000000130d137207 */ /* 0x000fe40000800000 */
[----:B------:R-:W-:Y:S02]  /*0330*/  IADD3 R17, P3, PT, R17, R8, RZ ;  /* 0x0000000811117210 */ /* 0x000fe40007f7e0ff */
[----:B------:R-:W-:Y:S02]  /*0340*/  ISETP.LT.U32.AND P1, PT, R2, UR4, PT ;  /* 0x0000000402007c0c */ /* 0x000fe4000bf21070 */
[----:B------:R-:W-:Y:S01]  /*0350*/  ISETP.LT.U32.AND P2, PT, R17, UR4, PT ;  /* 0x0000000411007c0c */ /* 0x000fe2000bf41070 */
[----:B------:R-:W-:Y:S01]  /*0360*/  IMAD.X R19, R19, 0x1, R9, P3 ;  /* 0x0000000113137824 */ /* 0x000fe200018e0609 */
[----:B------:R-:W-:-:S04]  /*0370*/  ISETP.LT.U32.AND.EX P1, PT, R3, UR5, PT, P1 ;  /* 0x0000000503007c0c */ /* 0x000fc8000bf21110 */
[----:B------:R-:W-:Y:S02]  /*0380*/  ISETP.LT.U32.AND.EX P2, PT, R19, UR5, PT, P2 ;  /* 0x0000000513007c0c */ /* 0x000fe4000bf41120 */
[----:B------:R-:W-:Y:S02]  /*0390*/  SEL R5, R2, UR4, P1 ;  /* 0x0000000402057c07 */ /* 0x000fe40008800000 */
[----:B------:R-:W-:Y:S02]  /*03a0*/  SEL R3, R3, UR5, P1 ;  /* 0x0000000503037c07 */ /* 0x000fe40008800000 */
[----:B------:R-:W-:Y:S02]  /*03b0*/  SEL R17, R17, UR4, P2 ;  /* 0x0000000411117c07 */ /* 0x000fe40009000000 */
[----:B------:R-:W-:Y:S01]  /*03c0*/  SEL R19, R19, UR5, P2 ;  /* 0x0000000513137c07 */ /* 0x000fe20009000000 */
[----:B0-----:R-:W-:Y:S06]  /*03d0*/  @!P0 EXIT ;  /* 0x000000000000894d */ /* 0x001fec0003800000 */
[----:B------:R-:W0:Y:S01]  /*03e0*/  LDCU.U8 UR5, c[0x0][0x380] ;  /* 0x00007000ff0577ac */ /* 0x000e220008000000 */
[----:B------:R-:W-:Y:S01]  /*03f0*/  IADD3 R15, P0, PT, R17, -R5, RZ ;  /* 0x80000005110f7210 */ /* 0x000fe20007f1e0ff */
[----:B------:R-:W-:Y:S01]  /*0400*/  BSSY.RECONVERGENT B0, `(.L_x_507) ;  /* 0x0000099000007945 */ /* 0x000fe20003800200 */
[----:B------:R-:W-:-:S06]  /*0410*/  UIADD3 UR4, UPT, UPT, UR6, -0x1, URZ ;  /* 0xffffffff06047890 */ /* 0x000fcc000fffe0ff */
[----:B------:R-:W-:-:S05]  /*0420*/  LOP3.LUT R13, R4, UR4, RZ, 0xc0, !PT ;  /* 0x00000004040d7c12 */ /* 0x000fca000f8ec0ff */
[----:B------:R-:W-:Y:S01]  /*0430*/  IMAD.WIDE.U32 R10, R13, R0, RZ ;  /* 0x000000000d0a7225 */ /* 0x000fe200078e00ff */
[----:B0-----:R-:W-:-:S03]  /*0440*/  UPRMT UR4, UR5, 0x8880, URZ ;  /* 0x0000888005047896 */ /* 0x001fc600080000ff */
[----:B------:R-:W-:Y:S01]  /*0450*/  IMAD.X R0, R19, 0x1, ~R3, P0 ;  /* 0x0000000113007824 */ /* 0x000fe200000e0e03 */
[----:B------:R-:W-:Y:S01]  /*0460*/  ISETP.LT.U32.AND P0, PT, R10, R15, PT ;  /* 0x0000000f0a00720c */ /* 0x000fe20003f01070 */
[----:B------:R-:W-:Y:S01]  /*0470*/  IMAD R7, R7, R13, R11 ;  /* 0x0000000d07077224 */ /* 0x000fe200078e020b */
[----:B------:R-:W-:-:S04]  /*0480*/  UISETP.NE.AND UP0, UPT, UR4, URZ, UPT ;  /* 0x000000ff0400728c */ /* 0x000fc8000bf05270 */
[----:B------:R-:W-:-:S04]  /*0490*/  ISETP.LT.U32.AND.EX P0, PT, R7, R0, PT, P0 ;  /* 0x000000000700720c */ /* 0x000fc80003f01100 */
[----:B------:R-:W-:Y:S02]  /*04a0*/  SEL R13, R10, R15, P0 ;  /* 0x0000000f0a0d7207 */ /* 0x000fe40000000000 */
[----:B------:R-:W-:Y:S01]  /*04b0*/  SEL R11, R7, R0, P0 ;  /* 0x00000000070b7207 */ /* 0x000fe20000000000 */
[----:B------:R-:W-:Y:S06]  /*04c0*/  BRA.U !UP0, `(.L_x_508) ;  /* 0x0000000508307547 */ /* 0x000fec000b800000 */
[----:B------:R-:W-:Y:S01]  /*04d0*/  IADD3 R6, P0, PT, R17, -R8, RZ ;  /* 0x8000000811067210 */ /* 0x000fe20007f1e0ff */
[----:B------:R-:W0:Y:S01]  /*04e0*/  LDCU.64 UR4, c[0x0][0x388] ;  /* 0x00007100ff0477ac */ /* 0x000e220008000a00 */
[----:B------:R-:W-:Y:S01]  /*04f0*/  IADD3 R12, P2, PT, R8, -R5, RZ ;  /* 0x80000005080c7210 */ /* 0x000fe20007f5e0ff */
[----:B------:R-:W-:Y:S02]  /*0500*/  BSSY.RECONVERGENT B1, `(.L_x_509) ;  /* 0x0000047000017945 */ /* 0x000fe40003800200 */
[----:B------:R-:W-:Y:S01]  /*0510*/  IMAD.X R10, R19, 0x1, ~R9, P0 ;  /* 0x00000001130a7824 */ /* 0x000fe200000e0e09 */
[----:B------:R-:W-:Y:S01]  /*0520*/  ISETP.GT.U32.AND P0, PT, R13, R6, PT ;  /* 0x000000060d00720c */ /* 0x000fe20003f04070 */
[----:B------:R-:W-:Y:S01]  /*0530*/  IMAD.X R14, R9, 0x1, ~R3, P2 ;  /* 0x00000001090e7824 */ /* 0x000fe200010e0e03 */
[----:B------:R-:W-:Y:S01]  /*0540*/  ISETP.LT.U32.AND P1, PT, R12, R13, PT ;  /* 0x0000000d0c00720c */ /* 0x000fe20003f21070 */
[----:B------:R-:W1:Y:S01]  /*0550*/  LDCU.128 UR12, c[0x0][0x390] ;  /* 0x00007200ff0c77ac */ /* 0x000e620008000c00 */
[----:B------:R-:W-:-:S02]  /*0560*/  ISETP.GT.U32.AND.EX P0, PT, R11, R10, PT, P0 ;  /* 0x0000000a0b00720c */ /* 0x000fc40003f04100 */
[----:B------:R-:W-:Y:S02]  /*0570*/  ISETP.LT.U32.AND.EX P1, PT, R14, R11, PT, P1 ;  /* 0x0000000b0e00720c */ /* 0x000fe40003f21110 */
[----:B------:R-:W-:Y:S02]  /*0580*/  SEL R2, R13, R6, P0 ;  /* 0x000000060d027207 */ /* 0x000fe40000000000 */
[----:B------:R-:W-:Y:S02]  /*0590*/  SEL R0, R11, R10, P0 ;  /* 0x0000000a0b007207 */ /* 0x000fe40000000000 */
[----:B------:R-:W-:Y:S02]  /*05a0*/  IADD3 R2, P0, PT, R2, -R6, RZ ;  /* 0x8000000602027210 */ /* 0x000fe40007f1e0ff */
[----:B------:R-:W-:Y:S02]  /*05b0*/  SEL R21, R12, R13, P1 ;  /* 0x0000000d0c157207 */ /* 0x000fe40000800000 */
[----:B------:R-:W-:Y:S01]  /*05c0*/  SEL R19, R14, R11, P1 ;  /* 0x0000000b0e137207 */ /* 0x000fe20000800000 */
[----:B------:R-:W-:Y:S01]  /*05d0*/  IMAD.X R0, R0, 0x1, ~R10, P0 ;  /* 0x0000000100007824 */ /* 0x000fe200000e0e0a */
[----:B------:R-:W-:-:S04]  /*05e0*/  ISETP.GE.U32.AND P0, PT, R2, R21, PT ;  /* 0x000000150200720c */ /* 0x000fc80003f06070 */
[----:B------:R-:W-:-:S13]  /*05f0*/  ISETP.GE.U32.AND.EX P0, PT, R0, R19, PT, P0 ;  /* 0x000000130000720c */ /* 0x000fda0003f06100 */
[----:B01----:R-:W-:Y:S05]  /*0600*/  @P0 BRA `(.L_x_510) ;  /* 0x0000000000d80947 */ /* 0x003fea0003800000 */
[----:B------:R-:W-:-:S05]  /*0610*/  IADD3 R18, P0, PT, R13, R8, RZ ;  /* 0x000000080d127210 */ /* 0x000fca0007f1e0ff */
[----:B------:R-:W-:-:S08]  /*0620*/  IMAD.X R20, R11, 0x1, R9, P0 ;  /* 0x000000010b147824 */ /* 0x000fd000000e0609 */
.L_x_514:
[----:B------:R-:W-:-:S05]  /*0630*/  IADD3 R7, P0, PT, -R2, R21, RZ ;  /* 0x0000001502077210 */ /* 0x000fca0007f1e1ff */
[----:B------:R-:W-:-:S05]  /*0640*/  IMAD.X R6, R19, 0x1, ~R0, P0 ;  /* 0x0000000113067824 */ /* 0x000fca00000e0e00 */
[----:B------:R-:W-:-:S04]  /*0650*/  SHF.R.U64 R7, R7, 0x1, R6 ;  /* 0x0000000107077819 */ /* 0x000fc80000001206 */
[----:B------:R-:W-:Y:S02]  /*0660*/  IADD3 R24, P0, PT, R2, R7, RZ ;  /* 0x0000000702187210 */ /* 0x000fe40007f1e0ff */
[----:B------:R-:W-:Y:S02]  /*0670*/  SHF.R.U32.HI R7, RZ, 0x1, R6 ;  /* 0x00000001ff077819 */ /* 0x000fe40000011606 */
[----:B------:R-:W-:-:S03]  /*0680*/  LOP3.LUT R13, RZ, R24, RZ, 0x33, !PT ;  /* 0x00000018ff0d7212 */ /* 0x000fc600078e33ff */
[----:B------:R-:W-:Y:S01]  /*0690*/  IMAD.X R22, R0, 0x1, R7, P0 ;  /* 0x0000000100167824 */ /* 0x000fe200000e0607 */
[----:B------:R-:W-:Y:S02]  /*06a0*/  IADD3 R13, P1, PT, R13, R18, RZ ;  /* 0x000000120d0d7210 */ /* 0x000fe40007f3e0ff */
[----:B------:R-:W-:Y:S02]  /*06b0*/  IADD3 R9, P0, PT, R24, R5, RZ ;  /* 0x0000000518097210 */ /* 0x000fe40007f1e0ff */
[----:B------:R-:W-:Y:S01]  /*06c0*/  LOP3.LUT R7, RZ, R22, RZ, 0x33, !PT ;  /* 0x00000016ff077212 */ /* 0x000fe200078e33ff */
[----:B------:R-:W-:Y:S02]  /*06d0*/  IMAD.SHL.U32 R12, R13, 0x4, RZ ;  /* 0x000000040d0c7824 */ /* 0x000fe400078e00ff */
[----:B------:R-:W-:Y:S02]  /*06e0*/  IMAD.X R10, R22, 0x1, R3, P0 ;  /* 0x00000001160a7824 */ /* 0x000fe400000e0603 */
[----:B------:R-:W-:Y:S01]  /*06f0*/  IMAD.X R6, R7, 0x1, R20, P1 ;  /* 0x0000000107067824 */ /* 0x000fe200008e0614 */
[----:B------:R-:W-:Y:S01]  /*0700*/  IADD3 R16, P1, PT, R12, UR14, RZ ;  /* 0x0000000e0c107c10 */ /* 0x000fe2000ff3e0ff */
[C---:B------:R-:W-:Y:S01]  /*0710*/  IMAD.SHL.U32 R8, R9.reuse, 0x4, RZ ;  /* 0x0000000409087824 */ /* 0x040fe200078e00ff */
[----:B------:R-:W-:-:S02]  /*0720*/  SHF.L.U64.HI R9, R9, 0x2, R10 ;  /* 0x0000000209097819 */ /* 0x000fc4000001020a */
[----:B------:R-:W-:Y:S02]  /*0730*/  SHF.L.U64.HI R13, R13, 0x2, R6 ;  /* 0x000000020d0d7819 */ /* 0x000fe40000010206 */
[----:B------:R-:W-:Y:S02]  /*0740*/  IADD3 R14, P0, PT, R8, UR14, RZ ;  /* 0x0000000e080e7c10 */ /* 0x000fe4000ff1e0ff */
[----:B------:R-:W-:Y:S02]  /*0750*/  IADD3.X R17, PT, PT, R13, UR15, RZ, P1, !PT ;  /* 0x0000000f0d117c10 */ /* 0x000fe40008ffe4ff */
[----:B------:R-:W-:-:S04]  /*0760*/  IADD3.X R15, PT, PT, R9, UR15, RZ, P0, !PT ;  /* 0x0000000f090f7c10 */ /* 0x000fc800087fe4ff */
[----:B------:R-:W2:Y:S04]  /*0770*/  LDG.E R17, desc[UR8][R16.64] ;  /* 0x0000000810117981 */ /* 0x000ea8000c1e1900 */
[----:B------:R-:W2:Y:S01]  /*0780*/  LDG.E R14, desc[UR8][R14.64] ;  /* 0x000000080e0e7981 */ /* 0x000ea2000c1e1900 */
[----:B------:R-:W-:-:S04]  /*0790*/  IADD3 R6, P3, PT, R8, UR4, RZ ;  /* 0x0000000408067c10 */ /* 0x000fc8000ff7e0ff */
[----:B------:R-:W-:Y:S02]  /*07a0*/  IADD3.X R7, PT, PT, R9, UR5, RZ, P3, !PT ;  /* 0x0000000509077c10 */ /* 0x000fe40009ffe4ff */
[----:B------:R-:W-:Y:S01]  /*07b0*/  IADD3 R10, P1, PT, R12, UR4, RZ ;  /* 0x000000040c0a7c10 */ /* 0x000fe2000ff3e0ff */
[----:B------:R-:W-:Y:S01]  /*07c0*/  BSSY.RECONVERGENT B2, `(.L_x_511) ;  /* 0x0000011000027945 */ /* 0x000fe20003800200 */
[----:B------:R-:W-:Y:S02]  /*07d0*/  IADD3 R8, P0, PT, R8, UR12, RZ ;  /* 0x0000000c08087c10 */ /* 0x000fe4000ff1e0ff */
[----:B------:R-:W-:Y:S02]  /*07e0*/  IADD3 R12, P2, PT, R12, UR12, RZ ;  /* 0x0000000c0c0c7c10 */ /* 0x000fe4000ff5e0ff */
[----:B------:R-:W-:Y:S02]  /*07f0*/  IADD3.X R11, PT, PT, R13, UR5, RZ, P1, !PT ;  /* 0x000000050d0b7c10 */ /* 0x000fe40008ffe4ff */
[----:B------:R-:W-:-:S02]  /*0800*/  IADD3.X R9, PT, PT, R9, UR13, RZ, P0, !PT ;  /* 0x0000000d09097c10 */ /* 0x000fc400087fe4ff */
[----:B------:R-:W-:Y:S02]  /*0810*/  IADD3.X R13, PT, PT, R13, UR13, RZ, P2, !PT ;  /* 0x0000000d0d0d7c10 */ /* 0x000fe400097fe4ff */
[----:B--2---:R-:W-:-:S13]  /*0820*/  ISETP.NE.AND P3, PT, R17, R14, PT ;  /* 0x0000000e1100720c */ /* 0x004fda0003f65270 */
[----:B------:R-:W-:Y:S05]  /*0830*/  @P3 BRA `(.L_x_512) ;  /* 0x0000000000203947 */ /* 0x000fea0003800000 */
[----:B------:R-:W2:Y:S04]  /*0840*/  LDG.E R8, desc[UR8][R8.64] ;  /* 0x0000000808087981 */ /* 0x000ea8000c1e1900 */
[----:B------:R-:W2:Y:S04]  /*0850*/  LDG.E R13, desc[UR8][R12.64] ;  /* 0x000000080c0d7981 */ /* 0x000ea8000c1e1900 */
[----:B------:R-:W3:Y:S04]  /*0860*/  LDG.E R6, desc[UR8][R6.64] ;  /* 0x0000000806067981 */ /* 0x000ee8000c1e1900 */
[----:B------:R-:W3:Y:S01]  /*0870*/  LDG.E R11, desc[UR8][R10.64] ;  /* 0x000000080a0b7981 */ /* 0x000ee2000c1e1900 */
[----:B--2---:R-:W-:-:S13]  /*0880*/  FSETP.NEU.AND P1, PT, R13, R8, PT ;  /* 0x000000080d00720b */ /* 0x004fda0003f2d000 */
[----:B---3--:R-:W-:Y:S02]  /*0890*/  @!P1 FSETP.LE.AND P0, PT, R11, R6, PT ;  /* 0x000000060b00920b */ /* 0x008fe40003f03000 */
[----:B------:R-:W-:Y:S01]  /*08a0*/  @P1 FSETP.LT.AND P0, PT, R13, R8, PT ;  /* 0x000000080d00120b */ /* 0x000fe20003f01000 */
[----:B------:R-:W-:-:S12]  /*08b0*/  BRA `(.L_x_513) ;  /* 0x0000000000047947 */ /* 0x000fd80003800000 */
.L_x_512:
[----:B------:R-:W-:-:S13]  /*08c0*/  ISETP.LT.AND P0, PT, R17, R14, PT ;  /* 0x0000000e1100720c */ /* 0x000fda0003f01270 */
.L_x_513:
[----:B------:R-:W-:Y:S05]  /*08d0*/  BSYNC.RECONVERGENT B2 ;  /* 0x0000000000027941 */ /* 0x000fea0003800200 */
.L_x_511:
[C---:B------:R-:W-:Y:S02]  /*08e0*/  IADD3 R7, P1, PT, R24.reuse, 0x1, RZ ;  /* 0x0000000118077810 */ /* 0x040fe40007f3e0ff */
[----:B------:R-:W-:Y:S02]  /*08f0*/  SEL R21, R24, R21, P0 ;  /* 0x0000001518157207 */ /* 0x000fe40000000000 */
[----:B------:R-:W-:Y:S01]  /*0900*/  SEL R2, R2, R7, P0 ;  /* 0x0000000702027207 */ /* 0x000fe20000000000 */
[----:B------:R-:W-:Y:S01]  /*0910*/  IMAD.X R9, RZ, RZ, R22, P1 ;  /* 0x000000ffff097224 */ /* 0x000fe200008e0616 */
[----:B------:R-:W-:-:S04]  /*0920*/  SEL R19, R22, R19, P0 ;  /* 0x0000001316137207 */ /* 0x000fc80000000000 */
[----:B------:R-:W-:Y:S02]  /*0930*/  SEL R0, R0, R9, P0 ;  /* 0x0000000900007207 */ /* 0x000fe40000000000 */
[----:B------:R-:W-:-:S04]  /*0940*/  ISETP.GE.U32.AND P0, PT, R2, R21, PT ;  /* 0x000000150200720c */ /* 0x000fc80003f06070 */
[----:B------:R-:W-:-:S13]  /*0950*/  ISETP.GE.U32.AND.EX P0, PT, R0, R19, PT, P0 ;  /* 0x000000130000720c */ /* 0x000fda0003f06100 */
[----:B------:R-:W-:Y:S05]  /*0960*/  @!P0 BRA `(.L_x_514) ;  /* 0xfffffffc00308947 */ /* 0x000fea000383ffff */
.L_x_510:
[----:B------:R-:W-:Y:S05]  /*0970*/  BSYNC.RECONVERGENT B1 ;  /* 0x0000000000017941 */ /* 0x000fea0003800200 */
.L_x_509:
[----:B------:R-:W-:Y:S05]  /*0980*/  BRA `(.L_x_515) ;  /* 0x0000000400007947 */ /* 0x000fea0003800000 */
.L_x_508:
[----:B------:R-:W-:Y:S02]  /*0990*/  IADD3 R2, P0, PT, R17, -R8, RZ ;  /* 0x8000000811027210 */ /* 0x000fe40007f1e0ff */
[----:B------:R-:W-:-:S03]  /*09a0*/  IADD3 R0, P2, PT, R8, -R5, RZ ;  /* 0x8000000508007210 */ /* 0x000fc60007f5e0ff */
[----:B------:R-:W-:Y:S01]  /*09b0*/  IMAD.X R10, R19, 0x1, ~R9, P0 ;  /* 0x00000001130a7824 */ /* 0x000fe200000e0e09 */
[----:B------:R-:W-:Y:S01]  /*09c0*/  ISETP.GT.U32.AND P0, PT, R13, R2, PT ;  /* 0x000000020d00720c */ /* 0x000fe20003f04070 */
[----:B------:R-:W-:Y:S01]  /*09d0*/  IMAD.X R6, R9, 0x1, ~R3, P2 ;  /* 0x0000000109067824 */ /* 0x000fe200010e0e03 */
[----:B------:R-:W-:Y:S02]  /*09e0*/  ISETP.LT.U32.AND P1, PT, R0, R13, PT ;  /* 0x0000000d0000720c */ /* 0x000fe40003f21070 */
[----:B------:R-:W-:Y:S02]  /*09f0*/  ISETP.GT.U32.AND.EX P0, PT, R11, R10, PT, P0 ;  /* 0x0000000a0b00720c */ /* 0x000fe40003f04100 */
[----:B------:R-:W-:Y:S02]  /*0a00*/  ISETP.LT.U32.AND.EX P1, PT, R6, R11, PT, P1 ;  /* 0x0000000b0600720c */ /* 0x000fe40003f21110 */
[----:B------:R-:W-:Y:S02]  /*0a10*/  SEL R7, R13, R2, P0 ;  /* 0x000000020d077207 */ /* 0x000fe40000000000 */
[----:B------:R-:W-:-:S02]  /*0a20*/  SEL R15, R11, R10, P0 ;  /* 0x0000000a0b0f7207 */ /* 0x000fc40000000000 */
[----:B------:R-:W-:Y:S02]  /*0a30*/  IADD3 R2, P0, PT, R7, -R2, RZ ;  /* 0x8000000207027210 */ /* 0x000fe40007f1e0ff */
[----:B------:R-:W-:Y:S02]  /*0a40*/  SEL R17, R0, R13, P1 ;  /* 0x0000000d00117207 */ /* 0x000fe40000800000 */
[----:B------:R-:W-:Y:S01]  /*0a50*/  SEL R19, R6, R11, P1 ;  /* 0x0000000b06137207 */ /* 0x000fe20000800000 */
[----:B------:R-:W-:Y:S01]  /*0a60*/  IMAD.X R0, R15, 0x1, ~R10, P0 ;  /* 0x000000010f007824 */ /* 0x000fe200000e0e0a */
[----:B------:R-:W-:-:S04]  /*0a70*/  ISETP.GE.U32.AND P0, PT, R2, R17, PT ;  /* 0x000000110200720c */ /* 0x000fc80003f06070 */
[----:B------:R-:W-:-:S13]  /*0a80*/  ISETP.GE.U32.AND.EX P0, PT, R0, R19, PT, P0 ;  /* 0x000000130000720c */ /* 0x000fda0003f06100 */
[----:B------:R-:W-:Y:S05]  /*0a90*/  @P0 BRA `(.L_x_515) ;  /* 0x0000000000bc0947 */ /* 0x000fea0003800000 */
[----:B------:R-:W0:Y:S01]  /*0aa0*/  LDC.64 R6, c[0x0][0x3a0] ;  /* 0x0000e800ff067b82 */ /* 0x000e220000000a00 */
[----:B------:R-:W-:Y:S01]  /*0ab0*/  IADD3 R12, P0, PT, R13, R8, RZ ;  /* 0x000000080d0c7210 */ /* 0x000fe20007f1e0ff */
[----:B------:R-:W-:Y:S02]  /*0ac0*/  IMAD.MOV.U32 R13, RZ, RZ, R17 ;  /* 0x000000ffff0d7224 */ /* 0x000fe400078e0011 */
[----:B------:R-:W-:Y:S02]  /*0ad0*/  IMAD.MOV.U32 R15, RZ, RZ, R19 ;  /* 0x000000ffff0f7224 */ /* 0x000fe400078e0013 */
[----:B------:R-:W-:-:S08]  /*0ae0*/  IMAD.X R14, R11, 0x1, R9, P0 ;  /* 0x000000010b0e7824 */ /* 0x000fd000000e0609 */
.L_x_519:
[----:B------:R-:W-:-:S05]  /*0af0*/  IADD3 R9, P0, PT, -R2, R13, RZ ;  /* 0x0000000d02097210 */ /* 0x000fca0007f1e1ff */
[----:B------:R-:W-:-:S05]  /*0b00*/  IMAD.X R8, R15, 0x1, ~R0, P0 ;  /* 0x000000010f087824 */ /* 0x000fca00000e0e00 */
[--C-:B------:R-:W-:Y:S02]  /*0b10*/  SHF.R.U64 R9, R9, 0x1, R8.reuse ;  /* 0x0000000109097819 */ /* 0x100fe40000001208 */
[----:B------:R-:W-:Y:S02]  /*0b20*/  SHF.R.U32.HI R11, RZ, 0x1, R8 ;  /* 0x00000001ff0b7819 */ /* 0x000fe40000011608 */
[----:B------:R-:W-:-:S04]  /*0b30*/  IADD3 R16, P0, PT, R2, R9, RZ ;  /* 0x0000000902107210 */ /* 0x000fc80007f1e0ff */
[----:B------:R-:W-:Y:S01]  /*0b40*/  LOP3.LUT R9, RZ, R16, RZ, 0x33, !PT ;  /* 0x00000010ff097212 */ /* 0x000fe200078e33ff */
[----:B------:R-:W-:Y:S01]  /*0b50*/  IMAD.X R18, R0, 0x1, R11, P0 ;  /* 0x0000000100127824 */ /* 0x000fe200000e060b */
[----:B------:R-:W-:Y:S02]  /*0b60*/  IADD3 R11, P0, PT, R16, R5, RZ ;  /* 0x00000005100b7210 */ /* 0x000fe40007f1e0ff */
[----:B------:R-:W-:Y:S02]  /*0b70*/  IADD3 R9, P1, PT, R9, R12, RZ ;  /* 0x0000000c09097210 */ /* 0x000fe40007f3e0ff */
[----:B------:R-:W-:Y:S01]  /*0b80*/  LOP3.LUT R17, RZ, R18, RZ, 0x33, !PT ;  /* 0x00000012ff117212 */ /* 0x000fe200078e33ff */
[----:B------:R-:W-:Y:S02]  /*0b90*/  IMAD.X R8, R18, 0x1, R3, P0 ;  /* 0x0000000112087824 */ /* 0x000fe400000e0603 */
[----:B0-----:R-:W-:-:S04]  /*0ba0*/  IMAD.WIDE.U32 R10, R11, 0xc, R6 ;  /* 0x0000000c0b0a7825 */ /* 0x001fc800078e0006 */
[----:B------:R-:W-:Y:S02]  /*0bb0*/  IMAD.X R17, R17, 0x1, R14, P1 ;  /* 0x0000000111117824 */ /* 0x000fe400008e060e */
[----:B------:R-:W-:Y:S02]  /*0bc0*/  IMAD R19, R8, 0xc, RZ ;  /* 0x0000000c08137824 */ /* 0x000fe400078e02ff */
[----:B------:R-:W-:-:S04]  /*0bd0*/  IMAD.WIDE.U32 R8, R9, 0xc, R6 ;  /* 0x0000000c09087825 */ /* 0x000fc800078e0006 */
[----:B------:R-:W-:Y:S02]  /*0be0*/  IMAD R17, R17, 0xc, RZ ;  /* 0x0000000c11117824 */ /* 0x000fe400078e02ff */
[----:B------:R-:W-:Y:S02]  /*0bf0*/  IMAD.IADD R11, R11, 0x1, R19 ;  /* 0x000000010b0b7824 */ /* 0x000fe400078e0213 */
[----:B------:R-:W-:-:S03]  /*0c00*/  IMAD.IADD R9, R9, 0x1, R17 ;  /* 0x0000000109097824 */ /* 0x000fc600078e0211 */
[----:B------:R-:W2:Y:S04]  /*0c10*/  LDG.E R17, desc[UR8][R10.64+0x8] ;  /* 0x000008080a117981 */ /* 0x000ea8000c1e1900 */
[----:B------:R-:W2:Y:S01]  /*0c20*/  LDG.E R20, desc[UR8][R8.64+0x8] ;  /* 0x0000080808147981 */ /* 0x000ea2000c1e1900 */
[----:B------:R-:W-:Y:S01]  /*0c30*/  BSSY.RECONVERGENT B1, `(.L_x_516) ;  /* 0x000000c000017945 */ /* 0x000fe20003800200 */
        /* <DEDUP_REMOVED lines=10> */
.L_x_517:
[----:B------:R-:W-:-:S13]  /*0ce0*/  ISETP.LT.AND P0, PT, R20, R17, PT ;  /* 0x000000111400720c */ /* 0x000fda0003f01270 */
.L_x_518:
[----:B------:R-:W-:Y:S05]  /*0cf0*/  BSYNC.RECONVERGENT B1 ;  /* 0x0000000000017941 */ /* 0x000fea0003800200 */
.L_x_516:
        /* <DEDUP_REMOVED lines=9> */
.L_x_515:
[----:B------:R-:W-:Y:S05]  /*0d90*/  BSYNC.RECONVERGENT B0 ;  /* 0x0000000000007941 */ /* 0x000fea0003800200 */
.L_x_507:
[----:B------:R-:W0:Y:S01]  /*0da0*/  LDCU.64 UR6, c[0x0][0x3b8] ;  /* 0x00007700ff0677ac */ /* 0x000e220008000a00 */
[----:B------:R-:W-:-:S05]  /*0db0*/  IADD3 R2, P0, PT, R5, R2, RZ ;  /* 0x0000000205027210 */ /* 0x000fca0007f1e0ff */
[----:B------:R-:W-:Y:S01]  /*0dc0*/  IMAD.X R3, R3, 0x1, R0, P0 ;  /* 0x0000000103037824 */ /* 0x000fe200000e0600 */
[----:B0-----:R-:W-:-:S04]  /*0dd0*/  LEA R6, P1, R4, UR6, 0x3 ;  /* 0x0000000604067c11 */ /* 0x001fc8000f8218ff */
[----:B------:R-:W-:-:S05]  /*0de0*/  LEA.HI.X R7, R4, UR7, RZ, 0x3, P1 ;  /* 0x0000000704077c11 */ /* 0x000fca00088f1cff */
[----:B------:R-:W-:Y:S01]  /*0df0*/  STG.E.64 desc[UR8][R6.64], R2 ;  /* 0x0000000206007986 */ /* 0x000fe2000c101b08 */
[----:B------:R-:W-:Y:S05]  /*0e00*/  EXIT ;  /* 0x000000000000794d */ /* 0x000fea0003800000 */
.L_x_520:
        /* <DEDUP_REMOVED lines=15> */
.L_x_1377:


//--------------------- .text._ZN3cub18CUB_300001_SM_10006detail10merge_sort30DeviceMergeSortBlockSortKernelINS2_10policy_hubIN6thrust24THRUST_300001_SM_1000_NS12zip_iteratorIN4cuda3std3__45tupleIJNS6_6detail15normal_iteratorINS6_10device_ptrIfEEEESG_NSD_INSE_IiEEEEEEEEEE9Policy600ESK_PNS0_8NullTypeESK_SO_m13xyl_predicateNSB_IJffiEEESN_EEvbT0_T1_T2_T3_T4_PT6_PT7_T5_NS1_7vsmem_tE --------------------------
	.section	.text._ZN3cub18CUB_300001_SM_10006detail10merge_sort30DeviceMergeSortBlockSortKernelINS2_10policy_hubIN6thrust24THRUST_300001_SM_1000_NS12zip_iteratorIN4cuda3std3__45tupleIJNS6_6detail15normal_iteratorINS6_10device_ptrIfEEEESG_NSD_INSE_IiEEEEEEEEEE9Policy600ESK_PNS0_8NullTypeESK_SO_m13xyl_predicateNSB_IJffiEEESN_EEvbT0_T1_T2_T3_T4_PT6_PT7_T5_NS1_7vsmem_tE,"ax",@progbits
	.align	128
        .global         _ZN3cub18CUB_300001_SM_10006detail10merge_sort30DeviceMergeSortBlockSortKernelINS2_10policy_hubIN6thrust24THRUST_300001_SM_1000_NS12zip_iteratorIN4cuda3std3__45tupleIJNS6_6detail15normal_iteratorINS6_10device_ptrIfEEEESG_NSD_INSE_IiEEEEEEEEEE9Policy600ESK_PNS0_8NullTypeESK_SO_m13xyl_predicateNSB_IJffiEEESN_EEvbT0_T1_T2_T3_T4_PT6_PT7_T5_NS1_7vsmem_tE
        .type           _ZN3cub18CUB_300001_SM_10006detail10merge_sort30DeviceMergeSortBlockSortKernelINS2_10policy_hubIN6thrust24THRUST_300001_SM_1000_NS12zip_iteratorIN4cuda3std3__45tupleIJNS6_6detail15normal_iteratorINS6_10device_ptrIfEEEESG_NSD_INSE_IiEEEEEEEEEE9Policy600ESK_PNS0_8NullTypeESK_SO_m13xyl_predicateNSB_IJffiEEESN_EEvbT0_T1_T2_T3_T4_PT6_PT7_T5_NS1_7vsmem_tE,@function
        .size           _ZN3cub18CUB_300001_SM_10006detail10merge_sort30DeviceMergeSortBlockSortKernelINS2_10policy_hubIN6thrust24THRUST_300001_SM_1000_NS12zip_iteratorIN4cuda3std3__45tupleIJNS6_6detail15normal_iteratorINS6_10device_ptrIfEEEESG_NSD_INSE_IiEEEEEEEEEE9Policy600ESK_PNS0_8NullTypeESK_SO_m13xyl_predicateNSB_IJffiEEESN_EEvbT0_T1_T2_T3_T4_PT6_PT7_T5_NS1_7vsmem_tE,(.L_x_1378 - _ZN3cub18CUB_300001_SM_10006detail10merge_sort30DeviceMergeSortBlockSortKernelINS2_10policy_hubIN6thrust24THRUST_300001_SM_1000_NS12zip_iteratorIN4cuda3std3__45tupleIJNS6_6detail15normal_iteratorINS6_10device_ptrIfEEEESG_NSD_INSE_IiEEEEEEEEEE9Policy600ESK_PNS0_8NullTypeESK_SO_m13xyl_predicateNSB_IJffiEEESN_EEvbT0_T1_T2_T3_T4_PT6_PT7_T5_NS1_7vsmem_tE)
        .other          _ZN3cub18CUB_300001_SM_10006detail10merge_sort30DeviceMergeSortBlockSortKernelINS2_10policy_hubIN6thrust24THRUST_300001_SM_1000_NS12zip_iteratorIN4cuda3std3__45tupleIJNS6_6detail15normal_iteratorINS6_10device_ptrIfEEEESG_NSD_INSE_IiEEEEEEEEEE9Policy600ESK_PNS0_8NullTypeESK_SO_m13xyl_predicateNSB_IJffiEEESN_EEvbT0_T1_T2_T3_T4_PT6_PT7_T5_NS1_7vsmem_tE,@"STO_CUDA_ENTRY STV_DEFAULT"
_ZN3cub18CUB_300001_SM_10006detail10merge_sort30DeviceMergeSortBlockSortKernelINS2_10policy_hubIN6thrust24THRUST_300001_SM_1000_NS12zip_iteratorIN4cuda3std3__45tupleIJNS6_6detail15normal_iteratorINS6_10device_ptrIfEEEESG_NSD_INSE_IiEEEEEEEEEE9Policy600ESK_PNS0_8NullTypeESK_SO_m13xyl_predicateNSB_IJffiEEESN_EEvbT0_T1_T2_T3_T4_PT6_PT7_T5_NS1_7vsmem_tE:
.text._ZN3cub18CUB_300001_SM_10006detail10merge_sort30DeviceMergeSortBlockSortKernelINS2_10policy_hubIN6thrust24THRUST_300001_SM_1000_NS12zip_iteratorIN4cuda3std3__45tupleIJNS6_6detail15normal_iteratorINS6_10device_ptrIfEEEESG_NSD_INSE_IiEEEEEEEEEE9Policy600ESK_PNS0_8NullTypeESK_SO_m13xyl_predicateNSB_IJffiEEESN_EEvbT0_T1_T2_T3_T4_PT6_PT7_T5_NS1_7vsmem_tE:
[----:B------:R-:W-:Y:S01]  /*0000*/  LDC R1, c[0x0][0x37c] ;  /* 0x0000df00ff017b82 */ /* 0x000fe20000000800 */
[----:B------:R-:W0:Y:S01]  /*0010*/  S2R R0, SR_CTAID.X ;  /* 0x0000000000007919 */ /* 0x000e220000002500 */
[----:B------:R-:W1:Y:S01]  /*0020*/  LDCU UR4, c[0x0][0x370] ;  /* 0x00006e00ff0477ac */ /* 0x000e620008000800 */
[----:B------:R-:W2:Y:S01]  /*0030*/  LDCU.64 UR6, c[0x0][0x358] ;  /* 0x00006b00ff0677ac */ /* 0x000ea20008000a00 */
[----:B-1----:R-:W-:-:S04]  /*0040*/  UIADD3 UR4, UP0, UPT, UR4, -0x1, URZ ;  /* 0xffffffff04047890 */ /* 0x002fc8000ff1e0ff */
[----:B------:R-:W-:-:S06]  /*0050*/  UIADD3.X UR5, UPT, UPT, URZ, -0x1, URZ, UP0, !UPT ;  /* 0xffffffffff057890 */ /* 0x000fcc00087fe4ff */
[----:B------:R-:W-:Y:S01]  /*0060*/  IMAD.U32 R2, RZ, RZ, UR5 ;  /* 0x00000005ff027e24 */ /* 0x000fe2000f8e00ff */
[C---:B0-----:R-:W-:Y:S01]  /*0070*/  ISETP.LT.U32.AND P0, PT, R0.reuse, UR4, PT ;  /* 0x0000000400007c0c */ /* 0x041fe2000bf01070 */
[----:B------:R-:W-:-:S03]  /*0080*/  IMAD.WIDE.U32 R4, R0, 0x500, RZ ;  /* 0x0000050000047825 */ /* 0x000fc600078e00ff */
[----:B------:R-:W-:-:S13]  /*0090*/  ISETP.GT.U32.AND.EX P0, PT, R2, RZ, PT, P0 ;  /* 0x000000ff0200720c */ /* 0x000fda0003f04100 */
[----:B--2---:R-:W-:Y:S05]  /*00a0*/  @!P0 BRA `(.L_x_521) ;  /* 0x0000002c00808947 */ /* 0x004fea0003800000 */
[----:B------:R-:W0:Y:S01]  /*00b0*/  S2R R27, SR_TID.X ;  /* 0x00000000001b7919 */ /* 0x000e220000002100 */
[----:B------:R-:W1:Y:S01]  /*00c0*/  LDCU.64 UR4, c[0x0][0x388] ;  /* 0x00007100ff0477ac */ /* 0x000e620008000a00 */
[----:B------:R-:W-:Y:S01]  /*00d0*/  ACQBULK ;  /* 0x000000000000782e */ /* 0x000fe20000000000 */
[----:B------:R-:W2:Y:S01]  /*00e0*/  LDCU.128 UR8, c[0x0][0x390] ;  /* 0x00007200ff0877ac */ /* 0x000ea20008000c00 */
[----:B0-----:R-:W-:-:S05]  /*00f0*/  LOP3.LUT R2, R27, 0x3e0, RZ, 0xc0, !PT ;  /* 0x000003e01b027812 */ /* 0x001fca00078ec0ff */
[----:B------:R-:W-:-:S05]  /*0100*/  IMAD R2, R2, 0x5, RZ ;  /* 0x0000000502027824 */ /* 0x000fca00078e02ff */
[----:B------:R-:W-:-:S04]  /*0110*/  LOP3.LUT R3, R2, 0x1f, R27, 0xf8, !PT ;  /* 0x0000001f02037812 */ /* 0x000fc800078ef81b */
[----:B------:R-:W-:-:S05]  /*0120*/  IADD3 R3, P0, PT, R4, R3, RZ ;  /* 0x0000000304037210 */ /* 0x000fca0007f1e0ff */
[----:B------:R-:W-:Y:S02]  /*0130*/  IMAD.X R2, RZ, RZ, R5, P0 ;  /* 0x000000ffff027224 */ /* 0x000fe400000e0605 */
[----:B------:R-:W-:-:S03]  /*0140*/  IMAD.SHL.U32 R4, R3, 0x4, RZ ;  /* 0x0000000403047824 */ /* 0x000fc600078e00ff */
[----:B------:R-:W-:Y:S02]  /*0150*/  SHF.L.U64.HI R5, R3, 0x2, R2 ;  /* 0x0000000203057819 */ /* 0x000fe40000010202 */
[C---:B-1----:R-:W-:Y:S02]  /*0160*/  IADD3 R6, P0, PT, R4.reuse, UR4, RZ ;  /* 0x0000000404067c10 */ /* 0x042fe4000ff1e0ff */
[C---:B--2---:R-:W-:Y:S02]  /*0170*/  IADD3 R8, P1, PT, R4.reuse, UR8, RZ ;  /* 0x0000000804087c10 */ /* 0x044fe4000ff3e0ff */
[----:B------:R-:W-:Y:S02]  /*0180*/  IADD3 R4, P2, PT, R4, UR10, RZ ;  /* 0x0000000a04047c10 */ /* 0x000fe4000ff5e0ff */
[C---:B------:R-:W-:Y:S02]  /*0190*/  IADD3.X R7, PT, PT, R5.reuse, UR5, RZ, P0, !PT ;  /* 0x0000000505077c10 */ /* 0x040fe400087fe4ff */
[----:B------:R-:W-:-:S02]  /*01a0*/  IADD3.X R9, PT, PT, R5, UR9, RZ, P1, !PT ;  /* 0x0000000905097c10 */ /* 0x000fc40008ffe4ff */
[----:B------:R-:W-:Y:S01]  /*01b0*/  IADD3.X R5, PT, PT, R5, UR11, RZ, P2, !PT ;  /* 0x0000000b05057c10 */ /* 0x000fe200097fe4ff */
[----:B------:R-:W2:Y:S04]  /*01c0*/  LDG.E R11, desc[UR6][R6.64] ;  /* 0x00000006060b7981 */ /* 0x000ea8000c1e1900 */
[----:B------:R-:W3:Y:S04]  /*01d0*/  LDG.E R14, desc[UR6][R6.64+0x80] ;  /* 0x00008006060e7981 */ /* 0x000ee8000c1e1900 */
[----:B------:R-:W4:Y:S04]  /*01e0*/  LDG.E R17, desc[UR6][R6.64+0x100] ;  /* 0x0001000606117981 */ /* 0x000f28000c1e1900 */
[----:B------:R-:W5:Y:S04]  /*01f0*/  LDG.E R20, desc[UR6][R6.64+0x180] ;  /* 0x0001800606147981 */ /* 0x000f68000c1e1900 */
[----:B------:R0:W5:Y:S04]  /*0200*/  LDG.E R23, desc[UR6][R6.64+0x200] ;  /* 0x0002000606177981 */ /* 0x000168000c1e1900 */
[----:B------:R-:W5:Y:S04]  /*0210*/  LDG.E R12, desc[UR6][R8.64] ;  /* 0x00000006080c7981 */ /* 0x000f68000c1e1900 */
[----:B------:R-:W5:Y:S04]  /*0220*/  LDG.E R15, desc[UR6][R8.64+0x80] ;  /* 0x00008006080f7981 */ /* 0x000f68000c1e1900 */
[----:B------:R-:W5:Y:S04]  /*0230*/  LDG.E R18, desc[UR6][R8.64+0x100] ;  /* 0x0001000608127981 */ /* 0x000f68000c1e1900 */
[----:B------:R-:W5:Y:S04]  /*0240*/  LDG.E R21, desc[UR6][R8.64+0x180] ;  /* 0x0001800608157981 */ /* 0x000f68000c1e1900 */
[----:B------:R1:W5:Y:S04]  /*0250*/  LDG.E R24, desc[UR6][R8.64+0x200] ;  /* 0x0002000608187981 */ /* 0x000368000c1e1900 */
[----:B------:R-:W5:Y:S04]  /*0260*/  LDG.E R13, desc[UR6][R4.64] ;  /* 0x00000006040d7981 */ /* 0x000f68000c1e1900 */
[----:B------:R-:W5:Y:S04]  /*0270*/  LDG.E R16, desc[UR6][R4.64+0x80] ;  /* 0x0000800604107981 */ /* 0x000f68000c1e1900 */
[----:B------:R-:W5:Y:S04]  /*0280*/  LDG.E R19, desc[UR6][R4.64+0x100] ;  /* 0x0001000604137981 */ /* 0x000f68000c1e1900 */
[----:B------:R-:W5:Y:S04]  /*0290*/  LDG.E R22, desc[UR6][R4.64+0x180] ;  /* 0x0001800604167981 */ /* 0x000f68000c1e1900 */
[----:B------:R-:W5:Y:S01]  /*02a0*/  LDG.E R25, desc[UR6][R4.64+0x200] ;  /* 0x0002000604197981 */ /* 0x000f62000c1e1900 */
[----:B------:R-:W-:-:S02]  /*02b0*/  MOV R10, 0x400 ;  /* 0x00000400000a7802 */ /* 0x000fc40000000f00 */
[----:B0-----:R-:W-:Y:S01]  /*02c0*/  SHF.R.U32.HI R6, RZ, 0x5, R27 ;  /* 0x00000005ff067819 */ /* 0x001fe2000001161b */
[----:B------:R-:W0:Y:S01]  /*02d0*/  S2R R7, SR_CgaCtaId ;  /* 0x0000000000077919 */ /* 0x000e220000008800 */
[----:B------:R-:W1:Y:S01]  /*02e0*/  S2R R29, SR_LANEID ;  /* 0x00000000001d7919 */ /* 0x000e620000000000 */
[----:B0-----:R-:W-:Y:S02]  /*02f0*/  LEA R10, R7, R10, 0x18 ;  /* 0x0000000a070a7211 */ /* 0x001fe400078ec0ff */
[----:B-1----:R-:W-:-:S04]  /*0300*/  IMAD R7, R6, 0xa0, R29 ;  /* 0x000000a006077824 */ /* 0x002fc800078e021d */
[----:B------:R-:W-:-:S04]  /*0310*/  IMAD R8, R7, 0xc, R10 ;  /* 0x0000000c07087824 */ /* 0x000fc800078e020a */
[----:B------:R-:W-:Y:S01]  /*0320*/  IMAD R7, R29, 0x30, R8 ;  /* 0x000000301d077824 */ /* 0x000fe200078e0208 */
[----:B--2---:R-:W-:Y:S04]  /*0330*/  STS [R8], R11 ;  /* 0x0000000b08007388 */ /* 0x004fe80000000800 */
[----:B---3--:R-:W-:Y:S04]  /*0340*/  STS [R8+0x180], R14 ;  /* 0x0001800e08007388 */ /* 0x008fe80000000800 */
[----:B----4-:R-:W-:Y:S04]  /*0350*/  STS [R8+0x300], R17 ;  /* 0x0003001108007388 */ /* 0x010fe80000000800 */
[----:B-----5:R-:W-:Y:S04]  /*0360*/  STS [R8+0x480], R20 ;  /* 0x0004801408007388 */ /* 0x020fe80000000800 */
        /* <DEDUP_REMOVED lines=11> */
[----:B------:R-:W-:-:S03]  /*0420*/  NOP ;  /* 0x0000000000007918 */ /* 0x000fc60000000000 */
[----:B------:R-:W-:Y:S04]  /*0430*/  LDS R6, [R7] ;  /* 0x0000000007067984 */ /* 0x000fe80000000800 */
[----:B------:R-:W-:Y:S04]  /*0440*/  LDS R5, [R7+0x4] ;  /* 0x0000040007057984 */ /* 0x000fe80000000800 */
[----:B------:R-:W-:Y:S04]  /*0450*/  LDS R4, [R7+0x8] ;  /* 0x0000080007047984 */ /* 0x000fe80000000800 */
[----:B------:R-:W-:Y:S04]  /*0460*/  LDS R9, [R7+0xc] ;  /* 0x00000c0007097984 */ /* 0x000fe80000000800 */
[----:B------:R-:W-:Y:S04]  /*0470*/  LDS R12, [R7+0x10] ;  /* 0x00001000070c7984 */ /* 0x000fe80000000800 */
[----:B------:R-:W0:Y:S04]  /*0480*/  LDS R11, [R7+0x14] ;  /* 0x00001400070b7984 */ /* 0x000e280000000800 */
[----:B------:R1:W2:Y:S04]  /*0490*/  LDS R20, [R7+0x18] ;  /* 0x0000180007147984 */ /* 0x0002a80000000800 */
[----:B------:R1:W3:Y:S04]  /*04a0*/  LDS R19, [R7+0x1c] ;  /* 0x00001c0007137984 */ /* 0x0002e80000000800 */
[----:B------:R1:W4:Y:S04]  /*04b0*/  LDS R22, [R7+0x20] ;  /* 0x0000200007167984 */ /* 0x0003280000000800 */
[----:B------:R1:W1:Y:S04]  /*04c0*/  LDS R13, [R7+0x24] ;  /* 0x00002400070d7984 */ /* 0x0002680000000800 */
[----:B------:R0:W1:Y:S04]  /*04d0*/  LDS R14, [R7+0x28] ;  /* 0x00002800070e7984 */ /* 0x0000680000000800 */
[----:B------:R0:W1:Y:S04]  /*04e0*/  LDS R15, [R7+0x2c] ;  /* 0x00002c00070f7984 */ /* 0x0000680000000800 */
[----:B------:R0:W1:Y:S04]  /*04f0*/  LDS R17, [R7+0x30] ;  /* 0x0000300007117984 */ /* 0x0000680000000800 */
[----:B------:R0:W1:Y:S04]  /*0500*/  LDS R16, [R7+0x34] ;  /* 0x0000340007107984 */ /* 0x0000680000000800 */
[----:B------:R1:W1:Y:S01]  /*0510*/  LDS R18, [R7+0x38] ;  /* 0x0000380007127984 */ /* 0x0002620000000800 */
[----:B------:R-:W-:Y:S01]  /*0520*/  BAR.SYNC.DEFER_BLOCKING 0x0 ;  /* 0x0000000000007b1d */ /* 0x000fe20000010000 */
[----:B0-----:R-:W-:-:S07]  /*0530*/  ISETP.NE.AND P0, PT, R11, R4, PT ;  /* 0x000000040b00720c */ /* 0x001fce0003f05270 */
[----:B------:R-:W-:Y:S01]  /*0540*/  PREEXIT ;  /* 0x000000000000782d */ /* 0x000fe20000000000 */
[----:B------:R-:W-:Y:S05]  /*0550*/  BSSY.RECONVERGENT B0, `(.L_x_522) ;  /* 0x000001e000007945 */ /* 0x000fea0003800200 */
[----:B--234-:R-:W-:Y:S05]  /*0560*/  @P0 BRA `(.L_x_523) ;  /* 0x0000000000400947 */ /* 0x01cfea0003800000 */
[----:B------:R-:W-:-:S13]  /*0570*/  FSETP.NEU.AND P0, PT, R12, R5, PT ;  /* 0x000000050c00720b */ /* 0x000fda0003f0d000 */
[----:B------:R-:W-:Y:S05]  /*0580*/  @P0 BRA `(.L_x_524) ;  /* 0x00000000001c0947 */ /* 0x000fea0003800000 */
[----:B------:R-:W-:Y:S01]  /*0590*/  FSETP.GTU.AND P0, PT, R9, R6, PT ;  /* 0x000000060900720b */ /* 0x000fe20003f0c000 */
[----:B------:R-:W-:Y:S01]  /*05a0*/  IMAD.MOV.U32 R21, RZ, RZ, R9 ;  /* 0x000000ffff157224 */ /* 0x000fe200078e0009 */
[----:B-1----:R-:W-:Y:S01]  /*05b0*/  MOV R7, R4 ;  /* 0x0000000400077202 */ /* 0x002fe20000000f00 */
[----:B------:R-:W-:Y:S02]  /*05c0*/  IMAD.MOV.U32 R8, RZ, RZ, R12 ;  /* 0x000000ffff087224 */ /* 0x000fe400078e000c */
[----:B------:R-:W-:-:S08]  /*05d0*/  IMAD.MOV.U32 R9, RZ, RZ, R21 ;  /* 0x000000ffff097224 */ /* 0x000fd000078e0015 */
[----:B------:R-:W-:Y:S05]  /*05e0*/  @P0 BRA `(.L_x_525) ;  /* 0x0000000000500947 */ /* 0x000fea0003800000 */
[----:B------:R-:W-:Y:S05]  /*05f0*/  BRA `(.L_x_526) ;  /* 0x0000000000347947 */ /* 0x000fea0003800000 */
.L_x_524:
[----:B------:R-:W-:Y:S01]  /*0600*/  FSETP.GEU.AND P0, PT, R12, R5, PT ;  /* 0x000000050c00720b */ /* 0x000fe20003f0e000 */
[----:B------:R-:W-:-:S12]  /*0610*/  IMAD.MOV.U32 R21, RZ, RZ, R9 ;  /* 0x000000ffff157224 */ /* 0x000fd800078e0009 */
[----:B------:R-:W-:Y:S05]  /*0620*/  @!P0 BRA `(.L_x_526) ;  /* 0x0000000000288947 */ /* 0x000fea0003800000 */
[----:B------:R-:W-:Y:S01]  /*0630*/  IMAD.MOV.U32 R8, RZ, RZ, R12 ;  /* 0x000000ffff087224 */ /* 0x000fe200078e000c */
[----:B------:R-:W-:Y:S01]  /*0640*/  MOV R9, R21 ;  /* 0x0000001500097202 */ /* 0x000fe20000000f00 */
[----:B-1----:R-:W-:Y:S01]  /*0650*/  IMAD.MOV.U32 R7, RZ, RZ, R4 ;  /* 0x000000ffff077224 */ /* 0x002fe200078e0004 */
[----:B------:R-:W-:Y:S06]  /*0660*/  BRA `(.L_x_525) ;  /* 0x0000000000307947 */ /* 0x000fec0003800000 */
.L_x_523:
[----:B------:R-:W-:Y:S01]  /*0670*/  ISETP.GE.AND P0, PT, R11, R4, PT ;  /* 0x000000040b00720c */ /* 0x000fe20003f06270 */
[----:B------:R-:W-:Y:S02]  /*0680*/  IMAD.MOV.U32 R21, RZ, RZ, R9 ;  /* 0x000000ffff157224 */ /* 0x000fe400078e0009 */
[----:B-1----:R-:W-:Y:S02]  /*0690*/  IMAD.MOV.U32 R7, RZ, RZ, R11 ;  /* 0x000000ffff077224 */ /* 0x002fe400078e000b */
[----:B------:R-:W-:Y:S01]  /*06a0*/  IMAD.MOV.U32 R8, RZ, RZ, R12 ;  /* 0x000000ffff087224 */ /* 0x000fe200078e000c */
[----:B------:R-:W-:-:S07]  /*06b0*/  MOV R9, R21 ;  /* 0x0000001500097202 */ /* 0x000fce0000000f00 */
[----:B------:R-:W-:Y:S05]  /*06c0*/  @P0 BRA `(.L_x_525) ;  /* 0x0000000000180947 */ /* 0x000fea0003800000 */
.L_x_526:
[----:B-1----:R-:W-:Y:S02]  /*06d0*/  IMAD.MOV.U32 R7, RZ, RZ, R4 ;  /* 0x000000ffff077224 */ /* 0x002fe400078e0004 */
[----:B------:R-:W-:Y:S01]  /*06e0*/  IMAD.MOV.U32 R8, RZ, RZ, R5 ;  /* 0x000000ffff087224 */ /* 0x000fe200078e0005 */
[----:B------:R-:W-:Y:S01]  /*06f0*/  MOV R5, R12 ;  /* 0x0000000c00057202 */ /* 0x000fe20000000f00 */
[----:B------:R-:W-:Y:S02]  /*0700*/  IMAD.MOV.U32 R9, RZ, RZ, R6 ;  /* 0x000000ffff097224 */ /* 0x000fe400078e0006 */
[----:B------:R-:W-:Y:S02]  /*0710*/  IMAD.MOV.U32 R4, RZ, RZ, R11 ;  /* 0x000000ffff047224 */ /* 0x000fe400078e000b */
[----:B------:R-:W-:-:S07]  /*0720*/  IMAD.MOV.U32 R6, RZ, RZ, R21 ;  /* 0x000000ffff067224 */ /* 0x000fce00078e0015 */
.L_x_525:
[----:B------:R-:W-:Y:S05]  /*0730*/  BSYNC.RECONVERGENT B0 ;  /* 0x0000000000007941 */ /* 0x000fea0003800200 */
.L_x_522:
[----:B------:R-:W-:Y:S01]  /*0740*/  ISETP.NE.AND P0, PT, R15, R22, PT ;  /* 0x000000160f00720c */ /* 0x000fe20003f05270 */
[----:B------:R-:W-:-:S12]  /*0750*/  BSSY.RECONVERGENT B0, `(.L_x_527) ;  /* 0x000001e000007945 */ /* 0x000fd80003800200 */
[----:B------:R-:W-:Y:S05]  /*0760*/  @!P0 BRA `(.L_x_528) ;  /* 0x00000000001c8947 */ /* 0x000fea0003800000 */
[----:B------:R-:W-:Y:S01]  /*0770*/  ISETP.GE.AND P0, PT, R15, R22, PT ;  /* 0x000000160f00720c */ /* 0x000fe20003f06270 */
[----:B------:R-:W-:-:S12]  /*0780*/  IMAD.MOV.U32 R11, RZ, RZ, R13 ;  /* 0x000000ffff0b7224 */ /* 0x000fd800078e000d */
[----:B------:R-:W-:Y:S05]  /*0790*/  @!P0 BRA `(.L_x_529) ;  /* 0x00000000004c8947 */ /* 0x000fea0003800000 */
[----:B------:R-:W-:Y:S01]  /*07a0*/  IMAD.MOV.U32 R21, RZ, RZ, R15 ;  /* 0x000000ffff157224 */ /* 0x000fe200078e000f */
[----:B------:R-:W-:Y:S01]  /*07b0*/  MOV R12, R11 ;  /* 0x0000000b000c7202 */ /* 0x000fe20000000f00 */
[----:B------:R-:W-:Y:S01]  /*07c0*/  IMAD.MOV.U32 R13, RZ, RZ, R14 ;  /* 0x000000ffff0d7224 */ /* 0x000fe200078e000e */
[----:B------:R-:W-:Y:S06]  /*07d0*/  BRA `(.L_x_530) ;  /* 0x0000000000547947 */ /* 0x000fec0003800000 */
.L_x_528:
[----:B------:R-:W-:-:S13]  /*07e0*/  FSETP.NEU.AND P0, PT, R14, R19, PT ;  /* 0x000000130e00720b */ /* 0x000fda0003f0d000 */
[----:B------:R-:W-:Y:S05]  /*07f0*/  @!P0 BRA `(.L_x_531) ;  /* 0x00000000001c8947 */ /* 0x000fea0003800000 */
[----:B------:R-:W-:Y:S01]  /*0800*/  FSETP.GEU.AND P0, PT, R14, R19, PT ;  /* 0x000000130e00720b */ /* 0x000fe20003f0e000 */
[----:B------:R-:W-:-:S12]  /*0810*/  IMAD.MOV.U32 R11, RZ, RZ, R13 ;  /* 0x000000ffff0b7224 */ /* 0x000fd800078e000d */
[----:B------:R-:W-:Y:S05]  /*0820*/  @!P0 BRA `(.L_x_529) ;  /* 0x0000000000288947 */ /* 0x000fea0003800000 */
[----:B------:R-:W-:Y:S02]  /*0830*/  IMAD.MOV.U32 R13, RZ, RZ, R14 ;  /* 0x000000ffff0d7224 */ /* 0x000fe400078e000e */
[----:B------:R-:W-:Y:S02]  /*0840*/  IMAD.MOV.U32 R12, RZ, RZ, R11 ;  /* 0x000000ffff0c7224 */ /* 0x000fe400078e000b */
[----:B------:R-:W-:Y:S01]  /*0850*/  IMAD.MOV.U32 R21, RZ, RZ, R22 ;  /* 0x000000ffff157224 */ /* 0x000fe200078e0016 */
[----:B------:R-:W-:Y:S06]  /*0860*/  BRA `(.L_x_530) ;  /* 0x0000000000307947 */ /* 0x000fec0003800000 */
.L_x_531:
[----:B------:R-:W-:Y:S01]  /*0870*/  FSETP.GTU.AND P0, PT, R13, R20, PT ;  /* 0x000000140d00720b */ /* 0x000fe20003f0c000 */
[----:B------:R-:W-:Y:S01]  /*0880*/  IMAD.MOV.U32 R21, RZ, RZ, R22 ;  /* 0x000000ffff157224 */ /* 0x000fe200078e0016 */
[----:B------:R-:W-:Y:S01]  /*0890*/  MOV R11, R13 ;  /* 0x0000000d000b7202 */ /* 0x000fe20000000f00 */
[----:B------:R-:W-:-:S04]  /*08a0*/  IMAD.MOV.U32 R13, RZ, RZ, R14 ;  /* 0x000000ffff0d7224 */ /* 0x000fc800078e000e */
[----:B------:R-:W-:-:S06]  /*08b0*/  IMAD.MOV.U32 R12, RZ, RZ, R11 ;  /* 0x000000ffff0c7224 */ /* 0x000fcc00078e000b */
[----:B------:R-:W-:Y:S05]  /*08c0*/  @P0 BRA `(.L_x_530) ;  /* 0x0000000000180947 */ /* 0x000fea0003800000 */
.L_x_529:
[----:B------:R-:W-:Y:S01]  /*08d0*/  IMAD.MOV.U32 R21, RZ, RZ, R22 ;  /* 0x000000ffff157224 */ /* 0x000fe200078e0016 */
[----:B------:R-:W-:Y:S01]  /*08e0*/  MOV R13, R19 ;  /* 0x00000013000d7202 */ /* 0x000fe20000000f00 */
[----:B------:R-:W-:Y:S02]  /*08f0*/  IMAD.MOV.U32 R12, RZ, RZ, R20 ;  /* 0x000000ffff0c7224 */ /* 0x000fe400078e0014 */
[----:B------:R-:W-:Y:S02]  /*0900*/  IMAD.MOV.U32 R22, RZ, RZ, R15 ;  /* 0x000000ffff167224 */ /* 0x000fe400078e000f */
[----:B------:R-:W-:Y:S02]  /*0910*/  IMAD.MOV.U32 R19, RZ, RZ, R14 ;  /* 0x000000ffff137224 */ /* 0x000fe400078e000e */
[----:B------:R-:W-:-:S07]  /*0920*/  IMAD.MOV.U32 R20, RZ, RZ, R11 ;  /* 0x000000ffff147224 */ /* 0x000fce00078e000b */
.L_x_530:
[----:B------:R-:W-:Y:S05]  /*0930*/  BSYNC.RECONVERGENT B0 ;  /* 0x0000000000007941 */ /* 0x000fea0003800200 */
.L_x_527:
[----:B------:R-:W-:Y:S01]  /*0940*/  ISETP.NE.AND P0, PT, R22, R7, PT ;  /* 0x000000071600720c */ /* 0x000fe20003f05270 */
[----:B------:R-:W-:-:S12]  /*0950*/  BSSY.RECONVERGENT B0, `(.L_x_532) ;  /* 0x000001b000007945 */ /* 0x000fd80003800200 */
[----:B------:R-:W-:Y:S05]  /*0960*/  @!P0 BRA `(.L_x_533) ;  /* 0x0000000000188947 */ /* 0x000fea0003800000 */
[----:B------:R-:W-:-:S13]  /*0970*/  ISETP.GE.AND P0, PT, R22, R7, PT ;  /* 0x000000071600720c */ /* 0x000fda0003f06270 */
[----:B------:R-:W-:Y:S05]  /*0980*/  @!P0 BRA `(.L_x_534) ;  /* 0x0000000000448947 */ /* 0x000fea0003800000 */
[----:B------:R-:W-:Y:S01]  /*0990*/  MOV R11, R22 ;  /* 0x00000016000b7202 */ /* 0x000fe20000000f00 */
[----:B------:R-:W-:Y:S02]  /*09a0*/  IMAD.MOV.U32 R14, RZ, RZ, R19 ;  /* 0x000000ffff0e7224 */ /* 0x000fe400078e0013 */
[----:B------:R-:W-:Y:S01]  /*09b0*/  IMAD.MOV.U32 R15, RZ, RZ, R20 ;  /* 0x000000ffff0f7224 */ /* 0x000fe200078e0014 */
[----:B------:R-:W-:Y:S06]  /*09c0*/  BRA `(.L_x_535) ;  /* 0x00000000004c7947 */ /* 0x000fec0003800000 */
.L_x_533:
[----:B------:R-:W-:-:S13]  /*09d0*/  FSETP.NEU.AND P0, PT, R19, R8, PT ;  /* 0x000000081300720b */ /* 0x000fda0003f0d000 */
[----:B------:R-:W-:Y:S05]  /*09e0*/  @!P0 BRA `(.L_x_536) ;  /* 0x0000000000188947 */ /* 0x000fea0003800000 */
[----:B------:R-:W-:-:S13]  /*09f0*/  FSETP.GEU.AND P0, PT, R19, R8, PT ;  /* 0x000000081300720b */ /* 0x000fda0003f0e000 */
[----:B------:R-:W-:Y:S05]  /*0a00*/  @!P0 BRA `(.L_x_534) ;  /* 0x0000000000248947 */ /* 0x000fea0003800000 */
[----:B------:R-:W-:Y:S01]  /*0a10*/  IMAD.MOV.U32 R14, RZ, RZ, R19 ;  /* 0x000000ffff0e7224 */ /* 0x000fe200078e0013 */
[----:B------:R-:W-:Y:S01]  /*0a20*/  MOV R11, R7 ;  /* 0x00000007000b7202 */ /* 0x000fe20000000f00 */
[----:B------:R-:W-:Y:S01]  /*0a30*/  IMAD.MOV.U32 R15, RZ, RZ, R20 ;  /* 0x000000ffff0f7224 */ /* 0x000fe200078e0014 */
[----:B------:R-:W-:Y:S06]  /*0a40*/  BRA `(.L_x_535) ;  /* 0x00000000002c7947 */ /* 0x000fec0003800000 */
.L_x_536:
[----:B------:R-:W-:Y:S01]  /*0a50*/  FSETP.GTU.AND P0, PT, R20, R9, PT ;  /* 0x000000091400720b */ /* 0x000fe20003f0c000 */
[----:B------:R-:W-:Y:S02]  /*0a60*/  IMAD.MOV.U32 R11, RZ, RZ, R7 ;  /* 0x000000ffff0b7224 */ /* 0x000fe400078e0007 */
[----:B------:R-:W-:Y:S02]  /*0a70*/  IMAD.MOV.U32 R14, RZ, RZ, R19 ;  /* 0x000000ffff0e7224 */ /* 0x000fe400078e0013 */
[----:B------:R-:W-:-:S08]  /*0a80*/  IMAD.MOV.U32 R15, RZ, RZ, R20 ;  /* 0x000000ffff0f7224 */ /* 0x000fd000078e0014 */
[----:B------:R-:W-:Y:S05]  /*0a90*/  @P0 BRA `(.L_x_535) ;  /* 0x0000000000180947 */ /* 0x000fea0003800000 */
.L_x_534:
[----:B------:R-:W-:Y:S01]  /*0aa0*/  IMAD.MOV.U32 R11, RZ, RZ, R7 ;  /* 0x000000ffff0b7224 */ /* 0x000fe200078e0007 */
[----:B------:R-:W-:Y:S01]  /*0ab0*/  MOV R14, R8 ;  /* 0x00000008000e7202 */ /* 0x000fe20000000f00 */
[----:B------:R-:W-:Y:S02]  /*0ac0*/  IMAD.MOV.U32 R15, RZ, RZ, R9 ;  /* 0x000000ffff0f7224 */ /* 0x000fe400078e0009 */
[----:B------:R-:W-:Y:S02]  /*0ad0*/  IMAD.MOV.U32 R7, RZ, RZ, R22 ;  /* 0x000000ffff077224 */ /* 0x000fe400078e0016 */
[----:B------:R-:W-:Y:S02]  /*0ae0*/  IMAD.MOV.U32 R8, RZ, RZ, R19 ;  /* 0x000000ffff087224 */ /* 0x000fe400078e0013 */
[----:B------:R-:W-:-:S07]  /*0af0*/  IMAD.MOV.U32 R9, RZ, RZ, R20 ;  /* 0x000000ffff097224 */ /* 0x000fce00078e0014 */
.L_x_535:
[----:B------:R-:W-:Y:S05]  /*0b00*/  BSYNC.RECONVERGENT B0 ;  /* 0x0000000000007941 */ /* 0x000fea0003800200 */
.L_x_532:
[----:B------:R-:W-:Y:S01]  /*0b10*/  ISETP.NE.AND P0, PT, R18, R21, PT ;  /* 0x000000151200720c */ /* 0x000fe20003f05270 */
[----:B------:R-:W-:-:S12]  /*0b20*/  BSSY.RECONVERGENT B0, `(.L_x_537) ;  /* 0x0000021000007945 */ /* 0x000fd80003800200 */
[----:B------:R-:W-:Y:S05]  /*0b30*/  @!P0 BRA `(.L_x_538) ;  /* 0x0000000000248947 */ /* 0x000fea0003800000 */
[----:B------:R-:W-:Y:S01]  /*0b40*/  ISETP.GE.AND P0, PT, R18, R21, PT ;  /* 0x000000151200720c */ /* 0x000fe20003f06270 */
[----:B------:R-:W-:Y:S01]  /*0b50*/  IMAD.MOV.U32 R20, RZ, RZ, R16 ;  /* 0x000000ffff147224 */ /* 0x000fe200078e0010 */
[----:B------:R-:W-:-:S11]  /*0b60*/  MOV R24, R18 ;  /* 0x0000001200187202 */ /* 0x000fd60000000f00 */
[----:B------:R-:W-:Y:S05]  /*0b70*/  @!P0 BRA `(.L_x_539) ;  /* 0x0000000000588947 */ /* 0x000fea0003800000 */
[----:B------:R-:W-:Y:S01]  /*0b80*/  IMAD.MOV.U32 R19, RZ, RZ, R24 ;  /* 0x000000ffff137224 */ /* 0x000fe200078e0018 */
[----:B------:R-:W-:Y:S01]  /*0b90*/  MOV R24, R21 ;  /* 0x0000001500187202 */ /* 0x000fe20000000f00 */
[----:B------:R-:W-:Y:S02]  /*0ba0*/  IMAD.MOV.U32 R18, RZ, RZ, R20 ;  /* 0x000000ffff127224 */ /* 0x000fe400078e0014 */
[----:B------:R-:W-:Y:S01]  /*0bb0*/  IMAD.MOV.U32 R16, RZ, RZ, R17 ;  /* 0x000000ffff107224 */ /* 0x000fe200078e0011 */
[----:B------:R-:W-:Y:S06]  /*0bc0*/  BRA `(.L_x_540) ;  /* 0x0000000000587947 */ /* 0x000fec0003800000 */
.L_x_538:
[----:B------:R-:W-:-:S13]  /*0bd0*/  FSETP.NEU.AND P0, PT, R16, R13, PT ;  /* 0x0000000d1000720b */ /* 0x000fda0003f0d000 */
[----:B------:R-:W-:Y:S05]  /*0be0*/  @!P0 BRA `(.L_x_541) ;  /* 0x0000000000208947 */ /* 0x000fea0003800000 */
[----:B------:R-:W-:Y:S01]  /*0bf0*/  FSETP.GEU.AND P0, PT, R16, R13, PT ;  /* 0x0000000d1000720b */ /* 0x000fe20003f0e000 */
[----:B------:R-:W-:Y:S02]  /*0c00*/  IMAD.MOV.U32 R24, RZ, RZ, R18 ;  /* 0x000000ffff187224 */ /* 0x000fe400078e0012 */
[----:B------:R-:W-:-:S10]  /*0c10*/  IMAD.MOV.U32 R20, RZ, RZ, R16 ;  /* 0x000000ffff147224 */ /* 0x000fd400078e0010 */
[----:B------:R-:W-:Y:S05]  /*0c20*/  @!P0 BRA `(.L_x_539) ;  /* 0x00000000002c8947 */ /* 0x000fea0003800000 */
[----:B------:R-:W-:Y:S01]  /*0c30*/  IMAD.MOV.U32 R18, RZ, RZ, R20 ;  /* 0x000000ffff127224 */ /* 0x000fe200078e0014 */
[----:B------:R-:W-:Y:S01]  /*0c40*/  MOV R19, R24 ;  /* 0x0000001800137202 */ /* 0x000fe20000000f00 */
[----:B------:R-:W-:Y:S01]  /*0c50*/  IMAD.MOV.U32 R16, RZ, RZ, R17 ;  /* 0x000000ffff107224 */ /* 0x000fe200078e0011 */
[----:B------:R-:W-:Y:S06]  /*0c60*/  BRA `(.L_x_540) ;  /* 0x0000000000307947 */ /* 0x000fec0003800000 */
.L_x_541:
[----:B------:R-:W-:Y:S01]  /*0c70*/  FSETP.GTU.AND P0, PT, R17, R12, PT ;  /* 0x0000000c1100720b */ /* 0x000fe20003f0c000 */
[----:B------:R-:W-:Y:S02]  /*0c80*/  IMAD.MOV.U32 R24, RZ, RZ, R18 ;  /* 0x000000ffff187224 */ /* 0x000fe400078e0012 */
[----:B------:R-:W-:Y:S01]  /*0c90*/  IMAD.MOV.U32 R20, RZ, RZ, R16 ;  /* 0x000000ffff147224 */ /* 0x000fe200078e0010 */
[----:B------:R-:W-:Y:S01]  /*0ca0*/  MOV R16, R17 ;  /* 0x0000001100107202 */ /* 0x000fe20000000f00 */
[----:B------:R-:W-:Y:S02]  /*0cb0*/  IMAD.MOV.U32 R19, RZ, RZ, R24 ;  /* 0x000000ffff137224 */ /* 0x000fe400078e0018 */
[----:B------:R-:W-:-:S06]  /*0cc0*/  IMAD.MOV.U32 R18, RZ, RZ, R20 ;  /* 0x000000ffff127224 */ /* 0x000fcc00078e0014 */
[----:B------:R-:W-:Y:S05]  /*0cd0*/  @P0 BRA `(.L_x_540) ;  /* 0x0000000000140947 */ /* 0x000fea0003800000 */
.L_x_539:
[----:B------:R-:W-:Y:S02]  /*0ce0*/  IMAD.MOV.U32 R18, RZ, RZ, R13 ;  /* 0x000000ffff127224 */ /* 0x000fe400078e000d */
[----:B------:R-:W-:Y:S01]  /*0cf0*/  IMAD.MOV.U32 R16, RZ, RZ, R12 ;  /* 0x000000ffff107224 */ /* 0x000fe200078e000c */
[----:B------:R-:W-:Y:S01]  /*0d00*/  MOV R12, R17 ;  /* 0x00000011000c7202 */ /* 0x000fe20000000f00 */
[----:B------:R-:W-:Y:S02]  /*0d10*/  IMAD.MOV.U32 R19, RZ, RZ, R21 ;  /* 0x000000ffff137224 */ /* 0x000fe400078e0015 */
[----:B------:R-:W-:-:S07]  /*0d20*/  IMAD.MOV.U32 R13, RZ, RZ, R20 ;  /* 0x000000ffff0d7224 */ /* 0x000fce00078e0014 */
.L_x_540:
[----:B------:R-:W-:Y:S05]  /*0d30*/  BSYNC.RECONVERGENT B0 ;  /* 0x0000000000007941 */ /* 0x000fea0003800200 */
.L_x_537:
[----:B------:R-:W-:Y:S01]  /*0d40*/  ISETP.NE.AND P0, PT, R7, R4, PT ;  /* 0x000000040700720c */ /* 0x000fe20003f05270 */
[----:B------:R-:W-:-:S12]  /*0d50*/  BSSY.RECONVERGENT B0, `(.L_x_542) ;  /* 0x000001b000007945 */ /* 0x000fd80003800200 */
[----:B------:R-:W-:Y:S05]  /*0d60*/  @!P0 BRA `(.L_x_543) ;  /* 0x0000000000188947 */ /* 0x000fea0003800000 */
[----:B------:R-:W-:-:S13]  /*0d70*/  ISETP.GE.AND P0, PT, R7, R4, PT ;  /* 0x000000040700720c */ /* 0x000fda0003f06270 */
[----:B------:R-:W-:Y:S05]  /*0d80*/  @!P0 BRA `(.L_x_544) ;  /* 0x0000000000448947 */ /* 0x000fea0003800000 */
[----:B------:R-:W-:Y:S02]  /*0d90*/  IMAD.MOV.U32 R17, RZ, RZ, R7 ;  /* 0x000000ffff117224 */ /* 0x000fe400078e0007 */
[----:B------:R-:W-:Y:S02]  /*0da0*/  IMAD.MOV.U32 R21, RZ, RZ, R8 ;  /* 0x000000ffff157224 */ /* 0x000fe400078e0008 */
[----:B------:R-:W-:Y:S01]  /*0db0*/  IMAD.MOV.U32 R20, RZ, RZ, R9 ;  /* 0x000000ffff147224 */ /* 0x000fe200078e0009 */
[----:B------:R-:W-:Y:S06]  /*0dc0*/  BRA `(.L_x_545) ;  /* 0x00000000004c7947 */ /* 0x000fec0003800000 */
.L_x_543:
        /* <DEDUP_REMOVED lines=8> */
.L_x_546:
[----:B------:R-:W-:Y:S01]  /*0e50*/  FSETP.GTU.AND P0, PT, R9, R6, PT ;  /* 0x000000060900720b */ /* 0x000fe20003f0c000 */
[----:B------:R-:W-:Y:S02]  /*0e60*/  IMAD.MOV.U32 R17, RZ, RZ, R4 ;  /* 0x000000ffff117224 */ /* 0x000fe400078e0004 */
[----:B------:R-:W-:Y:S02]  /*0e70*/  IMAD.MOV.U32 R21, RZ, RZ, R8 ;  /* 0x000000ffff157224 */ /* 0x000fe400078e0008 */
[----:B------:R-:W-:-:S08]  /*0e80*/  IMAD.MOV.U32 R20, RZ, RZ, R9 ;  /* 0x000000ffff147224 */ /* 0x000fd000078e0009 */
[----:B------:R-:W-:Y:S05]  /*0e90*/  @P0 BRA `(.L_x_545) ;  /* 0x0000000000180947 */ /* 0x000fea0003800000 */
.L_x_544:
[----:B------:R-:W-:Y:S01]  /*0ea0*/  MOV R17, R4 ;  /* 0x0000000400117202 */ /* 0x000fe20000000f00 */
[----:B------:R-:W-:Y:S02]  /*0eb0*/  IMAD.MOV.U32 R21, RZ, RZ, R5 ;  /* 0x000000ffff157224 */ /* 0x000fe400078e0005 */
[----:B------:R-:W-:Y:S01]  /*0ec0*/  IMAD.MOV.U32 R20, RZ, RZ, R6 ;  /* 0x000000ffff147224 */ /* 0x000fe200078e0006 */
[----:B------:R-:W-:Y:S01]  /*0ed0*/  MOV R6, R9 ;  /* 0x0000000900067202 */ /* 0x000fe20000000f00 */
[----:B------:R-:W-:Y:S02]  /*0ee0*/  IMAD.MOV.U32 R4, RZ, RZ, R7 ;  /* 0x000000ffff047224 */ /* 0x000fe400078e0007 */
[----:B------:R-:W-:-:S07]  /*0ef0*/  IMAD.MOV.U32 R5, RZ, RZ, R8 ;  /* 0x000000ffff057224 */ /* 0x000fce00078e0008 */
.L_x_545:
[----:B------:R-:W-:Y:S05]  /*0f00*/  BSYNC.RECONVERGENT B0 ;  /* 0x0000000000007941 */ /* 0x000fea0003800200 */
.L_x_542:
[----:B------:R-:W-:Y:S01]  /*0f10*/  ISETP.NE.AND P0, PT, R24, R11, PT ;  /* 0x0000000b1800720c */ /* 0x000fe20003f05270 */
[----:B------:R-:W-:-:S12]  /*0f20*/  BSSY.RECONVERGENT B0, `(.L_x_547) ;  /* 0x000001e000007945 */ /* 0x000fd80003800200 */
[----:B------:R-:W-:Y:S05]  /*0f30*/  @!P0 BRA `(.L_x_548) ;  /* 0x00000000001c8947 */ /* 0x000fea0003800000 */
[----:B------:R-:W-:Y:S01]  /*0f40*/  ISETP.GE.AND P0, PT, R24, R11, PT ;  /* 0x0000000b1800720c */ /* 0x000fe20003f06270 */
[----:B------:R-:W-:-:S12]  /*0f50*/  IMAD.MOV.U32 R7, RZ, RZ, R12 ;  /* 0x000000ffff077224 */ /* 0x000fd800078e000c */
[----:B------:R-:W-:Y:S05]  /*0f60*/  @!P0 BRA `(.L_x_549) ;  /* 0x00000000004c8947 */ /* 0x000fea0003800000 */
[----:B------:R-:W-:Y:S02]  /*0f70*/  IMAD.MOV.U32 R12, RZ, RZ, R24 ;  /* 0x000000ffff0c7224 */ /* 0x000fe400078e0018 */
[----:B------:R-:W-:Y:S02]  /*0f80*/  IMAD.MOV.U32 R23, RZ, RZ, R13 ;  /* 0x000000ffff177224 */ /* 0x000fe400078e000d */
[----:B------:R-:W-:Y:S01]  /*0f90*/  IMAD.MOV.U32 R22, RZ, RZ, R7 ;  /* 0x000000ffff167224 */ /* 0x000fe200078e0007 */
[----:B------:R-:W-:Y:S06]  /*0fa0*/  BRA `(.L_x_550) ;  /* 0x0000000000547947 */ /* 0x000fec0003800000 */
.L_x_548:
[----:B------:R-:W-:-:S13]  /*0fb0*/  FSETP.NEU.AND P0, PT, R13, R14, PT ;  /* 0x0000000e0d00720b */ /* 0x000fda0003f0d000 */
[----:B------:R-:W-:Y:S05]  /*0fc0*/  @!P0 BRA `(.L_x_551) ;  /* 0x00000000001c8947 */ /* 0x000fea0003800000 */
[----:B------:R-:W-:Y:S02]  /*0fd0*/  FSETP.GEU.AND P0, PT, R13, R14, PT ;  /* 0x0000000e0d00720b */ /* 0x000fe40003f0e000 */
[----:B------:R-:W-:-:S11]  /*0fe0*/  MOV R7, R12 ;  /* 0x0000000c00077202 */ /* 0x000fd60000000f00 */
[----:B------:R-:W-:Y:S05]  /*0ff0*/  @!P0 BRA `(.L_x_549) ;  /* 0x0000000000288947 */ /* 0x000fea0003800000 */
[----:B------:R-:W-:Y:S02]  /*1000*/  IMAD.MOV.U32 R23, RZ, RZ, R13 ;  /* 0x000000ffff177224 */ /* 0x000fe400078e000d */
[----:B------:R-:W-:Y:S02]  /*1010*/  IMAD.MOV.U32 R22, RZ, RZ, R7 ;  /* 0x000000ffff167224 */ /* 0x000fe400078e0007 */
[----:B------:R-:W-:Y:S01]  /*1020*/  IMAD.MOV.U32 R12, RZ, RZ, R11 ;  /* 0x000000ffff0c7224 */ /* 0x000fe200078e000b */
[----:B------:R-:W-:Y:S06]  /*1030*/  BRA `(.L_x_550) ;  /* 0x0000000000307947 */ /* 0x000fec0003800000 */
.L_x_551:
[----:B------:R-:W-:Y:S01]  /*1040*/  FSETP.GTU.AND P0, PT, R12, R15, PT ;  /* 0x0000000f0c00720b */ /* 0x000fe20003f0c000 */
[----:B------:R-:W-:Y:S01]  /*1050*/  IMAD.MOV.U32 R7, RZ, RZ, R12 ;  /* 0x000000ffff077224 */ /* 0x000fe200078e000c */
[----:B------:R-:W-:Y:S01]  /*1060*/  MOV R12, R11 ;  /* 0x0000000b000c7202 */ /* 0x000fe20000000f00 */
[----:B------:R-:W-:Y:S02]  /*1070*/  IMAD.MOV.U32 R23, RZ, RZ, R13 ;  /* 0x000000ffff177224 */ /* 0x000fe400078e000d */
[----:B------:R-:W-:-:S08]  /*1080*/  IMAD.MOV.U32 R22, RZ, RZ, R7 ;  /* 0x000000ffff167224 */ /* 0x000fd000078e0007 */
[----:B------:R-:W-:Y:S05]  /*1090*/  @P0 BRA `(.L_x_550) ;  /* 0x0000000000180947 */ /* 0x000fea0003800000 */
.L_x_549:
[----:B------:R-:W-:Y:S01]  /*10a0*/  IMAD.MOV.U32 R12, RZ, RZ, R11 ;  /* 0x000000ffff0c7224 */ /* 0x000fe200078e000b */
[----:B------:R-:W-:Y:S01]  /*10b0*/  MOV R22, R15 ;  /* 0x0000000f00167202 */ /* 0x000fe20000000f00 */
[----:B------:R-:W-:Y:S02]  /*10c0*/  IMAD.MOV.U32 R23, RZ, RZ, R14 ;  /* 0x000000ffff177224 */ /* 0x000fe400078e000e */
[----:B------:R-:W-:Y:S02]  /*10d0*/  IMAD.MOV.U32 R11, RZ, RZ, R24 ;  /* 0x000000ffff0b7224 */ /* 0x000fe400078e0018 */
[----:B------:R-:W-:Y:S02]  /*10e0*/  IMAD.MOV.U32 R14, RZ, RZ, R13 ;  /* 0x000000ffff0e7224 */ /* 0x000fe400078e000d */
[----:B------:R-:W-:-:S07]  /*10f0*/  IMAD.MOV.U32 R15, RZ, RZ, R7 ;  /* 0x000000ffff0f7224 */ /* 0x000fce00078e0007 */
.L_x_550:
[----:B------:R-:W-:Y:S05]  /*1100*/  BSYNC.RECONVERGENT B0 ;  /* 0x0000000000007941 */ /* 0x000fea0003800200 */
.L_x_547:
[----:B------:R-:W-:Y:S01]  /*1110*/  ISETP.NE.AND P0, PT, R11, R17, PT ;  /* 0x000000110b00720c */ /* 0x000fe20003f05270 */
[----:B------:R-:W-:-:S12]  /*1120*/  BSSY.RECONVERGENT B0, `(.L_x_552) ;  /* 0x000001b000007945 */ /* 0x000fd80003800200 */
[----:B------:R-:W-:Y:S05]  /*1130*/  @!P0 BRA `(.L_x_553) ;  /* 0x0000000000188947 */ /* 0x000fea0003800000 */
[----:B------:R-:W-:-:S13]  /*1140*/  ISETP.GE.AND P0, PT, R11, R17, PT ;  /* 0x000000110b00720c */ /* 0x000fda0003f06270 */
[----:B------:R-:W-:Y:S05]  /*1150*/  @!P0 BRA `(.L_x_554) ;  /* 0x0000000000448947 */ /* 0x000fea0003800000 */
[----:B------:R-:W-:Y:S01]  /*1160*/  IMAD.MOV.U32 R7, RZ, RZ, R11 ;  /* 0x000000ffff077224 */ /* 0x000fe200078e000b */
[----:B------:R-:W-:Y:S01]  /*1170*/  MOV R8, R14 ;  /* 0x0000000e00087202 */ /* 0x000fe20000000f00 */
[----:B------:R-:W-:Y:S01]  /*1180*/  IMAD.MOV.U32 R9, RZ, RZ, R15 ;  /* 0x000000ffff097224 */ /* 0x000fe200078e000f */
[----:B------:R-:W-:Y:S06]  /*1190*/  BRA `(.L_x_555) ;  /* 0x00000000004c7947 */ /* 0x000fec0003800000 */
.L_x_553:
[----:B------:R-:W-:-:S13]  /*11a0*/  FSETP.NEU.AND P0, PT, R14, R21, PT ;  /* 0x000000150e00720b */ /* 0x000fda0003f0d000 */
[----:B------:R-:W-:Y:S05]  /*11b0*/  @!P0 BRA `(.L_x_556) ;  /* 0x0000000000188947 */ /* 0x000fea0003800000 */
[----:B------:R-:W-:-:S13]  /*11c0*/  FSETP.GEU.AND P0, PT, R14, R21, PT ;  /* 0x000000150e00720b */ /* 0x000fda0003f0e000 */
[----:B------:R-:W-:Y:S05]  /*11d0*/  @!P0 BRA `(.L_x_554) ;  /* 0x0000000000248947 */ /* 0x000fea0003800000 */
[----:B------:R-:W-:Y:S02]  /*11e0*/  IMAD.MOV.U32 R8, RZ, RZ, R14 ;  /* 0x000000ffff087224 */ /* 0x000fe400078e000e */
[----:B------:R-:W-:Y:S02]  /*11f0*/  IMAD.MOV.U32 R9, RZ, RZ, R15 ;  /* 0x000000ffff097224 */ /* 0x000fe400078e000f */
[----:B------:R-:W-:Y:S01]  /*1200*/  IMAD.MOV.U32 R7, RZ, RZ, R17 ;  /* 0x000000ffff077224 */ /* 0x000fe200078e0011 */
[----:B------:R-:W-:Y:S06]  /*1210*/  BRA `(.L_x_555) ;  /* 0x00000000002c7947 */ /* 0x000fec0003800000 */
.L_x_556:
[----:B------:R-:W-:Y:S01]  /*1220*/  FSETP.GTU.AND P0, PT, R15, R20, PT ;  /* 0x000000140f00720b */ /* 0x000fe20003f0c000 */
[----:B------:R-:W-:Y:S01]  /*1230*/  IMAD.MOV.U32 R8, RZ, RZ, R14 ;  /* 0x000000ffff087224 */ /* 0x000fe200078e000e */
[----:B------:R-:W-:Y:S01]  /*1240*/  MOV R7, R17 ;  /* 0x0000001100077202 */ /* 0x000fe20000000f00 */
[----:B------:R-:W-:-:S10]  /*1250*/  IMAD.MOV.U32 R9, RZ, RZ, R15 ;  /* 0x000000ffff097224 */ /* 0x000fd400078e000f */
[----:B------:R-:W-:Y:S05]  /*1260*/  @P0 BRA `(.L_x_555) ;  /* 0x0000000000180947 */ /* 0x000fea0003800000 */
.L_x_554:
[----:B------:R-:W-:Y:S01]  /*1270*/  IMAD.MOV.U32 R7, RZ, RZ, R17 ;  /* 0x000000ffff077224 */ /* 0x000fe200078e0011 */
[----:B------:R-:W-:Y:S01]  /*1280*/  MOV R9, R20 ;  /* 0x0000001400097202 */ /* 0x000fe20000000f00 */
[----:B------:R-:W-:Y:S02]  /*1290*/  IMAD.MOV.U32 R8, RZ, RZ, R21 ;  /* 0x000000ffff087224 */ /* 0x000fe400078e0015 */
[----:B------:R-:W-:Y:S02]  /*12a0*/  IMAD.MOV.U32 R17, RZ, RZ, R11 ;  /* 0x000000ffff117224 */ /* 0x000fe400078e000b */
[----:B------:R-:W-:Y:S02]  /*12b0*/  IMAD.MOV.U32 R21, RZ, RZ, R14 ;  /* 0x000000ffff157224 */ /* 0x000fe400078e000e */
[----:B------:R-:W-:-:S07]  /*12c0*/  IMAD.MOV.U32 R20, RZ, RZ, R15 ;  /* 0x000000ffff147224 */ /* 0x000fce00078e000f */
.L_x_555:
[----:B------:R-:W-:Y:S05]  /*12d0*/  BSYNC.RECONVERGENT B0 ;  /* 0x0000000000007941 */ /* 0x000fea0003800200 */
.L_x_552:
[----:B------:R-:W-:Y:S01]  /*12e0*/  ISETP.NE.AND P0, PT, R19, R12, PT ;  /* 0x0000000c1300720c */ /* 0x000fe20003f05270 */
[----:B------:R-:W-:-:S12]  /*12f0*/  BSSY.RECONVERGENT B0, `(.L_x_557) ;  /* 0x0000021000007945 */ /* 0x000fd80003800200 */
[----:B------:R-:W-:Y:S05]  /*1300*/  @!P0 BRA `(.L_x_558) ;  /* 0x0000000000208947 */ /* 0x000fea0003800000 */
[----:B------:R-:W-:Y:S01]  /*1310*/  ISETP.GE.AND P0, PT, R19, R12, PT ;  /* 0x0000000c1300720c */ /* 0x000fe20003f06270 */
[----:B------:R-:W-:-:S12]  /*1320*/  IMAD.MOV.U32 R13, RZ, RZ, R16 ;  /* 0x000000ffff0d7224 */ /* 0x000fd800078e0010 */
[----:B------:R-:W-:Y:S05]  /*1330*/  @!P0 BRA `(.L_x_559) ;  /* 0x0000000000588947 */ /* 0x000fea0003800000 */
[----:B------:R-:W-:Y:S01]  /*1340*/  MOV R16, R19 ;  /* 0x0000001300107202 */ /* 0x000fe20000000f00 */
[----:B------:R-:W-:Y:S02]  /*1350*/  IMAD.MOV.U32 R15, RZ, RZ, R18 ;  /* 0x000000ffff0f7224 */ /* 0x000fe400078e0012 */
[----:B------:R-:W-:Y:S02]  /*1360*/  IMAD.MOV.U32 R11, RZ, RZ, R13 ;  /* 0x000000ffff0b7224 */ /* 0x000fe400078e000d */
[----:B------:R-:W-:Y:S01]  /*1370*/  IMAD.MOV.U32 R24, RZ, RZ, R12 ;  /* 0x000000ffff187224 */ /* 0x000fe200078e000c */
[----:B------:R-:W-:Y:S06]  /*1380*/  BRA `(.L_x_560) ;  /* 0x00000000005c7947 */ /* 0x000fec0003800000 */
.L_x_558:
[----:B------:R-:W-:-:S13]  /*1390*/  FSETP.NEU.AND P0, PT, R18, R23, PT ;  /* 0x000000171200720b */ /* 0x000fda0003f0d000 */
[----:B------:R-:W-:Y:S05]  /*13a0*/  @!P0 BRA `(.L_x_561) ;  /* 0x0000000000208947 */ /* 0x000fea0003800000 */
[----:B------:R-:W-:Y:S01]  /*13b0*/  FSETP.GEU.AND P0, PT, R18, R23, PT ;  /* 0x000000171200720b */ /* 0x000fe20003f0e000 */
[----:B------:R-:W-:-:S12]  /*13c0*/  IMAD.MOV.U32 R13, RZ, RZ, R16 ;  /* 0x000000ffff0d7224 */ /* 0x000fd800078e0010 */
[----:B------:R-:W-:Y:S05]  /*13d0*/  @!P0 BRA `(.L_x_559) ;  /* 0x0000000000308947 */ /* 0x000fea0003800000 */
[----:B------:R-:W-:Y:S01]  /*13e0*/  MOV R15, R18 ;  /* 0x00000012000f7202 */ /* 0x000fe20000000f00 */
[----:B------:R-:W-:Y:S02]  /*13f0*/  IMAD.MOV.U32 R11, RZ, RZ, R13 ;  /* 0x000000ffff0b7224 */ /* 0x000fe400078e000d */
[--C-:B------:R-:W-:Y:S02]  /*1400*/  IMAD.MOV.U32 R16, RZ, RZ, R19.reuse ;  /* 0x000000ffff107224 */ /* 0x100fe400078e0013 */
[----:B------:R-:W-:Y:S01]  /*1410*/  IMAD.MOV.U32 R24, RZ, RZ, R19 ;  /* 0x000000ffff187224 */ /* 0x000fe200078e0013 */
[----:B------:R-:W-:Y:S06]  /*1420*/  BRA `(.L_x_560) ;  /* 0x0000000000347947 */ /* 0x000fec0003800000 */
.L_x_561:
[----:B------:R-:W-:Y:S01]  /*1430*/  FSETP.GTU.AND P0, PT, R16, R22, PT ;  /* 0x000000161000720b */ /* 0x000fe20003f0c000 */
[----:B------:R-:W-:Y:S01]  /*1440*/  IMAD.MOV.U32 R13, RZ, RZ, R16 ;  /* 0x000000ffff0d7224 */ /* 0x000fe200078e0010 */
[----:B------:R-:W-:Y:S01]  /*1450*/  MOV R16, R19 ;  /* 0x0000001300107202 */ /* 0x000fe20000000f00 */
[----:B------:R-:W-:Y:S02]  /*1460*/  IMAD.MOV.U32 R15, RZ, RZ, R18 ;  /* 0x000000ffff0f7224 */ /* 0x000fe400078e0012 */
[----:B------:R-:W-:Y:S02]  /*1470*/  IMAD.MOV.U32 R11, RZ, RZ, R13 ;  /* 0x000000ffff0b7224 */ /* 0x000fe400078e000d */
[----:B------:R-:W-:-:S06]  /*1480*/  IMAD.MOV.U32 R24, RZ, RZ, R19 ;  /* 0x000000ffff187224 */ /* 0x000fcc00078e0013 */
[----:B------:R-:W-:Y:S05]  /*1490*/  @P0 BRA `(.L_x_560) ;  /* 0x0000000000180947 */ /* 0x000fea0003800000 */
.L_x_559:
[----:B------:R-:W-:Y:S01]  /*14a0*/  MOV R15, R23 ;  /* 0x00000017000f7202 */ /* 0x000fe20000000f00 */
[----:B------:R-:W-:Y:S02]  /*14b0*/  IMAD.MOV.U32 R11, RZ, RZ, R22 ;  /* 0x000000ffff0b7224 */ /* 0x000fe400078e0016 */
[----:B------:R-:W-:Y:S02]  /*14c0*/  IMAD.MOV.U32 R16, RZ, RZ, R12 ;  /* 0x000000ffff107224 */ /* 0x000fe400078e000c */
[----:B------:R-:W-:Y:S02]  /*14d0*/  IMAD.MOV.U32 R24, RZ, RZ, R19 ;  /* 0x000000ffff187224 */ /* 0x000fe400078e0013 */
[----:B------:R-:W-:Y:S02]  /*14e0*/  IMAD.MOV.U32 R23, RZ, RZ, R18 ;  /* 0x000000ffff177224 */ /* 0x000fe400078e0012 */
[----:B------:R-:W-:-:S07]  /*14f0*/  IMAD.MOV.U32 R22, RZ, RZ, R13 ;  /* 0x000000ffff167224 */ /* 0x000fce00078e000d */
.L_x_560:
[----:B------:R-:W-:Y:S05]  /*1500*/  BSYNC.RECONVERGENT B0 ;  /* 0x0000000000007941 */ /* 0x000fea0003800200 */
.L_x_557:
        /* <DEDUP_REMOVED lines=9> */
.L_x_563:
        /* <DEDUP_REMOVED lines=8> */
.L_x_566:
[----:B------:R-:W-:Y:S01]  /*1620*/  FSETP.GTU.AND P0, PT, R20, R6, PT ;  /* 0x000000061400720b */ /* 0x000fe20003f0c000 */
[----:B------:R-:W-:Y:S02]  /*1630*/  IMAD.MOV.U32 R13, RZ, RZ, R4 ;  /* 0x000000ffff0d7224 */ /* 0x000fe400078e0004 */
[----:B------:R-:W-:Y:S02]  /*1640*/  IMAD.MOV.U32 R14, RZ, RZ, R21 ;  /* 0x000000ffff0e7224 */ /* 0x000fe400078e0015 */
[----:B------:R-:W-:-:S08]  /*1650*/  IMAD.MOV.U32 R12, RZ, RZ, R20 ;  /* 0x000000ffff0c7224 */ /* 0x000fd000078e0014 */
[----:B------:R-:W-:Y:S05]  /*1660*/  @P0 BRA `(.L_x_565) ;  /* 0x0000000000180947 */ /* 0x000fea0003800000 */
.L_x_564:
[----:B------:R-:W-:Y:S01]  /*1670*/  IMAD.MOV.U32 R13, RZ, RZ, R4 ;  /* 0x000000ffff0d7224 */ /* 0x000fe200078e0004 */
[----:B------:R-:W-:Y:S01]  /*1680*/  MOV R14, R5 ;  /* 0x00000005000e7202 */ /* 0x000fe20000000f00 */
[----:B------:R-:W-:Y:S02]  /*1690*/  IMAD.MOV.U32 R12, RZ, RZ, R6 ;  /* 0x000000ffff0c7224 */ /* 0x000fe400078e0006 */
[----:B------:R-:W-:Y:S02]  /*16a0*/  IMAD.MOV.U32 R4, RZ, RZ, R17 ;  /* 0x000000ffff047224 */ /* 0x000fe400078e0011 */
[----:B------:R-:W-:Y:S02]  /*16b0*/  IMAD.MOV.U32 R5, RZ, RZ, R21 ;  /* 0x000000ffff057224 */ /* 0x000fe400078e0015 */
[----:B------:R-:W-:-:S07]  /*16c0*/  IMAD.MOV.U32 R6, RZ, RZ, R20 ;  /* 0x000000ffff067224 */ /* 0x000fce00078e0014 */
.L_x_565:
[----:B------:R-:W-:Y:S05]  /*16d0*/  BSYNC.RECONVERGENT B0 ;  /* 0x0000000000007941 */ /* 0x000fea0003800200 */
.L_x_562:
        /* <DEDUP_REMOVED lines=9> */
.L_x_568:
        /* <DEDUP_REMOVED lines=8> */
.L_x_571:
[----:B------:R-:W-:Y:S01]  /*17f0*/  FSETP.GTU.AND P0, PT, R22, R9, PT ;  /* 0x000000091600720b */ /* 0x000fe20003f0c000 */
[----:B------:R-:W-:Y:S02]  /*1800*/  IMAD.MOV.U32 R21, RZ, RZ, R7 ;  /* 0x000000ffff157224 */ /* 0x000fe400078e0007 */
[----:B------:R-:W-:Y:S02]  /*1810*/  IMAD.MOV.U32 R18, RZ, RZ, R23 ;  /* 0x000000ffff127224 */ /* 0x000fe400078e0017 */
[----:B------:R-:W-:-:S08]  /*1820*/  IMAD.MOV.U32 R17, RZ, RZ, R22 ;  /* 0x000000ffff117224 */ /* 0x000fd000078e0016 */
[----:B------:R-:W-:Y:S05]  /*1830*/  @P0 BRA `(.L_x_570) ;  /* 0x0000000000180947 */ /* 0x000fea0003800000 */
.L_x_569:
[----:B------:R-:W-:Y:S01]  /*1840*/  IMAD.MOV.U32 R21, RZ, RZ, R7 ;  /* 0x000000ffff157224 */ /* 0x000fe200078e0007 */
[----:B------:R-:W-:Y:S01]  /*1850*/  MOV R18, R8 ;  /* 0x0000000800127202 */ /* 0x000fe20000000f00 */
[----:B------:R-:W-:Y:S02]  /*1860*/  IMAD.MOV.U32 R17, RZ, RZ, R9 ;  /* 0x000000ffff117224 */ /* 0x000fe400078e0009 */
[----:B------:R-:W-:Y:S02]  /*1870*/  IMAD.MOV.U32 R7, RZ, RZ, R24 ;  /* 0x000000ffff077224 */ /* 0x000fe400078e0018 */
[----:B------:R-:W-:Y:S02]  /*1880*/  IMAD.MOV.U32 R8, RZ, RZ, R23 ;  /* 0x000000ffff087224 */ /* 0x000fe400078e0017 */
[----:B------:R-:W-:-:S07]  /*1890*/  IMAD.MOV.U32 R9, RZ, RZ, R22 ;  /* 0x000000ffff097224 */ /* 0x000fce00078e0016 */
.L_x_570:
[----:B------:R-:W-:Y:S05]  /*18a0*/  BSYNC.RECONVERGENT B0 ;  /* 0x0000000000007941 */ /* 0x000fea0003800200 */
.L_x_567:
[----:B------:R-:W0:Y:S01]  /*18b0*/  S2R R19, SR_TID.X ;  /* 0x0000000000137919 */ /* 0x000e220000002100 */
[----:B------:R-:W-:Y:S02]  /*18c0*/  HFMA2 R20, -RZ, RZ, 0, 1.1920928955078125e-07 ;  /* 0x00000002ff147431 */ /* 0x000fe400000001ff */
[----:B0-----:R-:W-:-:S07]  /*18d0*/  IMAD R10, R19, 0x3c, R10 ;  /* 0x0000003c130a7824 */ /* 0x001fce00078e020a */
.L_x_589:
[--C-:B------:R-:W-:Y:S01]  /*18e0*/  IMAD.MOV R22, RZ, RZ, -R20.reuse ;  /* 0x000000ffff167224 */ /* 0x100fe200078e0a14 */
[----:B------:R-:W-:Y:S01]  /*18f0*/  BAR.SYNC.DEFER_BLOCKING 0x0 ;  /* 0x0000000000007b1d */ /* 0x000fe20000010000 */
[----:B------:R-:W-:Y:S01]  /*1900*/  SHF.R.U32.HI R23, RZ, 0x1, R20 ;  /* 0x00000001ff177819 */ /* 0x000fe20000011614 */
[----:B------:R-:W-:Y:S02]  /*1910*/  VIADD R24, R20, 0xffffffff ;  /* 0xffffffff14187836 */ /* 0x000fe40000000000 */
[----:B------:R-:W-:Y:S02]  /*1920*/  LOP3.LUT R22, R19, R22, RZ, 0xc0, !PT ;  /* 0x0000001613167212 */ /* 0x000fe400078ec0ff */
[----:B------:R-:W-:Y:S01]  /*1930*/  BSSY.RECONVERGENT B0, `(.L_x_572) ;  /* 0x0000042000007945 */ /* 0x000fe20003800200 */
[----:B------:R-:W-:Y:S02]  /*1940*/  LOP3.LUT R24, R24, R19, RZ, 0xc0, !PT ;  /* 0x0000001318187212 */ /* 0x000fe400078ec0ff */
[----:B------:R-:W-:-:S05]  /*1950*/  IMAD R22, R22, 0x5, RZ ;  /* 0x0000000516167824 */ /* 0x000fca00078e02ff */
[----:B------:R-:W-:-:S05]  /*1960*/  VIMNMX.U32 R25, PT, PT, R22, 0x500, PT ;  /* 0x0000050016197848 */ /* 0x000fca0003fe0000 */
[----:B------:R-:W-:-:S05]  /*1970*/  IMAD R22, R23, 0x5, R25 ;  /* 0x0000000517167824 */ /* 0x000fca00078e0219 */
[----:B------:R-:W-:Y:S01]  /*1980*/  VIMNMX.U32 R22, PT, PT, R22, 0x500, PT ;  /* 0x0000050016167848 */ /* 0x000fe20003fe0000 */
[----:B------:R0:W-:Y:S04]  /*1990*/  STS [R10+0x4], R5 ;  /* 0x000004050a007388 */ /* 0x0001e80000000800 */
[--C-:B------:R-:W-:Y:S01]  /*19a0*/  IMAD R23, R23, 0x5, R22.reuse ;  /* 0x0000000517177824 */ /* 0x100fe200078e0216 */
[----:B------:R1:W-:Y:S04]  /*19b0*/  STS [R10+0x8], R4 ;  /* 0x000008040a007388 */ /* 0x0003e80000000800 */
[----:B------:R-:W-:Y:S01]  /*19c0*/  VIMNMX.U32 R23, PT, PT, R23, 0x500, PT ;  /* 0x0000050017177848 */ /* 0x000fe20003fe0000 */
[----:B0-----:R-:W-:Y:S01]  /*19d0*/  IMAD R5, R24, 0x5, RZ ;  /* 0x0000000518057824 */ /* 0x001fe200078e02ff */
[----:B------:R0:W-:Y:S03]  /*19e0*/  STS [R10], R6 ;  /* 0x000000060a007388 */ /* 0x0001e60000000800 */
[----:B-1----:R-:W-:Y:S01]  /*19f0*/  IMAD.IADD R4, R23, 0x1, -R22 ;  /* 0x0000000117047824 */ /* 0x002fe200078e0a16 */
[----:B------:R-:W-:Y:S01]  /*1a00*/  VIMNMX.U32 R5, PT, PT, R5, 0x500, PT ;  /* 0x0000050005057848 */ /* 0x000fe20003fe0000 */
[----:B------:R1:W-:Y:S03]  /*1a10*/  STS [R10+0xc], R12 ;  /* 0x00000c0c0a007388 */ /* 0x0003e60000000800 */
[C---:B------:R-:W-:Y:S01]  /*1a20*/  ISETP.GE.AND P0, PT, R5.reuse, R4, PT ;  /* 0x000000040500720c */ /* 0x040fe20003f06270 */
[----:B------:R-:W-:Y:S01]  /*1a30*/  IMAD.IADD R4, R5, 0x1, -R4 ;  /* 0x0000000105047824 */ /* 0x000fe200078e0a04 */
[----:B0-----:R-:W-:Y:S01]  /*1a40*/  VIADDMNMX R6, R22, -R25, R5, PT ;  /* 0x8000001916067246 */ /* 0x001fe20003800105 */
[----:B------:R1:W-:Y:S03]  /*1a50*/  STS [R10+0x10], R14 ;  /* 0x0000100e0a007388 */ /* 0x0003e60000000800 */
[----:B------:R-:W-:Y:S01]  /*1a60*/  SEL R4, R4, RZ, P0 ;  /* 0x000000ff04047207 */ /* 0x000fe20000000000 */
[----:B------:R1:W-:Y:S03]  /*1a70*/  STS [R10+0x14], R13 ;  /* 0x0000140d0a007388 */ /* 0x0003e60000000800 */
[----:B------:R-:W-:Y:S01]  /*1a80*/  ISETP.GE.AND P0, PT, R4, R6, PT ;  /* 0x000000060400720c */ /* 0x000fe20003f06270 */
[----:B------:R1:W-:Y:S04]  /*1a90*/  STS [R10+0x18], R9 ;  /* 0x000018090a007388 */ /* 0x0003e80000000800 */
[----:B------:R1:W-:Y:S04]  /*1aa0*/  STS [R10+0x1c], R8 ;  /* 0x00001c080a007388 */ /* 0x0003e80000000800 */
[----:B------:R1:W-:Y:S04]  /*1ab0*/  STS [R10+0x20], R7 ;  /* 0x000020070a007388 */ /* 0x0003e80000000800 */
[----:B------:R1:W-:Y:S04]  /*1ac0*/  STS [R10+0x24], R17 ;  /* 0x000024110a007388 */ /* 0x0003e80000000800 */
[----:B------:R1:W-:Y:S04]  /*1ad0*/  STS [R10+0x28], R18 ;  /* 0x000028120a007388 */ /* 0x0003e80000000800 */
[----:B------:R1:W-:Y:S04]  /*1ae0*/  STS [R10+0x2c], R21 ;  /* 0x00002c150a007388 */ /* 0x0003e80000000800 */
[----:B------:R1:W-:Y:S04]  /*1af0*/  STS [R10+0x30], R11 ;  /* 0x0000300b0a007388 */ /* 0x0003e80000000800 */
[----:B------:R1:W-:Y:S04]  /*1b00*/  STS [R10+0x34], R15 ;  /* 0x0000340f0a007388 */ /* 0x0003e80000000800 */
[----:B------:R1:W-:Y:S01]  /*1b10*/  STS [R10+0x38], R16 ;  /* 0x000038100a007388 */ /* 0x0003e20000000800 */
[----:B------:R-:W-:Y:S06]  /*1b20*/  BAR.SYNC.DEFER_BLOCKING 0x0 ;  /* 0x0000000000007b1d */ /* 0x000fec0000010000 */
[----:B------:R-:W-:Y:S05]  /*1b30*/  @P0 BRA `(.L_x_573) ;  /* 0x0000000000840947 */ /* 0x000fea0003800000 */
[----:B-1----:R-:W0:Y:S01]  /*1b40*/  S2R R12, SR_CgaCtaId ;  /* 0x00000000000c7919 */ /* 0x002e220000008800 */
[----:B------:R-:W-:Y:S02]  /*1b50*/  MOV R7, 0x400 ;  /* 0x0000040000077802 */ /* 0x000fe40000000f00 */
[----:B------:R-:W-:Y:S02]  /*1b60*/  IADD3 R8, PT, PT, R5, R22, RZ ;  /* 0x0000001605087210 */ /* 0x000fe40007ffe0ff */
[----:B0-----:R-:W-:-:S07]  /*1b70*/  LEA R15, R12, R7, 0x18 ;  /* 0x000000070c0f7211 */ /* 0x001fce00078ec0ff */
.L_x_577:
[----:B------:R-:W-:Y:S01]  /*1b80*/  IMAD.MOV.U32 R9, RZ, RZ, R4 ;  /* 0x000000ffff097224 */ /* 0x000fe200078e0004 */
[----:B------:R-:W-:Y:S03]  /*1b90*/  BSSY.RECONVERGENT B1, `(.L_x_574) ;  /* 0x0000016000017945 */ /* 0x000fe60003800200 */
[----:B------:R-:W-:-:S05]  /*1ba0*/  IMAD.IADD R4, R6, 0x1, -R9 ;  /* 0x0000000106047824 */ /* 0x000fca00078e0a09 */
[----:B------:R-:W-:-:S04]  /*1bb0*/  LEA.HI R4, R4, R4, RZ, 0x1 ;  /* 0x0000000404047211 */ /* 0x000fc800078f08ff */
[----:B------:R-:W-:-:S04]  /*1bc0*/  LEA.HI.SX32 R11, R4, R9, 0x1f ;  /* 0x00000009040b7211 */ /* 0x000fc800078ffaff */
[----:B------:R-:W-:Y:S01]  /*1bd0*/  LOP3.LUT R7, RZ, R11, RZ, 0x33, !PT ;  /* 0x0000000bff077212 */ /* 0x000fe200078e33ff */
[----:B------:R-:W-:-:S04]  /*1be0*/  IMAD.IADD R4, R25, 0x1, R11 ;  /* 0x0000000119047824 */ /* 0x000fc800078e020b */
[----:B------:R-:W-:Y:S02]  /*1bf0*/  IMAD.IADD R7, R8, 0x1, R7 ;  /* 0x0000000108077824 */ /* 0x000fe400078e0207 */
[--C-:B------:R-:W-:Y:S02]  /*1c00*/  IMAD R12, R4, 0xc, R15.reuse ;  /* 0x0000000c040c7824 */ /* 0x100fe400078e020f */
[----:B------:R-:W-:-:S03]  /*1c10*/  IMAD R14, R7, 0xc, R15 ;  /* 0x0000000c070e7824 */ /* 0x000fc600078e020f */
        /* <DEDUP_REMOVED lines=12> */
.L_x_575:
[----:B------:R-:W-:-:S13]  /*1ce0*/  ISETP.LT.AND P0, PT, R7, R4, PT ;  /* 0x000000040700720c */ /* 0x000fda0003f01270 */
.L_x_576:
[----:B------:R-:W-:Y:S05]  /*1cf0*/  BSYNC.RECONVERGENT B1 ;  /* 0x0000000000017941 */ /* 0x000fea0003800200 */
.L_x_574:
[C---:B------:R-:W-:Y:S02]  /*1d00*/  @!P0 IADD3 R9, PT, PT, R11.reuse, 0x1, RZ ;  /* 0x000000010b098810 */ /* 0x040fe40007ffe0ff */
[----:B------:R-:W-:-:S03]  /*1d10*/  SEL R6, R11, R6, P0 ;  /* 0x000000060b067207 */ /* 0x000fc60000000000 */
[----:B------:R-:W-:Y:S01]  /*1d20*/  IMAD.MOV.U32 R4, RZ, RZ, R9 ;  /* 0x000000ffff047224 */ /* 0x000fe200078e0009 */
[----:B------:R-:W-:-:S13]  /*1d30*/  ISETP.GE.AND P0, PT, R9, R6, PT ;  /* 0x000000060900720c */ /* 0x000fda0003f06270 */
[----:B------:R-:W-:Y:S05]  /*1d40*/  @!P0 BRA `(.L_x_577) ;  /* 0xfffffffc008c8947 */ /* 0x000fea000383ffff */
.L_x_573:
[----:B------:R-:W-:Y:S05]  /*1d50*/  BSYNC.RECONVERGENT B0 ;  /* 0x0000000000007941 */ /* 0x000fea0003800200 */
.L_x_572:
[----:B------:R-:W0:Y:S01]  /*1d60*/  S2R R6, SR_CgaCtaId ;  /* 0x0000000000067919 */ /* 0x000e220000008800 */
[----:B-1----:R-:W-:Y:S01]  /*1d70*/  MOV R11, 0x400 ;  /* 0x00000400000b7802 */ /* 0x002fe20000000f00 */
[----:B------:R-:W-:Y:S01]  /*1d80*/  IMAD.IADD R9, R25, 0x1, R4 ;  /* 0x0000000119097824 */ /* 0x000fe200078e0204 */
[----:B------:R-:W-:Y:S01]  /*1d90*/  IADD3 R12, PT, PT, -R4, R22, R5 ;  /* 0x00000016040c7210 */ /* 0x000fe20007ffe105 */
[----:B------:R-:W-:Y:S01]  /*1da0*/  BSSY.RECONVERGENT B0, `(.L_x_578) ;  /* 0x0000017000007945 */ /* 0x000fe20003800200 */
[----:B------:R-:W-:Y:S02]  /*1db0*/  PLOP3.LUT P0, PT, PT, PT, PT, 0x8, 0x80 ;  /* 0x000000000080781c */ /* 0x000fe40003f0e170 */
[----:B------:R-:W-:Y:S02]  /*1dc0*/  ISETP.GE.AND P1, PT, R12, R23, PT ;  /* 0x000000170c00720c */ /* 0x000fe40003f26270 */
[----:B0-----:R-:W-:-:S05]  /*1dd0*/  LEA R11, R6, R11, 0x18 ;  /* 0x0000000b060b7211 */ /* 0x001fca00078ec0ff */
[--C-:B------:R-:W-:Y:S02]  /*1de0*/  IMAD R13, R9, 0xc, R11.reuse ;  /* 0x0000000c090d7824 */ /* 0x100fe400078e020b */
[----:B------:R-:W-:-:S03]  /*1df0*/  IMAD R14, R12, 0xc, R11 ;  /* 0x0000000c0c0e7824 */ /* 0x000fc600078e020b */
[----:B------:R0:W1:Y:S04]  /*1e00*/  LDS R27, [R13] ;  /* 0x000000000d1b7984 */ /* 0x0000680000000800 */
[----:B------:R0:W2:Y:S04]  /*1e10*/  LDS R24, [R13+0x4] ;  /* 0x000004000d187984 */ /* 0x0000a80000000800 */
[----:B------:R0:W3:Y:S04]  /*1e20*/  LDS R16, [R13+0x8] ;  /* 0x000008000d107984 */ /* 0x0000e80000000800 */
[----:B------:R0:W4:Y:S04]  /*1e30*/  LDS R26, [R14] ;  /* 0x000000000e1a7984 */ /* 0x0001280000000800 */
[----:B------:R0:W0:Y:S04]  /*1e40*/  LDS R15, [R14+0x4] ;  /* 0x000004000e0f7984 */ /* 0x0000280000000800 */
[----:B------:R0:W0:Y:S01]  /*1e50*/  LDS R25, [R14+0x8] ;  /* 0x000008000e197984 */ /* 0x0000220000000800 */
[----:B------:R-:W-:Y:S05]  /*1e60*/  @P1 BRA `(.L_x_579) ;  /* 0x0000000000281947 */ /* 0x000fea0003800000 */
[----:B------:R-:W-:Y:S02]  /*1e70*/  ISETP.GE.AND P1, PT, R9, R22, PT ;  /* 0x000000160900720c */ /* 0x000fe40003f26270 */
[----:B------:R-:W-:-:S11]  /*1e80*/  PLOP3.LUT P0, PT, PT, PT, PT, 0x80, 0x8 ;  /* 0x000000000008781c */ /* 0x000fd60003f0f070 */
[----:B------:R-:W-:Y:S05]  /*1e90*/  @P1 BRA `(.L_x_579) ;  /* 0x00000000001c1947 */ /* 0x000fea0003800000 */
[----:B0--3--:R-:W-:-:S13]  /*1ea0*/  ISETP.NE.AND P0, PT, R25, R16, PT ;  /* 0x000000101900720c */ /* 0x009fda0003f05270 */
[----:B------:R-:W-:Y:S05]  /*1eb0*/  @P0 BRA `(.L_x_580) ;  /* 0x0000000000100947 */ /* 0x000fea0003800000 */
[----:B--2---:R-:W-:-:S13]  /*1ec0*/  FSETP.NEU.AND P1, PT, R15, R24, PT ;  /* 0x000000180f00720b */ /* 0x004fda0003f2d000 */
[----:B-1--4-:R-:W-:Y:S02]  /*1ed0*/  @!P1 FSETP.LE.AND P0, PT, R26, R27, PT ;  /* 0x0000001b1a00920b */ /* 0x012fe40003f03000 */
[----:B------:R-:W-:Y:S01]  /*1ee0*/  @P1 FSETP.LT.AND P0, PT, R15, R24, PT ;  /* 0x000000180f00120b */ /* 0x000fe20003f01000 */
[----:B------:R-:W-:-:S12]  /*1ef0*/  BRA `(.L_x_579) ;  /* 0x0000000000047947 */ /* 0x000fd80003800000 */
.L_x_580:
[----:B------:R-:W-:-:S13]  /*1f00*/  ISETP.LT.AND P0, PT, R25, R16, PT ;  /* 0x000000101900720c */ /* 0x000fda0003f01270 */
.L_x_579:
[----:B------:R-:W-:Y:S05]  /*1f10*/  BSYNC.RECONVERGENT B0 ;  /* 0x0000000000007941 */ /* 0x000fea0003800200 */
.L_x_578:
[----:B-1--4-:R-:W-:Y:S01]  /*1f20*/  FSEL R6, R26, R27, P0 ;  /* 0x0000001b1a067208 */ /* 0x012fe20000000000 */
[----:B------:R-:W-:Y:S01]  /*1f30*/  VIADD R8, R12, 0x1 ;  /* 0x000000010c087836 */ /* 0x000fe20000000000 */
[----:B0-2---:R-:W-:Y:S01]  /*1f40*/  FSEL R5, R15, R24, P0 ;  /* 0x000000180f057208 */ /* 0x005fe20000000000 */
[----:B------:R0:W1:Y:S01]  /*1f50*/  @P0 LDS R26, [R14+0xc] ;  /* 0x00000c000e1a0984 */ /* 0x0000620000000800 */
[----:B---3--:R-:W-:Y:S01]  /*1f60*/  SEL R4, R25, R16, P0 ;  /* 0x0000001019047207 */ /* 0x008fe20000000000 */
[----:B------:R-:W-:Y:S01]  /*1f70*/  @!P0 IMAD.MOV R8, RZ, RZ, R12 ;  /* 0x000000ffff088224 */ /* 0x000fe200078e020c */
[----:B------:R-:W-:Y:S01]  /*1f80*/  BSSY.RECONVERGENT B0, `(.L_x_581) ;  /* 0x0000014000007945 */ /* 0x000fe20003800200 */
[----:B------:R0:W2:Y:S01]  /*1f90*/  @P0 LDS R15, [R14+0x10] ;  /* 0x000010000e0f0984 */ /* 0x0000a20000000800 */
[----:B------:R-:W-:Y:S01]  /*1fa0*/  IADD3 R7, PT, PT, R9, 0x1, RZ ;  /* 0x0000000109077810 */ /* 0x000fe20007ffe0ff */
[----:B------:R-:W-:Y:S01]  /*1fb0*/  @P0 IMAD.MOV R7, RZ, RZ, R9 ;  /* 0x000000ffff070224 */ /* 0x000fe200078e0209 */
[----:B------:R-:W-:Y:S01]  /*1fc0*/  ISETP.GE.AND P2, PT, R8, R23, PT ;  /* 0x000000170800720c */ /* 0x000fe20003f46270 */
[----:B------:R0:W3:Y:S01]  /*1fd0*/  @P0 LDS R25, [R14+0x14] ;  /* 0x000014000e190984 */ /* 0x0000e20000000800 */
[----:B------:R-:W-:-:S03]  /*1fe0*/  PLOP3.LUT P1, PT, PT, PT, PT, 0x8, 0x80 ;  /* 0x000000000080781c */ /* 0x000fc60003f2e170 */
[----:B------:R0:W4:Y:S04]  /*1ff0*/  @!P0 LDS R27, [R13+0xc] ;  /* 0x00000c000d1b8984 */ /* 0x0001280000000800 */
[----:B------:R0:W0:Y:S04]  /*2000*/  @!P0 LDS R24, [R13+0x10] ;  /* 0x000010000d188984 */ /* 0x0000280000000800 */
[----:B------:R0:W0:Y:S01]  /*2010*/  @!P0 LDS R16, [R13+0x14] ;  /* 0x000014000d108984 */ /* 0x0000220000000800 */
        /* <DEDUP_REMOVED lines=10> */
.L_x_582:
[----:B------:R-:W-:Y:S05]  /*20c0*/  BSYNC.RECONVERGENT B0 ;  /* 0x0000000000007941 */ /* 0x000fea0003800200 */
.L_x_581:
[C---:B------:R-:W-:Y:S01]  /*20d0*/  VIADD R18, R8.reuse, 0x1 ;  /* 0x0000000108127836 */ /* 0x040fe20000000000 */
[----:B------:R-:W-:Y:S01]  /*20e0*/  @!P1 IADD3 R18, PT, PT, R8, RZ, RZ ;  /* 0x000000ff08129210 */ /* 0x000fe20007ffe0ff */
[----:B------:R-:W-:Y:S01]  /*20f0*/  VIADD R9, R7, 0x1 ;  /* 0x0000000107097836 */ /* 0x000fe20000000000 */
[----:B-1--4-:R-:W-:Y:S01]  /*2100*/  FSEL R12, R26, R27, P1 ;  /* 0x0000001b1a0c7208 */ /* 0x012fe20000800000 */
[----:B------:R-:W-:Y:S01]  /*2110*/  @P1 IMAD.MOV R9, RZ, RZ, R7 ;  /* 0x000000ffff091224 */ /* 0x000fe200078e0207 */
[----:B0-2---:R-:W-:Y:S01]  /*2120*/  FSEL R14, R15, R24, P1 ;  /* 0x000000180f0e7208 */ /* 0x005fe20000800000 */
[C-C-:B------:R-:W-:Y:S01]  /*2130*/  @P1 IMAD R8, R18.reuse, 0xc, R11.reuse ;  /* 0x0000000c12081824 */ /* 0x140fe200078e020b */
[----:B---3--:R-:W-:Y:S01]  /*2140*/  SEL R13, R25, R16, P1 ;  /* 0x00000010190d7207 */ /* 0x008fe20000800000 */
[----:B------:R-:W-:Y:S01]  /*2150*/  @!P1 IMAD R7, R9, 0xc, R11 ;  /* 0x0000000c09079824 */ /* 0x000fe200078e020b */
[----:B------:R-:W-:Y:S01]  /*2160*/  BSSY.RECONVERGENT B0, `(.L_x_583) ;  /* 0x0000013000007945 */ /* 0x000fe20003800200 */
[----:B------:R-:W-:Y:S01]  /*2170*/  PLOP3.LUT P0, PT, PT, PT, PT, 0x8, 0x80 ;  /* 0x000000000080781c */ /* 0x000fe20003f0e170 */
[----:B------:R0:W1:Y:S04]  /*2180*/  @P1 LDS R26, [R8] ;  /* 0x00000000081a1984 */ /* 0x0000680000000800 */
[----:B------:R0:W2:Y:S04]  /*2190*/  @!P1 LDS R27, [R7] ;  /* 0x00000000071b9984 */ /* 0x0000a80000000800 */
[----:B------:R0:W3:Y:S04]  /*21a0*/  @!P1 LDS R24, [R7+0x4] ;  /* 0x0000040007189984 */ /* 0x0000e80000000800 */
[----:B------:R0:W4:Y:S04]  /*21b0*/  @!P1 LDS R16, [R7+0x8] ;  /* 0x0000080007109984 */ /* 0x0001280000000800 */
[----:B------:R0:W0:Y:S04]  /*21c0*/  @P1 LDS R15, [R8+0x4] ;  /* 0x00000400080f1984 */ /* 0x0000280000000800 */
[----:B------:R0:W0:Y:S01]  /*21d0*/  @P1 LDS R25, [R8+0x8] ;  /* 0x0000080008191984 */ /* 0x0000220000000800 */
[----:B------:R-:W-:-:S13]  /*21e0*/  ISETP.GE.AND P1, PT, R18, R23, PT ;  /* 0x000000171200720c */ /* 0x000fda0003f26270 */
[----:B------:R-:W-:Y:S05]  /*21f0*/  @P1 BRA `(.L_x_584) ;  /* 0x0000000000241947 */ /* 0x000fea0003800000 */
        /* <DEDUP_REMOVED lines=9> */
.L_x_584:
[----:B------:R-:W-:Y:S05]  /*2290*/  BSYNC.RECONVERGENT B0 ;  /* 0x0000000000007941 */ /* 0x000fea0003800200 */
.L_x_583:
[----:B------:R-:W-:Y:S01]  /*22a0*/  VIADD R28, R18, 0x1 ;  /* 0x00000001121c7836 */ /* 0x000fe20000000000 */
[----:B------:R-:W-:Y:S01]  /*22b0*/  BSSY.RECONVERGENT B0, `(.L_x_585) ;  /* 0x000001b000007945 */ /* 0x000fe20003800200 */
[----:B------:R-:W-:Y:S01]  /*22c0*/  @!P0 IMAD.MOV R28, RZ, RZ, R18 ;  /* 0x000000ffff1c8224 */ /* 0x000fe200078e0212 */
[----:B0--3--:R-:W-:Y:S01]  /*22d0*/  FSEL R8, R15, R24, P0 ;  /* 0x000000180f087208 */ /* 0x009fe20000000000 */
[----:B------:R-:W-:Y:S01]  /*22e0*/  VIADD R17, R9, 0x1 ;  /* 0x0000000109117836 */ /* 0x000fe20000000000 */
[----:B----4-:R-:W-:Y:S01]  /*22f0*/  SEL R7, R25, R16, P0 ;  /* 0x0000001019077207 */ /* 0x010fe20000000000 */
[----:B------:R-:W-:Y:S01]  /*2300*/  @P0 IMAD.MOV R17, RZ, RZ, R9 ;  /* 0x000000ffff110224 */ /* 0x000fe200078e0209 */
[C---:B------:R-:W-:Y:S01]  /*2310*/  ISETP.GE.AND P1, PT, R28.reuse, R23, PT ;  /* 0x000000171c00720c */ /* 0x040fe20003f26270 */
[--C-:B------:R-:W-:Y:S01]  /*2320*/  @P0 IMAD R21, R28, 0xc, R11.reuse ;  /* 0x0000000c1c150824 */ /* 0x100fe200078e020b */
[----:B-12---:R-:W-:Y:S01]  /*2330*/  FSEL R9, R26, R27, P0 ;  /* 0x0000001b1a097208 */ /* 0x006fe20000000000 */
        /* <DEDUP_REMOVED lines=18> */
.L_x_586:
[----:B------:R-:W-:Y:S05]  /*2460*/  BSYNC.RECONVERGENT B0 ;  /* 0x0000000000007941 */ /* 0x000fea0003800200 */
.L_x_585:
[----:B------:R-:W-:Y:S01]  /*2470*/  VIADD R30, R28, 0x1 ;  /* 0x000000011c1e7836 */ /* 0x000fe20000000000 */
[----:B------:R-:W-:Y:S01]  /*2480*/  IADD3 R29, PT, PT, R17, 0x1, RZ ;  /* 0x00000001111d7810 */ /* 0x000fe20007ffe0ff */
[----:B------:R-:W-:Y:S01]  /*2490*/  @!P0 IMAD.MOV R30, RZ, RZ, R28 ;  /* 0x000000ffff1e8224 */ /* 0x000fe200078e021c */
[----:B------:R-:W-:Y:S01]  /*24a0*/  BSSY.RECONVERGENT B0, `(.L_x_587) ;  /* 0x0000019000007945 */ /* 0x000fe20003800200 */
[----:B------:R-:W-:Y:S01]  /*24b0*/  @P0 IMAD.MOV R29, RZ, RZ, R17 ;  /* 0x000000ffff1d0224 */ /* 0x000fe200078e0211 */
[----:B-12---:R-:W-:Y:S02]  /*24c0*/  FSEL R17, R26, R27, P0 ;  /* 0x0000001b1a117208 */ /* 0x006fe40000000000 */
[C---:B------:R-:W-:Y:S01]  /*24d0*/  ISETP.GE.AND P1, PT, R30.reuse, R23, PT ;  /* 0x000000171e00720c */ /* 0x040fe20003f26270 */
[--C-:B------:R-:W-:Y:S01]  /*24e0*/  @!P0 IMAD R28, R29, 0xc, R11.reuse ;  /* 0x0000000c1d1c8824 */ /* 0x100fe200078e020b */
[----:B0--3--:R-:W-:Y:S01]  /*24f0*/  FSEL R18, R15, R24, P0 ;  /* 0x000000180f127208 */ /* 0x009fe20000000000 */
[----:B------:R-:W-:Y:S01]  /*2500*/  @P0 IMAD R11, R30, 0xc, R11 ;  /* 0x0000000c1e0b0824 */ /* 0x000fe200078e020b */
[----:B----4-:R-:W-:-:S02]  /*2510*/  SEL R21, R25, R16, P0 ;  /* 0x0000001019157207 */ /* 0x010fc40000000000 */
[----:B------:R0:W1:Y:S04]  /*2520*/  @!P0 LDS R27, [R28] ;  /* 0x000000001c1b8984 */ /* 0x0000680000000800 */
        /* <DEDUP_REMOVED lines=16> */
.L_x_588:
[----:B------:R-:W-:Y:S05]  /*2630*/  BSYNC.RECONVERGENT B0 ;  /* 0x0000000000007941 */ /* 0x000fea0003800200 */
.L_x_587:
[C---:B------:R-:W-:Y:S01]  /*2640*/  ISETP.GE.U32.AND P1, PT, R20.reuse, 0x81, PT ;  /* 0x000000811400780c */ /* 0x040fe20003f26070 */
[----:B------:R-:W-:Y:S01]  /*2650*/  IMAD.SHL.U32 R20, R20, 0x2, RZ ;  /* 0x0000000214147824 */ /* 0x000fe200078e00ff */
[----:B01--4-:R-:W-:Y:S02]  /*2660*/  FSEL R11, R26, R27, P0 ;  /* 0x0000001b1a0b7208 */ /* 0x013fe40000000000 */
[----:B--2---:R-:W-:Y:S02]  /*2670*/  FSEL R15, R15, R24, P0 ;  /* 0x000000180f0f7208 */ /* 0x004fe40000000000 */
[----:B---3--:R-:W-:-:S07]  /*2680*/  SEL R16, R25, R16, P0 ;  /* 0x0000001019107207 */ /* 0x008fce0000000000 */
[----:B------:R-:W-:Y:S05]  /*2690*/  @!P1 BRA `(.L_x_589) ;  /* 0xfffffff000909947 */ /* 0x000fea000383ffff */
[----:B------:R-:W0:Y:S01]  /*26a0*/  S2R R19, SR_TID.X ;  /* 0x0000000000137919 */ /* 0x000e220000002100 */
[----:B------:R-:W1:Y:S01]  /*26b0*/  LDCU.U8 UR4, c[0x0][0x380] ;  /* 0x00007000ff0477ac */ /* 0x000e620008000000 */
[----:B------:R-:W-:Y:S01]  /*26c0*/  MOV R20, 0x400 ;  /* 0x0000040000147802 */ /* 0x000fe20000000f00 */
[----:B------:R-:W2:Y:S01]  /*26d0*/  S2R R25, SR_CgaCtaId ;  /* 0x0000000000197919 */ /* 0x000ea20000008800 */
[----:B------:R-:W3:Y:S01]  /*26e0*/  S2R R23, SR_LANEID ;  /* 0x0000000000177919 */ /* 0x000ee20000000000 */
[----:B-1----:R-:W-:-:S04]  /*26f0*/  UPRMT UR4, UR4, 0x8880, URZ ;  /* 0x0000888004047896 */ /* 0x002fc800080000ff */
[----:B------:R-:W-:Y:S01]  /*2700*/  UISETP.NE.AND UP0, UPT, UR4, URZ, UPT ;  /* 0x000000ff0400728c */ /* 0x000fe2000bf05270 */
[----:B0-----:R-:W-:Y:S02]  /*2710*/  SHF.R.U32.HI R10, RZ, 0x5, R19 ;  /* 0x00000005ff0a7819 */ /* 0x001fe40000011613 */
[----:B--2---:R-:W-:-:S03]  /*2720*/  LEA R25, R25, R20, 0x18 ;  /* 0x0000001419197211 */ /* 0x004fc600078ec0ff */
[----:B---3--:R-:W-:-:S04]  /*2730*/  IMAD R10, R10, 0xa0, R23 ;  /* 0x000000a00a0a7824 */ /* 0x008fc800078e0217 */
[----:B------:R-:W-:-:S04]  /*2740*/  IMAD R10, R10, 0xc, R25 ;  /* 0x0000000c0a0a7824 */ /* 0x000fc800078e0219 */
[----:B------:R-:W-:Y:S01]  /*2750*/  IMAD R20, R23, 0x30, R10 ;  /* 0x0000003017147824 */ /* 0x000fe200078e020a */
[----:B------:R-:W-:Y:S06]  /*2760*/  BAR.SYNC.DEFER_BLOCKING 0x0 ;  /* 0x0000000000007b1d */ /* 0x000fec0000010000 */
[----:B------:R-:W-:Y:S05]  /*2770*/  BRA.U !UP0, `(.L_x_590) ;  /* 0x0000000108fc7547 */ /* 0x000fea000b800000 */
[----:B------:R0:W-:Y:S01]  /*2780*/  STS [R20], R6 ;  /* 0x0000000614007388 */ /* 0x0001e20000000800 */
[----:B------:R-:W1:Y:S01]  /*2790*/  LDCU.64 UR4, c[0x0][0x3a8] ;  /* 0x00007500ff0477ac */ /* 0x000e620008000a00 */
[----:B------:R-:W-:Y:S02]  /*27a0*/  IMAD.WIDE.U32 R2, R0, 0x500, RZ ;  /* 0x0000050000027825 */ /* 0x000fe400078e00ff */
[----:B------:R-:W-:Y:S01]  /*27b0*/  STS [R20+0x4], R5 ;  /* 0x0000040514007388 */ /* 0x000fe20000000800 */
[----:B------:R-:W2:Y:S03]  /*27c0*/  LDCU.128 UR8, c[0x0][0x3b0] ;  /* 0x00007600ff0877ac */ /* 0x000ea60008000c00 */
[----:B------:R3:W-:Y:S01]  /*27d0*/  STS [R20+0x8], R4 ;  /* 0x0000080414007388 */ /* 0x0007e20000000800 */
[----:B0-----:R-:W-:-:S03]  /*27e0*/  LOP3.LUT R6, R19, 0x1f, RZ, 0xc0, !PT ;  /* 0x0000001f13067812 */ /* 0x001fc600078ec0ff */
[----:B------:R-:W-:Y:S04]  /*27f0*/  STS [R20+0xc], R12 ;  /* 0x00000c0c14007388 */ /* 0x000fe80000000800 */
[----:B------:R-:W-:Y:S01]  /*2800*/  STS [R20+0x10], R14 ;  /* 0x0000100e14007388 */ /* 0x000fe20000000800 */
[----:B---3--:R-:W-:-:S03]  /*2810*/  LOP3.LUT R4, R19, 0x3e0, RZ, 0xc0, !PT ;  /* 0x000003e013047812 */ /* 0x008fc600078ec0ff */
[----:B------:R-:W-:Y:S02]  /*2820*/  STS [R20+0x14], R13 ;  /* 0x0000140d14007388 */ /* 0x000fe40000000800 */
[----:B------:R-:W-:Y:S02]  /*2830*/  IMAD R5, R4, 0x5, RZ ;  /* 0x0000000504057824 */ /* 0x000fe400078e02ff */
[----:B------:R-:W-:Y:S04]  /*2840*/  STS [R20+0x18], R9 ;  /* 0x0000180914007388 */ /* 0x000fe80000000800 */
[----:B------:R-:W-:Y:S01]  /*2850*/  STS [R20+0x1c], R8 ;  /* 0x00001c0814007388 */ /* 0x000fe20000000800 */
[----:B------:R-:W-:-:S03]  /*2860*/  IADD3 R0, P0, P1, R5, R2, R6 ;  /* 0x0000000205007210 */ /* 0x000fc6000791e006 */
[----:B------:R0:W-:Y:S01]  /*2870*/  STS [R20+0x20], R7 ;  /* 0x0000200714007388 */ /* 0x0001e20000000800 */
[----:B------:R-:W-:Y:S02]  /*2880*/  IADD3.X R3, PT, PT, RZ, R3, RZ, P0, P1 ;  /* 0x00000003ff037210 */ /* 0x000fe400007e24ff */
[C---:B------:R-:W-:Y:S01]  /*2890*/  SHF.L.U32 R6, R0.reuse, 0x2, RZ ;  /* 0x0000000200067819 */ /* 0x040fe200000006ff */
[----:B------:R-:W-:Y:S01]  /*28a0*/  STS [R20+0x24], R17 ;  /* 0x0000241114007388 */ /* 0x000fe20000000800 */
[----:B------:R-:W-:Y:S02]  /*28b0*/  SHF.L.U64.HI R0, R0, 0x2, R3 ;  /* 0x0000000200007819 */ /* 0x000fe40000010203 */
[C---:B-1----:R-:W-:Y:S01]  /*28c0*/  IADD3 R2, P0, PT, R6.reuse, UR4, RZ ;  /* 0x0000000406027c10 */ /* 0x042fe2000ff1e0ff */
[----:B------:R-:W-:Y:S01]  /*28d0*/  STS [R20+0x28], R18 ;  /* 0x0000281214007388 */ /* 0x000fe20000000800 */
[----:B--2---:R-:W-:Y:S02]  /*28e0*/  IADD3 R4, P1, PT, R6, UR8, RZ ;  /* 0x0000000806047c10 */ /* 0x004fe4000ff3e0ff */
[----:B------:R-:W-:Y:S01]  /*28f0*/  IADD3.X R3, PT, PT, R0, UR5, RZ, P0, !PT ;  /* 0x0000000500037c10 */ /* 0x000fe200087fe4ff */
[----:B------:R-:W-:Y:S01]  /*2900*/  STS [R20+0x2c], R21 ;  /* 0x00002c1514007388 */ /* 0x000fe20000000800 */
[----:B------:R-:W-:-:S02]  /*2910*/  IADD3 R6, P0, PT, R6, UR10, RZ ;  /* 0x0000000a06067c10 */ /* 0x000fc4000ff1e0ff */
[C---:B------:R-:W-:Y:S01]  /*2920*/  IADD3.X R5, PT, PT, R0.reuse, UR9, RZ, P1, !PT ;  /* 0x0000000900057c10 */ /* 0x040fe20008ffe4ff */
[----:B------:R-:W-:Y:S01]  /*2930*/  STS [R20+0x30], R11 ;  /* 0x0000300b14007388 */ /* 0x000fe20000000800 */
[----:B0-----:R-:W-:-:S03]  /*2940*/  IADD3.X R7, PT, PT, R0, UR11, RZ, P0, !PT ;  /* 0x0000000b00077c10 */ /* 0x001fc600087fe4ff */
[----:B------:R-:W-:Y:S04]  /*2950*/  STS [R20+0x34], R15 ;  /* 0x0000340f14007388 */ /* 0x000fe80000000800 */
        /* <DEDUP_REMOVED lines=33> */
.L_x_590:
[----:B------:R-:W-:Y:S04]  /*2b70*/  STS [R20], R6 ;  /* 0x0000000614007388 */ /* 0x000fe80000000800 */
[----:B------:R-:W-:Y:S04]  /*2b80*/  STS [R20+0x4], R5 ;  /* 0x0000040514007388 */ /* 0x000fe80000000800 */
[----:B------:R0:W-:Y:S04]  /*2b90*/  STS [R20+0x8], R4 ;  /* 0x0000080414007388 */ /* 0x0001e80000000800 */
[----:B------:R-:W-:Y:S04]  /*2ba0*/  STS [R20+0xc], R12 ;  /* 0x00000c0c14007388 */ /* 0x000fe80000000800 */
[----:B------:R-:W-:Y:S01]  /*2bb0*/  STS [R20+0x10], R14 ;  /* 0x0000100e14007388 */ /* 0x000fe20000000800 */
[----:B0-----:R-:W0:Y:S03]  /*2bc0*/  LDC.64 R4, c[0x0][0x3d0] ;  /* 0x0000f400ff047b82 */ /* 0x001e260000000a00 */
        /* <DEDUP_REMOVED lines=8> */
[----:B------:R-:W-:-:S03]  /*2c50*/  IMAD R3, R2, 0xc, RZ ;  /* 0x0000000c02037824 */ /* 0x000fc600078e02ff */
[----:B------:R-:W-:Y:S01]  /*2c60*/  STS [R20+0x30], R11 ;  /* 0x0000300b14007388 */ /* 0x000fe20000000800 */
[----:B------:R-:W-:Y:S02]  /*2c70*/  IMAD.MOV.U32 R2, RZ, RZ, R4 ;  /* 0x000000ffff027224 */ /* 0x000fe400078e0004 */
[----:B------:R-:W-:Y:S01]  /*2c80*/  IMAD.IADD R3, R5, 0x1, R3 ;  /* 0x0000000105037824 */ /* 0x000fe200078e0203 */
        /* <DEDUP_REMOVED lines=34> */
.L_x_521:
[----:B------:R-:W0:Y:S01]  /*2eb0*/  LDC.64 R10, c[0x0][0x388] ;  /* 0x0000e200ff0a7b82 */ /* 0x000e220000000a00 */
[----:B------:R-:W-:-:S07]  /*2ec0*/  ACQBULK ;  /* 0x000000000000782e */ /* 0x000fce0000000000 */
[----:B------:R-:W1:Y:S08]  /*2ed0*/  LDC.64 R6, c[0x0][0x390] ;  /* 0x0000e400ff067b82 */ /* 0x000e700000000a00 */
[----:B------:R-:W2:Y:S01]  /*2ee0*/  LDC.64 R8, c[0x0][0x398] ;  /* 0x0000e600ff087b82 */ /* 0x000ea20000000a00 */
[C---:B0-----:R-:W-:Y:S01]  /*2ef0*/  IMAD.WIDE.U32 R10, R0.reuse, 0x1400, R10 ;  /* 0x00001400000a7825 */ /* 0x041fe200078e000a */
[----:B------:R-:W0:Y:S06]  /*2f00*/  S2R R4, SR_TID.X ;  /* 0x0000000000047919 */ /* 0x000e2c0000002100 */
[----:B------:R-:W3:Y:S01]  /*2f10*/  LDC R2, c[0x0][0x3c8] ;  /* 0x0000f200ff027b82 */ /* 0x000ee20000000800 */
[----:B------:R4:W5:Y:S01]  /*2f20*/  LDG.E R5, desc[UR6][R10.64] ;  /* 0x000000060a057981 */ /* 0x000962000c1e1900 */
[----:B-1----:R-:W-:-:S05]  /*2f30*/  IMAD.WIDE.U32 R6, R0, 0x1400, R6 ;  /* 0x0000140000067825 */ /* 0x002fca00078e0006 */
[----:B------:R1:W5:Y:S01]  /*2f40*/  LDG.E R13, desc[UR6][R6.64] ;  /* 0x00000006060d7981 */ /* 0x000362000c1e1900 */
[----:B--2---:R-:W-:-:S05]  /*2f50*/  IMAD.WIDE.U32 R8, R0, 0x1400, R8 ;  /* 0x0000140000087825 */ /* 0x004fca00078e0008 */
[----:B------:R2:W5:Y:S01]  /*2f60*/  LDG.E R12, desc[UR6][R8.64] ;  /* 0x00000006080c7981 */ /* 0x000562000c1e1900 */
[----:B------:R-:W-:Y:S01]  /*2f70*/  IMAD R14, R0, 0x500, RZ ;  /* 0x00000500000e7824 */ /* 0x000fe200078e02ff */
[----:B0-----:R-:W-:-:S05]  /*2f80*/  LOP3.LUT R3, R4, 0x3e0, RZ, 0xc0, !PT ;  /* 0x000003e004037812 */ /* 0x001fca00078ec0ff */
[----:B------:R-:W-:Y:S02]  /*2f90*/  IMAD R15, R3, 0x5, RZ ;  /* 0x00000005030f7824 */ /* 0x000fe400078e02ff */
[----:B------:R-:W-:-:S03]  /*2fa0*/  IMAD.MOV R3, RZ, RZ, -R14 ;  /* 0x000000ffff037224 */ /* 0x000fc600078e0a0e */
[----:B------:R-:W-:Y:S02]  /*2fb0*/  LOP3.LUT R15, R15, 0x1f, R4, 0xf8, !PT ;  /* 0x0000001f0f0f7812 */ /* 0x000fe400078ef804 */
[----:B---3--:R-:W-:Y:S02]  /*2fc0*/  VIADDMNMX R3, R3, R2, 0x500, PT ;  /* 0x0000050003037446 */ /* 0x008fe40003800102 */
[C---:B------:R-:W-:Y:S01]  /*2fd0*/  IADD3 R16, PT, PT, R15.reuse, 0x40, RZ ;  /* 0x000000400f107810 */ /* 0x040fe20007ffe0ff */
[C---:B------:R-:W-:Y:S01]  /*2fe0*/  VIADD R14, R15.reuse, 0x20 ;  /* 0x000000200f0e7836 */ /* 0x040fe20000000000 */
[CC--:B------:R-:W-:Y:S01]  /*2ff0*/  ISETP.GE.AND P0, PT, R15.reuse, R3.reuse, PT ;  /* 0x000000030f00720c */ /* 0x0c0fe20003f06270 */
[C---:B------:R-:W-:Y:S02]  /*3000*/  VIADD R18, R15.reuse, 0x60 ;  /* 0x000000600f127836 */ /* 0x040fe40000000000 */
[----:B------:R-:W-:Y:S01]  /*3010*/  VIADD R2, R15, 0x80 ;  /* 0x000000800f027836 */ /* 0x000fe20000000000 */
[----:B------:R-:W-:-:S02]  /*3020*/  ISETP.GE.AND P1, PT, R14, R3, PT ;  /* 0x000000030e00720c */ /* 0x000fc40003f26270 */
[-C--:B------:R-:W-:Y:S02]  /*3030*/  ISETP.GE.AND P2, PT, R16, R3.reuse, PT ;  /* 0x000000031000720c */ /* 0x080fe40003f46270 */
[-C--:B------:R-:W-:Y:S02]  /*3040*/  ISETP.GE.AND P3, PT, R18, R3.reuse, PT ;  /* 0x000000031200720c */ /* 0x080fe40003f66270 */
[----:B------:R-:W-:Y:S01]  /*3050*/  ISETP.GE.AND P4, PT, R2, R3, PT ;  /* 0x000000030200720c */ /* 0x000fe20003f86270 */
[----:B----4-:R-:W-:-:S04]  /*3060*/  IMAD.WIDE.U32 R10, R15, 0x4, R10 ;  /* 0x000000040f0a7825 */ /* 0x010fc800078e000a */
[----:B-1----:R-:W-:-:S04]  /*3070*/  IMAD.WIDE.U32 R6, R15, 0x4, R6 ;  /* 0x000000040f067825 */ /* 0x002fc800078e0006 */
[----:B--2---:R-:W-:-:S04]  /*3080*/  IMAD.WIDE.U32 R8, R15, 0x4, R8 ;  /* 0x000000040f087825 */ /* 0x004fc800078e0008 */
[----:B-----5:R-:W-:Y:S02]  /*3090*/  IMAD.MOV.U32 R14, RZ, RZ, R5 ;  /* 0x000000ffff0e7224 */ /* 0x020fe400078e0005 */
[----:B------:R-:W2:Y:S01]  /*30a0*/  @!P0 LDG.E R5, desc[UR6][R10.64] ;  /* 0x000000060a058981 */ /* 0x000ea2000c1e1900 */
[----:B------:R-:W-:Y:S02]  /*30b0*/  IMAD.MOV.U32 R16, RZ, RZ, R13 ;  /* 0x000000ffff107224 */ /* 0x000fe400078e000d */
[----:B------:R-:W-:Y:S01]  /*30c0*/  MOV R22, R14 ;  /* 0x0000000e00167202 */ /* 0x000fe20000000f00 */
[--C-:B------:R-:W-:Y:S01]  /*30d0*/  IMAD.MOV.U32 R19, RZ, RZ, R14.reuse ;  /* 0x000000ffff137224 */ /* 0x100fe200078e000e */
[----:B------:R-:W3:Y:S01]  /*30e0*/  @!P0 LDG.E R13, desc[UR6][R6.64] ;  /* 0x00000006060d8981 */ /* 0x000ee2000c1e1900 */
[----:B------:R-:W-:Y:S02]  /*30f0*/  IMAD.MOV.U32 R25, RZ, RZ, R14 ;  /* 0x000000ffff197224 */ /* 0x000fe400078e000e */
[----:B------:R-:W-:Y:S01]  /*3100*/  IMAD.MOV.U32 R15, RZ, RZ, R12 ;  /* 0x000000ffff0f7224 */ /* 0x000fe200078e000c */
[----:B------:R-:W-:Y:S01]  /*3110*/  MOV R21, R16 ;  /* 0x0000001000157202 */ /* 0x000fe20000000f00 */
[--C-:B------:R-:W-:Y:S01]  /*3120*/  IMAD.MOV.U32 R18, RZ, RZ, R16.reuse ;  /* 0x000000ffff127224 */ /* 0x100fe200078e0010 */
[----:B------:R-:W4:Y:S01]  /*3130*/  @!P1 LDG.E R19, desc[UR6][R10.64+0x80] ;  /* 0x000080060a139981 */ /* 0x000f22000c1e1900 */
[----:B------:R-:W-:-:S02]  /*3140*/  IMAD.MOV.U32 R24, RZ, RZ, R16 ;  /* 0x000000ffff187224 */ /* 0x000fc400078e0010 */
[--C-:B------:R-:W-:Y:S01]  /*3150*/  IMAD.MOV.U32 R17, RZ, RZ, R15.reuse ;  /* 0x000000ffff117224 */ /* 0x100fe200078e000f */
[----:B------:R-:W5:Y:S01]  /*3160*/  @!P2 LDG.E R22, desc[UR6][R10.64+0x100] ;  /* 0x000100060a16a981 */ /* 0x000f62000c1e1900 */
[--C-:B------:R-:W-:Y:S02]  /*3170*/  IMAD.MOV.U32 R20, RZ, RZ, R15.reuse ;  /* 0x000000ffff147224 */ /* 0x100fe400078e000f */
[----:B------:R-:W-:Y:S01]  /*3180*/  IMAD.MOV.U32 R23, RZ, RZ, R15 ;  /* 0x000000ffff177224 */ /* 0x000fe200078e000f */
[----:B------:R-:W5:Y:S04]  /*3190*/  @!P3 LDG.E R25, desc[UR6][R10.64+0x180] ;  /* 0x000180060a19b981 */ /* 0x000f68000c1e1900 */
[----:B------:R0:W5:Y:S04]  /*31a0*/  @!P4 LDG.E R14, desc[UR6][R10.64+0x200] ;  /* 0x000200060a0ec981 */ /* 0x000168000c1e1900 */
[----:B------:R-:W5:Y:S04]  /*31b0*/  @!P1 LDG.E R18, desc[UR6][R6.64+0x80] ;  /* 0x0000800606129981 */ /* 0x000f68000c1e1900 */
[----:B------:R-:W5:Y:S04]  /*31c0*/  @!P2 LDG.E R21, desc[UR6][R6.64+0x100] ;  /* 0x000100060615a981 */ /* 0x000f68000c1e1900 */
[----:B------:R-:W5:Y:S04]  /*31d0*/  @!P3 LDG.E R24, desc[UR6][R6.64+0x180] ;  /* 0x000180060618b981 */ /* 0x000f68000c1e1900 */
[----:B------:R-:W5:Y:S04]  /*31e0*/  @!P4 LDG.E R16, desc[UR6][R6.64+0x200] ;  /* 0x000200060610c981 */ /* 0x000f68000c1e1900 */
[----:B------:R-:W5:Y:S04]  /*31f0*/  @!P0 LDG.E R12, desc[UR6][R8.64] ;  /* 0x00000006080c8981 */ /* 0x000f68000c1e1900 */
[----:B------:R-:W5:Y:S04]  /*3200*/  @!P1 LDG.E R17, desc[UR6][R8.64+0x80] ;  /* 0x0000800608119981 */ /* 0x000f68000c1e1900 */
[----:B------:R-:W5:Y:S04]  /*3210*/  @!P2 LDG.E R20, desc[UR6][R8.64+0x100] ;  /* 0x000100060814a981 */ /* 0x000f68000c1e1900 */
[----:B------:R-:W5:Y:S04]  /*3220*/  @!P3 LDG.E R23, desc[UR6][R8.64+0x180] ;  /* 0x000180060817b981 */ /* 0x000f68000c1e1900 */
[----:B------:R-:W5:Y:S01]  /*3230*/  @!P4 LDG.E R15, desc[UR6][R8.64+0x200] ;  /* 0x00020006080fc981 */ /* 0x000f62000c1e1900 */
[----:B------:R-:W1:Y:S01]  /*3240*/  S2R R27, SR_CgaCtaId ;  /* 0x00000000001b7919 */ /* 0x000e620000008800 */
[----:B0-----:R-:W0:Y:S01]  /*3250*/  S2R R10, SR_LANEID ;  /* 0x00000000000a7919 */ /* 0x001e220000000000 */
[----:B------:R-:W-:-:S02]  /*3260*/  MOV R26, 0x400 ;  /* 0x00000400001a7802 */ /* 0x000fc40000000f00 */
[----:B------:R-:W-:Y:S02]  /*3270*/  SHF.R.U32.HI R11, RZ, 0x5, R4 ;  /* 0x00000005ff0b7819 */ /* 0x000fe40000011604 */
[----:B-1----:R-:W-:-:S03]  /*3280*/  LEA R26, R27, R26, 0x18 ;  /* 0x0000001a1b1a7211 */ /* 0x002fc600078ec0ff */
[----:B0-----:R-:W-:-:S04]  /*3290*/  IMAD R11, R11, 0xa0, R10 ;  /* 0x000000a00b0b7824 */ /* 0x001fc800078e020a */
[----:B------:R-:W-:-:S05]  /*32a0*/  IMAD R26, R11, 0xc, R26 ;  /* 0x0000000c0b1a7824 */ /* 0x000fca00078e021a */
[----:B--2---:R0:W-:Y:S02]  /*32b0*/  STS [R26], R5 ;  /* 0x000000051a007388 */ /* 0x0041e40000000800 */
[----:B0-----:R-:W-:Y:S02]  /*32c0*/  IMAD R5, R10, 0x30, R26 ;  /* 0x000000300a057824 */ /* 0x001fe400078e021a */
[----:B---3--:R-:W-:Y:S04]  /*32d0*/  STS [R26+0x4], R13 ;  /* 0x0000040d1a007388 */ /* 0x008fe80000000800 */
[----:B----4-:R-:W-:Y:S04]  /*32e0*/  STS [R26+0x180], R19 ;  /* 0x000180131a007388 */ /* 0x010fe80000000800 */
[----:B-----5:R0:W-:Y:S04]  /*32f0*/  STS [R26+0x300], R22 ;  /* 0x000300161a007388 */ /* 0x0201e80000000800 */
        /* <DEDUP_REMOVED lines=14> */
[----:B------:R-:W1:Y:S04]  /*33e0*/  LDS R8, [R5+0x8] ;  /* 0x0000080005087984 */ /* 0x000e680000000800 */
[----:B------:R-:W2:Y:S04]  /*33f0*/  LDS R11, [R5+0xc] ;  /* 0x00000c00050b7984 */ /* 0x000ea80000000800 */
[----:B------:R-:W3:Y:S04]  /*3400*/  LDS R12, [R5+0x10] ;  /* 0x00001000050c7984 */ /* 0x000ee80000000800 */
[----:B------:R-:W4:Y:S04]  /*3410*/  LDS R13, [R5+0x14] ;  /* 0x00001400050d7984 */ /* 0x000f280000000800 */
[----:B------:R-:W1:Y:S04]  /*3420*/  LDS R27, [R5+0x18] ;  /* 0x00001800051b7984 */ /* 0x000e680000000800 */
[----:B------:R-:W2:Y:S04]  /*3430*/  LDS R14, [R5+0x1c] ;  /* 0x00001c00050e7984 */ /* 0x000ea80000000800 */
[----:B------:R-:W2:Y:S04]  /*3440*/  LDS R29, [R5+0x20] ;  /* 0x00002000051d7984 */ /* 0x000ea80000000800 */
[----:B------:R-:W2:Y:S04]  /*3450*/  LDS R25, [R5+0x24] ;  /* 0x0000240005197984 */ /* 0x000ea80000000800 */
[----:B------:R-:W2:Y:S04]  /*3460*/  LDS R26, [R5+0x28] ;  /* 0x00002800051a7984 */ /* 0x000ea80000000800 */
[----:B------:R-:W2:Y:S04]  /*3470*/  LDS R23, [R5+0x2c] ;  /* 0x00002c0005177984 */ /* 0x000ea80000000800 */
[----:B------:R-:W2:Y:S04]  /*3480*/  LDS R17, [R5+0x30] ;  /* 0x0000300005117984 */ /* 0x000ea80000000800 */
[----:B------:R-:W2:Y:S04]  /*3490*/  LDS R18, [R5+0x34] ;  /* 0x0000340005127984 */ /* 0x000ea80000000800 */
[----:B------:R5:W2:Y:S01]  /*34a0*/  LDS R19, [R5+0x38] ;  /* 0x0000380005137984 */ /* 0x000aa20000000800 */
[----:B------:R-:W-:Y:S01]  /*34b0*/  BAR.SYNC.DEFER_BLOCKING 0x0 ;  /* 0x0000000000007b1d */ /* 0x000fe20000010000 */
[----:B0-----:R-:W-:-:S07]  /*34c0*/  IMAD R22, R4, 0x5, RZ ;  /* 0x0000000504167824 */ /* 0x001fce00078e02ff */
[----:B------:R-:W-:Y:S01]  /*34d0*/  PREEXIT ;  /* 0x000000000000782d */ /* 0x000fe20000000000 */
[----:B------:R-:W-:Y:S01]  /*34e0*/  BSSY.RECONVERGENT B0, `(.L_x_591) ;  /* 0x000002c000007945 */ /* 0x000fe20003800200 */
[----:B-1----:R-:W-:Y:S01]  /*34f0*/  IMAD.MOV.U32 R7, RZ, RZ, R8 ;  /* 0x000000ffff077224 */ /* 0x002fe200078e0008 */
[----:B------:R-:W-:Y:S01]  /*3500*/  MOV R21, R9 ;  /* 0x0000000900157202 */ /* 0x000fe20000000f00 */
[----:B-----5:R-:W-:Y:S01]  /*3510*/  IMAD.MOV.U32 R5, RZ, RZ, R10 ;  /* 0x000000ffff057224 */ /* 0x020fe200078e000a */
[----:B------:R-:W-:Y:S01]  /*3520*/  IADD3 R6, PT, PT, R22, 0x1, RZ ;  /* 0x0000000116067810 */ /* 0x000fe20007ffe0ff */
[----:B------:R-:W-:Y:S02]  /*3530*/  IMAD.MOV.U32 R24, RZ, RZ, R8 ;  /* 0x000000ffff187224 */ /* 0x000fe400078e0008 */
[----:B------:R-:W-:Y:S01]  /*3540*/  IMAD.MOV.U32 R20, RZ, RZ, R10 ;  /* 0x000000ffff147224 */ /* 0x000fe200078e000a */
[----:B------:R-:W-:Y:S01]  /*3550*/  ISETP.GE.U32.AND P0, PT, R6, R3, PT ;  /* 0x000000030600720c */ /* 0x000fe20003f06070 */
[----:B------:R-:W-:-:S12]  /*3560*/  IMAD.MOV.U32 R6, RZ, RZ, R9 ;  /* 0x000000ffff067224 */ /* 0x000fd800078e0009 */
[----:B---34-:R-:W-:Y:S05]  /*3570*/  @P0 BRA `(.L_x_592) ;  /* 0x0000000000880947 */ /* 0x018fea0003800000 */
[----:B------:R-:W-:-:S13]  /*3580*/  ISETP.NE.AND P0, PT, R8, R13, PT ;  /* 0x0000000d0800720c */ /* 0x000fda0003f05270 */
[----:B------:R-:W-:Y:S05]  /*3590*/  @P0 BRA `(.L_x_593) ;  /* 0x0000000000500947 */ /* 0x000fea0003800000 */
[----:B------:R-:W-:-:S13]  /*35a0*/  FSETP.NEU.AND P0, PT, R9, R12, PT ;  /* 0x0000000c0900720b */ /* 0x000fda0003f0d000 */
[----:B------:R-:W-:Y:S05]  /*35b0*/  @P0 BRA `(.L_x_594) ;  /* 0x0000000000240947 */ /* 0x000fea0003800000 */
[----:B--2---:R-:W-:Y:S01]  /*35c0*/  FSETP.GTU.AND P0, PT, R10, R11, PT ;  /* 0x0000000b0a00720b */ /* 0x004fe20003f0c000 */
[----:B------:R-:W-:Y:S01]  /*35d0*/  IMAD.MOV.U32 R6, RZ, RZ, R12 ;  /* 0x000000ffff067224 */ /* 0x000fe200078e000c */
[----:B------:R-:W-:Y:S01]  /*35e0*/  MOV R24, R8 ;  /* 0x0000000800187202 */ /* 0x000fe20000000f00 */
[----:B------:R-:W-:Y:S02]  /*35f0*/  IMAD.MOV.U32 R5, RZ, RZ, R11 ;  /* 0x000000ffff057224 */ /* 0x000fe400078e000b */
[----:B------:R-:W-:Y:S02]  /*3600*/  IMAD.MOV.U32 R7, RZ, RZ, R8 ;  /* 0x000000ffff077224 */ /* 0x000fe400078e0008 */
[----:B------:R-:W-:Y:S02]  /*3610*/  IMAD.MOV.U32 R21, RZ, RZ, R9 ;  /* 0x000000ffff157224 */ /* 0x000fe400078e0009 */
[----:B------:R-:W-:-:S04]  /*3620*/  IMAD.MOV.U32 R20, RZ, RZ, R10 ;  /* 0x000000ffff147224 */ /* 0x000fc800078e000a */
[----:B------:R-:W-:Y:S05]  /*3630*/  @P0 BRA `(.L_x_592) ;  /* 0x0000000000580947 */ /* 0x000fea0003800000 */
[----:B------:R-:W-:Y:S05]  /*3640*/  BRA `(.L_x_595) ;  /* 0x0000000000447947 */ /* 0x000fea0003800000 */
.L_x_594:
[----:B------:R-:W-:Y:S01]  /*3650*/  FSETP.GEU.AND P0, PT, R9, R12, PT ;  /* 0x0000000c0900720b */ /* 0x000fe20003f0e000 */
[----:B------:R-:W-:Y:S02]  /*3660*/  IMAD.MOV.U32 R6, RZ, RZ, R12 ;  /* 0x000000ffff067224 */ /* 0x000fe400078e000c */
[----:B--2---:R-:W-:-:S10]  /*3670*/  IMAD.MOV.U32 R5, RZ, RZ, R11 ;  /* 0x000000ffff057224 */ /* 0x004fd400078e000b */
[----:B------:R-:W-:Y:S05]  /*3680*/  @!P0 BRA `(.L_x_595) ;  /* 0x0000000000348947 */ /* 0x000fea0003800000 */
[----:B------:R-:W-:Y:S01]  /*3690*/  MOV R7, R8 ;  /* 0x0000000800077202 */ /* 0x000fe20000000f00 */
[----:B------:R-:W-:Y:S02]  /*36a0*/  IMAD.MOV.U32 R24, RZ, RZ, R8 ;  /* 0x000000ffff187224 */ /* 0x000fe400078e0008 */
[----:B------:R-:W-:Y:S02]  /*36b0*/  IMAD.MOV.U32 R21, RZ, RZ, R9 ;  /* 0x000000ffff157224 */ /* 0x000fe400078e0009 */
[----:B------:R-:W-:Y:S01]  /*36c0*/  IMAD.MOV.U32 R20, RZ, RZ, R10 ;  /* 0x000000ffff147224 */ /* 0x000fe200078e000a */
[----:B------:R-:W-:Y:S06]  /*36d0*/  BRA `(.L_x_592) ;  /* 0x0000000000307947 */ /* 0x000fec0003800000 */
.L_x_593:
[----:B------:R-:W-:Y:S01]  /*36e0*/  ISETP.GE.AND P0, PT, R8, R13, PT ;  /* 0x0000000d0800720c */ /* 0x000fe20003f06270 */
[----:B------:R-:W-:Y:S01]  /*36f0*/  IMAD.MOV.U32 R6, RZ, RZ, R12 ;  /* 0x000000ffff067224 */ /* 0x000fe200078e000c */
[----:B--2---:R-:W-:Y:S01]  /*3700*/  MOV R5, R11 ;  /* 0x0000000b00057202 */ /* 0x004fe20000000f00 */
[----:B------:R-:W-:Y:S02]  /*3710*/  IMAD.MOV.U32 R7, RZ, RZ, R13 ;  /* 0x000000ffff077224 */ /* 0x000fe400078e000d */
[----:B------:R-:W-:Y:S02]  /*3720*/  IMAD.MOV.U32 R24, RZ, RZ, R8 ;  /* 0x000000ffff187224 */ /* 0x000fe400078e0008 */
[----:B------:R-:W-:Y:S02]  /*3730*/  IMAD.MOV.U32 R21, RZ, RZ, R9 ;  /* 0x000000ffff157224 */ /* 0x000fe400078e0009 */
[----:B------:R-:W-:-:S04]  /*3740*/  IMAD.MOV.U32 R20, RZ, RZ, R10 ;  /* 0x000000ffff147224 */ /* 0x000fc800078e000a */
[----:B------:R-:W-:Y:S05]  /*3750*/  @P0 BRA `(.L_x_592) ;  /* 0x0000000000100947 */ /* 0x000fea0003800000 */
.L_x_595:
[----:B------:R-:W-:Y:S01]  /*3760*/  MOV R7, R13 ;  /* 0x0000000d00077202 */ /* 0x000fe20000000f00 */
[----:B------:R-:W-:Y:S02]  /*3770*/  IMAD.MOV.U32 R24, RZ, RZ, R13 ;  /* 0x000000ffff187224 */ /* 0x000fe400078e000d */
[----:B------:R-:W-:Y:S02]  /*3780*/  IMAD.MOV.U32 R21, RZ, RZ, R6 ;  /* 0x000000ffff157224 */ /* 0x000fe400078e0006 */
[----:B------:R-:W-:-:S07]  /*3790*/  IMAD.MOV.U32 R20, RZ, RZ, R5 ;  /* 0x000000ffff147224 */ /* 0x000fce00078e0005 */
.L_x_592:
[----:B------:R-:W-:Y:S05]  /*37a0*/  BSYNC.RECONVERGENT B0 ;  /* 0x0000000000007941 */ /* 0x000fea0003800200 */
.L_x_591:
[----:B------:R-:W-:Y:S01]  /*37b0*/  VIADD R12, R22, 0x2 ;  /* 0x00000002160c7836 */ /* 0x000fe20000000000 */
[----:B------:R-:W-:Y:S01]  /*37c0*/  BSSY.RECONVERGENT B0, `(.L_x_596) ;  /* 0x0000020000007945 */ /* 0x000fe20003800200 */
[----:B--2---:R-:W-:Y:S01]  /*37d0*/  MOV R11, R24 ;  /* 0x00000018000b7202 */ /* 0x004fe20000000f00 */
[----:B------:R-:W-:Y:S02]  /*37e0*/  IMAD.MOV.U32 R13, RZ, RZ, R20 ;  /* 0x000000ffff0d7224 */ /* 0x000fe400078e0014 */
[----:B------:R-:W-:Y:S01]  /*37f0*/  ISETP.GE.U32.AND P0, PT, R12, R3, PT ;  /* 0x000000030c00720c */ /* 0x000fe20003f06070 */
[----:B------:R-:W-:-:S12]  /*3800*/  IMAD.MOV.U32 R12, RZ, RZ, R21 ;  /* 0x000000ffff0c7224 */ /* 0x000fd800078e0015 */
[----:B------:R-:W-:Y:S05]  /*3810*/  @P0 BRA `(.L_x_597) ;  /* 0x0000000000680947 */ /* 0x000fea0003800000 */
[----:B------:R-:W-:-:S13]  /*3820*/  ISETP.NE.AND P0, PT, R24, R29, PT ;  /* 0x0000001d1800720c */ /* 0x000fda0003f05270 */
[----:B------:R-:W-:Y:S05]  /*3830*/  @!P0 BRA `(.L_x_598) ;  /* 0x0000000000188947 */ /* 0x000fea0003800000 */
[----:B------:R-:W-:Y:S01]  /*3840*/  ISETP.GE.AND P0, PT, R24, R29, PT ;  /* 0x0000001d1800720c */ /* 0x000fe20003f06270 */
[----:B------:R-:W-:Y:S01]  /*3850*/  IMAD.MOV.U32 R11, RZ, RZ, R29 ;  /* 0x000000ffff0b7224 */ /* 0x000fe200078e001d */
[----:B------:R-:W-:Y:S01]  /*3860*/  MOV R13, R27 ;  /* 0x0000001b000d7202 */ /* 0x000fe20000000f00 */
[----:B------:R-:W-:-:S10]  /*3870*/  IMAD.MOV.U32 R12, RZ, RZ, R14 ;  /* 0x000000ffff0c7224 */ /* 0x000fd400078e000e */
[----:B------:R-:W-:Y:S05]  /*3880*/  @!P0 BRA `(.L_x_599) ;  /* 0x0000000000408947 */ /* 0x000fea0003800000 */
[----:B------:R-:W-:Y:S05]  /*3890*/  BRA `(.L_x_597) ;  /* 0x0000000000487947 */ /* 0x000fea0003800000 */
.L_x_598:
[----:B------:R-:W-:-:S13]  /*38a0*/  FSETP.NEU.AND P0, PT, R21, R14, PT ;  /* 0x0000000e1500720b */ /* 0x000fda0003f0d000 */
[----:B------:R-:W-:Y:S05]  /*38b0*/  @!P0 BRA `(.L_x_600) ;  /* 0x00000000001c8947 */ /* 0x000fea0003800000 */
[----:B------:R-:W-:Y:S01]  /*38c0*/  FSETP.GEU.AND P0, PT, R21, R14, PT ;  /* 0x0000000e1500720b */ /* 0x000fe20003f0e000 */
[----:B------:R-:W-:Y:S02]  /*38d0*/  IMAD.MOV.U32 R11, RZ, RZ, R29 ;  /* 0x000000ffff0b7224 */ /* 0x000fe400078e001d */
[----:B------:R-:W-:Y:S02]  /*38e0*/  IMAD.MOV.U32 R12, RZ, RZ, R14 ;  /* 0x000000ffff0c7224 */ /* 0x000fe400078e000e */
[----:B------:R-:W-:-:S08]  /*38f0*/  IMAD.MOV.U32 R13, RZ, RZ, R27 ;  /* 0x000000ffff0d7224 */ /* 0x000fd000078e001b */
[----:B------:R-:W-:Y:S05]  /*3900*/  @!P0 BRA `(.L_x_599) ;  /* 0x0000000000208947 */ /* 0x000fea0003800000 */
[----:B------:R-:W-:Y:S01]  /*3910*/  IMAD.MOV.U32 R24, RZ, RZ, R11 ;  /* 0x000000ffff187224 */ /* 0x000fe200078e000b */
[----:B------:R-:W-:Y:S06]  /*3920*/  BRA `(.L_x_597) ;  /* 0x0000000000247947 */ /* 0x000fec0003800000 */
.L_x_600:
[----:B------:R-:W-:Y:S01]  /*3930*/  FSETP.GTU.AND P0, PT, R20, R27, PT ;  /* 0x0000001b1400720b */ /* 0x000fe20003f0c000 */
[----:B------:R-:W-:Y:S01]  /*3940*/  IMAD.MOV.U32 R12, RZ, RZ, R14 ;  /* 0x000000ffff0c7224 */ /* 0x000fe200078e000e */
[----:B------:R-:W-:Y:S01]  /*3950*/  MOV R11, R29 ;  /* 0x0000001d000b7202 */ /* 0x000fe20000000f00 */
[----:B------:R-:W-:-:S04]  /*3960*/  IMAD.MOV.U32 R13, RZ, RZ, R27 ;  /* 0x000000ffff0d7224 */ /* 0x000fc800078e001b */
[----:B------:R-:W-:-:S06]  /*3970*/  IMAD.MOV.U32 R24, RZ, RZ, R11 ;  /* 0x000000ffff187224 */ /* 0x000fcc00078e000b */
[----:B------:R-:W-:Y:S05]  /*3980*/  @P0 BRA `(.L_x_597) ;  /* 0x00000000000c0947 */ /* 0x000fea0003800000 */
.L_x_599:
[----:B------:R-:W-:Y:S01]  /*3990*/  IMAD.MOV.U32 R24, RZ, RZ, R11 ;  /* 0x000000ffff187224 */ /* 0x000fe200078e000b */
[----:B------:R-:W-:Y:S01]  /*39a0*/  MOV R21, R12 ;  /* 0x0000000c00157202 */ /* 0x000fe20000000f00 */
[----:B------:R-:W-:-:S07]  /*39b0*/  IMAD.MOV.U32 R20, RZ, RZ, R13 ;  /* 0x000000ffff147224 */ /* 0x000fce00078e000d */
.L_x_597:
[----:B------:R-:W-:Y:S05]  /*39c0*/  BSYNC.RECONVERGENT B0 ;  /* 0x0000000000007941 */ /* 0x000fea0003800200 */
.L_x_596:
[----:B------:R-:W-:Y:S01]  /*39d0*/  VIADD R14, R22, 0x3 ;  /* 0x00000003160e7836 */ /* 0x000fe20000000000 */
[----:B------:R-:W-:Y:S01]  /*39e0*/  BSSY.RECONVERGENT B0, `(.L_x_601) ;  /* 0x0000020000007945 */ /* 0x000fe20003800200 */
[----:B------:R-:W-:Y:S01]  /*39f0*/  IMAD.MOV.U32 R15, RZ, RZ, R21 ;  /* 0x000000ffff0f7224 */ /* 0x000fe200078e0015 */
[----:B------:R-:W-:Y:S02]  /*3a00*/  MOV R16, R20 ;  /* 0x0000001400107202 */ /* 0x000fe40000000f00 */
[----:B------:R-:W-:Y:S01]  /*3a10*/  ISETP.GE.U32.AND P0, PT, R14, R3, PT ;  /* 0x000000030e00720c */ /* 0x000fe20003f06070 */
[----:B------:R-:W-:-:S12]  /*3a20*/  IMAD.MOV.U32 R14, RZ, RZ, R24 ;  /* 0x000000ffff0e7224 */ /* 0x000fd800078e0018 */
[----:B------:R-:W-:Y:S05]  /*3a30*/  @P0 BRA `(.L_x_602) ;  /* 0x0000000000680947 */ /* 0x000fea0003800000 */
[----:B------:R-:W-:-:S13]  /*3a40*/  ISETP.NE.AND P0, PT, R24, R23, PT ;  /* 0x000000171800720c */ /* 0x000fda0003f05270 */
[----:B------:R-:W-:Y:S05]  /*3a50*/  @!P0 BRA `(.L_x_603) ;  /* 0x0000000000188947 */ /* 0x000fea0003800000 */
[----:B------:R-:W-:Y:S01]  /*3a60*/  ISETP.GE.AND P0, PT, R24, R23, PT ;  /* 0x000000171800720c */ /* 0x000fe20003f06270 */
[----:B------:R-:W-:Y:S02]  /*3a70*/  IMAD.MOV.U32 R14, RZ, RZ, R23 ;  /* 0x000000ffff0e7224 */ /* 0x000fe400078e0017 */
[----:B------:R-:W-:Y:S02]  /*3a80*/  IMAD.MOV.U32 R15, RZ, RZ, R26 ;  /* 0x000000ffff0f7224 */ /* 0x000fe400078e001a */
[----:B------:R-:W-:-:S08]  /*3a90*/  IMAD.MOV.U32 R16, RZ, RZ, R25 ;  /* 0x000000ffff107224 */ /* 0x000fd000078e0019 */
[----:B------:R-:W-:Y:S05]  /*3aa0*/  @!P0 BRA `(.L_x_604) ;  /* 0x0000000000408947 */ /* 0x000fea0003800000 */
[----:B------:R-:W-:Y:S05]  /*3ab0*/  BRA `(.L_x_602) ;  /* 0x0000000000487947 */ /* 0x000fea0003800000 */
.L_x_603:
[----:B------:R-:W-:-:S13]  /*3ac0*/  FSETP.NEU.AND P0, PT, R21, R26, PT ;  /* 0x0000001a1500720b */ /* 0x000fda0003f0d000 */
[----:B------:R-:W-:Y:S05]  /*3ad0*/  @!P0 BRA `(.L_x_605) ;  /* 0x00000000001c8947 */ /* 0x000fea0003800000 */
[-C--:B------:R-:W-:Y:S01]  /*3ae0*/  FSETP.GEU.AND P0, PT, R21, R26.reuse, PT ;  /* 0x0000001a1500720b */ /* 0x080fe20003f0e000 */
[----:B------:R-:W-:Y:S01]  /*3af0*/  IMAD.MOV.U32 R14, RZ, RZ, R23 ;  /* 0x000000ffff0e7224 */ /* 0x000fe200078e0017 */
[----:B------:R-:W-:Y:S01]  /*3b00*/  MOV R15, R26 ;  /* 0x0000001a000f7202 */ /* 0x000fe20000000f00 */
[----:B------:R-:W-:-:S10]  /*3b10*/  IMAD.MOV.U32 R16, RZ, RZ, R25 ;  /* 0x000000ffff107224 */ /* 0x000fd400078e0019 */
[----:B------:R-:W-:Y:S05]  /*3b20*/  @!P0 BRA `(.L_x_604) ;  /* 0x0000000000208947 */ /* 0x000fea0003800000 */
[----:B------:R-:W-:Y:S01]  /*3b30*/  IMAD.MOV.U32 R24, RZ, RZ, R14 ;  /* 0x000000ffff187224 */ /* 0x000fe200078e000e */
[----:B------:R-:W-:Y:S06]  /*3b40*/  BRA `(.L_x_602) ;  /* 0x0000000000247947 */ /* 0x000fec0003800000 */
.L_x_605:
[-C--:B------:R-:W-:Y:S01]  /*3b50*/  FSETP.GTU.AND P0, PT, R20, R25.reuse, PT ;  /* 0x000000191400720b */ /* 0x080fe20003f0c000 */
[----:B------:R-:W-:Y:S01]  /*3b60*/  IMAD.MOV.U32 R14, RZ, RZ, R23 ;  /* 0x000000ffff0e7224 */ /* 0x000fe200078e0017 */
[----:B------:R-:W-:Y:S01]  /*3b70*/  MOV R16, R25 ;  /* 0x0000001900107202 */ /* 0x000fe20000000f00 */
[----:B------:R-:W-:Y:S02]  /*3b80*/  IMAD.MOV.U32 R15, RZ, RZ, R26 ;  /* 0x000000ffff0f7224 */ /* 0x000fe400078e001a */
[----:B------:R-:W-:-:S08]  /*3b90*/  IMAD.MOV.U32 R24, RZ, RZ, R14 ;  /* 0x000000ffff187224 */ /* 0x000fd000078e000e */
[----:B------:R-:W-:Y:S05]  /*3ba0*/  @P0 BRA `(.L_x_602) ;  /* 0x00000000000c0947 */ /* 0x000fea0003800000 */
.L_x_604:
[----:B------:R-:W-:Y:S02]  /*3bb0*/  IMAD.MOV.U32 R24, RZ, RZ, R14 ;  /* 0x000000ffff187224 */ /* 0x000fe400078e000e */
[----:B------:R-:W-:Y:S02]  /*3bc0*/  IMAD.MOV.U32 R21, RZ, RZ, R15 ;  /* 0x000000ffff157224 */ /* 0x000fe400078e000f */
[----:B------:R-:W-:-:S07]  /*3bd0*/  IMAD.MOV.U32 R20, RZ, RZ, R16 ;  /* 0x000000ffff147224 */ /* 0x000fce00078e0010 */
.L_x_602:
[----:B------:R-:W-:Y:S05]  /*3be0*/  BSYNC.RECONVERGENT B0 ;  /* 0x0000000000007941 */ /* 0x000fea0003800200 */
.L_x_601:
[C---:B------:R-:W-:Y:S01]  /*3bf0*/  ISETP.GE.U32.AND P1, PT, R22.reuse, R3, PT ;  /* 0x000000031600720c */ /* 0x040fe20003f26070 */
[----:B------:R-:W-:Y:S01]  /*3c00*/  BSSY.RECONVERGENT B0, `(.L_x_606) ;  /* 0x0000139000007945 */ /* 0x000fe20003800200 */
[----:B------:R-:W-:-:S04]  /*3c10*/  IADD3 R26, PT, PT, R22, 0x4, RZ ;  /* 0x00000004161a7810 */ /* 0x000fc80007ffe0ff */
[----:B------:R-:W-:-:S04]  /*3c20*/  ISETP.GE.U32.AND P0, PT, R26, R3, PT ;  /* 0x000000031a00720c */ /* 0x000fc80003f06070 */
[----:B------:R-:W-:Y:S02]  /*3c30*/  SEL R19, R19, R24, !P0 ;  /* 0x0000001813137207 */ /* 0x000fe40004000000 */
[----:B------:R-:W-:Y:S02]  /*3c40*/  FSEL R18, R18, R21, !P0 ;  /* 0x0000001512127208 */ /* 0x000fe40004000000 */
[----:B------:R-:W-:Y:S01]  /*3c50*/  FSEL R17, R17, R20, !P0 ;  /* 0x0000001411117208 */ /* 0x000fe20004000000 */
[----:B------:R-:W-:Y:S06]  /*3c60*/  @P1 BRA `(.L_x_607) ;  /* 0x0000001000c81947 */ /* 0x000fec0003800000 */
[----:B------:R-:W-:Y:S01]  /*3c70*/  ISETP.NE.AND P0, PT, R7, R8, PT ;  /* 0x000000080700720c */ /* 0x000fe20003f05270 */
[----:B------:R-:W-:-:S12]  /*3c80*/  BSSY.RECONVERGENT B1, `(.L_x_608) ;  /* 0x000001b000017945 */ /* 0x000fd80003800200 */
[----:B------:R-:W-:Y:S05]  /*3c90*/  @P0 BRA `(.L_x_609) ;  /* 0x0000000000380947 */ /* 0x000fea0003800000 */
[----:B------:R-:W-:-:S13]  /*3ca0*/  FSETP.NEU.AND P0, PT, R6, R9, PT ;  /* 0x000000090600720b */ /* 0x000fda0003f0d000 */
[----:B------:R-:W-:Y:S05]  /*3cb0*/  @P0 BRA `(.L_x_610) ;  /* 0x0000000000180947 */ /* 0x000fea0003800000 */
[----:B------:R-:W-:Y:S01]  /*3cc0*/  FSETP.GTU.AND P0, PT, R5, R10, PT ;  /* 0x0000000a0500720b */ /* 0x000fe20003f0c000 */
[----:B------:R-:W-:Y:S02]  /*3cd0*/  IMAD.MOV.U32 R20, RZ, RZ, R8 ;  /* 0x000000ffff147224 */ /* 0x000fe400078e0008 */
[----:B------:R-:W-:Y:S02]  /*3ce0*/  IMAD.MOV.U32 R21, RZ, RZ, R6 ;  /* 0x000000ffff157224 */ /* 0x000fe400078e0006 */
[----:B------:R-:W-:-:S08]  /*3cf0*/  IMAD.MOV.U32 R22, RZ, RZ, R5 ;  /* 0x000000ffff167224 */ /* 0x000fd000078e0005 */
[----:B------:R-:W-:Y:S05]  /*3d00*/  @P0 BRA `(.L_x_611) ;  /* 0x0000000000480947 */ /* 0x000fea0003800000 */
[----:B------:R-:W-:Y:S05]  /*3d10*/  BRA `(.L_x_612) ;  /* 0x00000000002c7947 */ /* 0x000fea0003800000 */
.L_x_610:
[----:B------:R-:W-:-:S13]  /*3d20*/  FSETP.GEU.AND P0, PT, R6, R9, PT ;  /* 0x000000090600720b */ /* 0x000fda0003f0e000 */
[----:B------:R-:W-:Y:S05]  /*3d30*/  @!P0 BRA `(.L_x_612) ;  /* 0x0000000000248947 */ /* 0x000fea0003800000 */
[----:B------:R-:W-:Y:S01]  /*3d40*/  IMAD.MOV.U32 R21, RZ, RZ, R6 ;  /* 0x000000ffff157224 */ /* 0x000fe200078e0006 */
[----:B------:R-:W-:Y:S01]  /*3d50*/  MOV R22, R5 ;  /* 0x0000000500167202 */ /* 0x000fe20000000f00 */
[----:B------:R-:W-:Y:S01]  /*3d60*/  IMAD.MOV.U32 R20, RZ, RZ, R8 ;  /* 0x000000ffff147224 */ /* 0x000fe200078e0008 */
[----:B------:R-:W-:Y:S06]  /*3d70*/  BRA `(.L_x_611) ;  /* 0x00000000002c7947 */ /* 0x000fec0003800000 */
.L_x_609:
[----:B------:R-:W-:Y:S01]  /*3d80*/  ISETP.GE.AND P0, PT, R7, R8, PT ;  /* 0x000000080700720c */ /* 0x000fe20003f06270 */
[----:B------:R-:W-:Y:S02]  /*3d90*/  IMAD.MOV.U32 R20, RZ, RZ, R7 ;  /* 0x000000ffff147224 */ /* 0x000fe400078e0007 */
[----:B------:R-:W-:Y:S02]  /*3da0*/  IMAD.MOV.U32 R21, RZ, RZ, R6 ;  /* 0x000000ffff157224 */ /* 0x000fe400078e0006 */
[----:B------:R-:W-:-:S08]  /*3db0*/  IMAD.MOV.U32 R22, RZ, RZ, R5 ;  /* 0x000000ffff167224 */ /* 0x000fd000078e0005 */
[----:B------:R-:W-:Y:S05]  /*3dc0*/  @P0 BRA `(.L_x_611) ;  /* 0x0000000000180947 */ /* 0x000fea0003800000 */
.L_x_612:
[----:B------:R-:W-:Y:S01]  /*3dd0*/  MOV R20, R8 ;  /* 0x0000000800147202 */ /* 0x000fe20000000f00 */
[----:B------:R-:W-:Y:S02]  /*3de0*/  IMAD.MOV.U32 R21, RZ, RZ, R9 ;  /* 0x000000ffff157224 */ /* 0x000fe400078e0009 */
[----:B------:R-:W-:Y:S01]  /*3df0*/  IMAD.MOV.U32 R22, RZ, RZ, R10 ;  /* 0x000000ffff167224 */ /* 0x000fe200078e000a */
[----:B------:R-:W-:Y:S01]  /*3e00*/  MOV R10, R5 ;  /* 0x00000005000a7202 */ /* 0x000fe20000000f00 */
[----:B------:R-:W-:Y:S02]  /*3e10*/  IMAD.MOV.U32 R8, RZ, RZ, R7 ;  /* 0x000000ffff087224 */ /* 0x000fe400078e0007 */
[----:B------:R-:W-:-:S07]  /*3e20*/  IMAD.MOV.U32 R9, RZ, RZ, R6 ;  /* 0x000000ffff097224 */ /* 0x000fce00078e0006 */
.L_x_611:
[----:B------:R-:W-:Y:S05]  /*3e30*/  BSYNC.RECONVERGENT B1 ;  /* 0x0000000000017941 */ /* 0x000fea0003800200 */
.L_x_608:
        /* <DEDUP_REMOVED lines=9> */
.L_x_614:
        /* <DEDUP_REMOVED lines=8> */
.L_x_617:
[----:B------:R-:W-:Y:S01]  /*3f50*/  FSETP.GTU.AND P0, PT, R16, R13, PT ;  /* 0x0000000d1000720b */ /* 0x000fe20003f0c000 */
[----:B------:R-:W-:Y:S02]  /*3f60*/  IMAD.MOV.U32 R24, RZ, RZ, R11 ;  /* 0x000000ffff187224 */ /* 0x000fe400078e000b */
[----:B------:R-:W-:Y:S02]  /*3f70*/  IMAD.MOV.U32 R23, RZ, RZ, R15 ;  /* 0x000000ffff177224 */ /* 0x000fe400078e000f */
[----:B------:R-:W-:-:S08]  /*3f80*/  IMAD.MOV.U32 R26, RZ, RZ, R16 ;  /* 0x000000ffff1a7224 */ /* 0x000fd000078e0010 */
[----:B------:R-:W-:Y:S05]  /*3f90*/  @P0 BRA `(.L_x_616) ;  /* 0x0000000000180947 */ /* 0x000fea0003800000 */
.L_x_615:
[----:B------:R-:W-:Y:S01]  /*3fa0*/  MOV R24, R11 ;  /* 0x0000000b00187202 */ /* 0x000fe20000000f00 */
[----:B------:R-:W-:Y:S02]  /*3fb0*/  IMAD.MOV.U32 R23, RZ, RZ, R12 ;  /* 0x000000ffff177224 */ /* 0x000fe400078e000c */
[----:B------:R-:W-:Y:S01]  /*3fc0*/  IMAD.MOV.U32 R26, RZ, RZ, R13 ;  /* 0x000000ffff1a7224 */ /* 0x000fe200078e000d */
[----:B------:R-:W-:Y:S01]  /*3fd0*/  MOV R13, R16 ;  /* 0x00000010000d7202 */ /* 0x000fe20000000f00 */
[----:B------:R-:W-:Y:S02]  /*3fe0*/  IMAD.MOV.U32 R11, RZ, RZ, R14 ;  /* 0x000000ffff0b7224 */ /* 0x000fe400078e000e */
[----:B------:R-:W-:-:S07]  /*3ff0*/  IMAD.MOV.U32 R12, RZ, RZ, R15 ;  /* 0x000000ffff0c7224 */ /* 0x000fce00078e000f */
.L_x_616:
[----:B------:R-:W-:Y:S05]  /*4000*/  BSYNC.RECONVERGENT B1 ;  /* 0x0000000000017941 */ /* 0x000fea0003800200 */
.L_x_613:
[----:B------:R-:W-:Y:S01]  /*4010*/  ISETP.NE.AND P0, PT, R11, R20, PT ;  /* 0x000000140b00720c */ /* 0x000fe20003f05270 */
[----:B------:R-:W-:-:S12]  /*4020*/  BSSY.RECONVERGENT B1, `(.L_x_618) ;  /* 0x0000021000017945 */ /* 0x000fd80003800200 */
[----:B------:R-:W-:Y:S05]  /*4030*/  @!P0 BRA `(.L_x_619) ;  /* 0x0000000000208947 */ /* 0x000fea0003800000 */
[----:B------:R-:W-:Y:S01]  /*4040*/  ISETP.GE.AND P0, PT, R11, R20, PT ;  /* 0x000000140b00720c */ /* 0x000fe20003f06270 */
[----:B------:R-:W-:Y:S02]  /*4050*/  IMAD.MOV.U32 R6, RZ, RZ, R12 ;  /* 0x000000ffff067224 */ /* 0x000fe400078e000c */
[----:B------:R-:W-:-:S10]  /*4060*/  IMAD.MOV.U32 R7, RZ, RZ, R13 ;  /* 0x000000ffff077224 */ /* 0x000fd400078e000d */
[----:B------:R-:W-:Y:S05]  /*4070*/  @!P0 BRA `(.L_x_620) ;  /* 0x0000000000548947 */ /* 0x000fea0003800000 */
[----:B------:R-:W-:Y:S01]  /*4080*/  IMAD.MOV.U32 R5, RZ, RZ, R11 ;  /* 0x000000ffff057224 */ /* 0x000fe200078e000b */
[----:B------:R-:W-:Y:S01]  /*4090*/  MOV R13, R7 ;  /* 0x00000007000d7202 */ /* 0x000fe20000000f00 */
[----:B------:R-:W-:Y:S01]  /*40a0*/  IMAD.MOV.U32 R12, RZ, RZ, R6 ;  /* 0x000000ffff0c7224 */ /* 0x000fe200078e0006 */
[----:B------:R-:W-:Y:S06]  /*40b0*/  BRA `(.L_x_621) ;  /* 0x00000000005c7947 */ /* 0x000fec0003800000 */
.L_x_619:
        /* <DEDUP_REMOVED lines=10> */
.L_x_622:
[----:B------:R-:W-:Y:S01]  /*4160*/  FSETP.GTU.AND P0, PT, R13, R22, PT ;  /* 0x000000160d00720b */ /* 0x000fe20003f0c000 */
[----:B------:R-:W-:Y:S02]  /*4170*/  IMAD.MOV.U32 R7, RZ, RZ, R13 ;  /* 0x000000ffff077224 */ /* 0x000fe400078e000d */
[----:B------:R-:W-:Y:S02]  /*4180*/  IMAD.MOV.U32 R6, RZ, RZ, R12 ;  /* 0x000000ffff067224 */ /* 0x000fe400078e000c */
[----:B------:R-:W-:Y:S01]  /*4190*/  IMAD.MOV.U32 R5, RZ, RZ, R20 ;  /* 0x000000ffff057224 */ /* 0x000fe200078e0014 */
[----:B------:R-:W-:Y:S01]  /*41a0*/  MOV R13, R7 ;  /* 0x00000007000d7202 */ /* 0x000fe20000000f00 */
[----:B------:R-:W-:-:S06]  /*41b0*/  IMAD.MOV.U32 R12, RZ, RZ, R6 ;  /* 0x000000ffff0c7224 */ /* 0x000fcc00078e0006 */
[----:B------:R-:W-:Y:S05]  /*41c0*/  @P0 BRA `(.L_x_621) ;  /* 0x0000000000180947 */ /* 0x000fea0003800000 */
.L_x_620:
[----:B------:R-:W-:Y:S02]  /*41d0*/  IMAD.MOV.U32 R5, RZ, RZ, R20 ;  /* 0x000000ffff057224 */ /* 0x000fe400078e0014 */
[----:B------:R-:W-:Y:S01]  /*41e0*/  IMAD.MOV.U32 R12, RZ, RZ, R21 ;  /* 0x000000ffff0c7224 */ /* 0x000fe200078e0015 */
[----:B------:R-:W-:Y:S01]  /*41f0*/  MOV R21, R6 ;  /* 0x0000000600157202 */ /* 0x000fe20000000f00 */
[----:B------:R-:W-:Y:S02]  /*4200*/  IMAD.MOV.U32 R13, RZ, RZ, R22 ;  /* 0x000000ffff0d7224 */ /* 0x000fe400078e0016 */
[----:B------:R-:W-:Y:S02]  /*4210*/  IMAD.MOV.U32 R20, RZ, RZ, R11 ;  /* 0x000000ffff147224 */ /* 0x000fe400078e000b */
[----:B------:R-:W-:-:S07]  /*4220*/  IMAD.MOV.U32 R22, RZ, RZ, R7 ;  /* 0x000000ffff167224 */ /* 0x000fce00078e0007 */
.L_x_621:
[----:B------:R-:W-:Y:S05]  /*4230*/  BSYNC.RECONVERGENT B1 ;  /* 0x0000000000017941 */ /* 0x000fea0003800200 */
.L_x_618:
[----:B------:R-:W-:Y:S01]  /*4240*/  ISETP.NE.AND P0, PT, R19, R24, PT ;  /* 0x000000181300720c */ /* 0x000fe20003f05270 */
[----:B------:R-:W-:-:S12]  /*4250*/  BSSY.RECONVERGENT B1, `(.L_x_623) ;  /* 0x000001b000017945 */ /* 0x000fd80003800200 */
[----:B------:R-:W-:Y:S05]  /*4260*/  @!P0 BRA `(.L_x_624) ;  /* 0x00000000001c8947 */ /* 0x000fea0003800000 */
[----:B------:R-:W-:-:S13]  /*4270*/  ISETP.GE.AND P0, PT, R19, R24, PT ;  /* 0x000000181300720c */ /* 0x000fda0003f06270 */
[----:B------:R-:W-:Y:S05]  /*4280*/  @!P0 BRA `(.L_x_625) ;  /* 0x0000000000488947 */ /* 0x000fea0003800000 */
[----:B------:R-:W-:Y:S01]  /*4290*/  IMAD.MOV.U32 R15, RZ, RZ, R19 ;  /* 0x000000ffff0f7224 */ /* 0x000fe200078e0013 */
[----:B------:R-:W-:Y:S01]  /*42a0*/  MOV R19, R24 ;  /* 0x0000001800137202 */ /* 0x000fe20000000f00 */
[----:B------:R-:W-:Y:S02]  /*42b0*/  IMAD.MOV.U32 R7, RZ, RZ, R18 ;  /* 0x000000ffff077224 */ /* 0x000fe400078e0012 */
[----:B------:R-:W-:Y:S01]  /*42c0*/  IMAD.MOV.U32 R6, RZ, RZ, R17 ;  /* 0x000000ffff067224 */ /* 0x000fe200078e0011 */
[----:B------:R-:W-:Y:S06]  /*42d0*/  BRA `(.L_x_626) ;  /* 0x0000000000487947 */ /* 0x000fec0003800000 */
.L_x_624:
        /* <DEDUP_REMOVED lines=8> */
.L_x_627:
[----:B------:R-:W-:Y:S01]  /*4360*/  FSETP.GTU.AND P0, PT, R17, R26, PT ;  /* 0x0000001a1100720b */ /* 0x000fe20003f0c000 */
[----:B------:R-:W-:Y:S01]  /*4370*/  IMAD.MOV.U32 R15, RZ, RZ, R19 ;  /* 0x000000ffff0f7224 */ /* 0x000fe200078e0013 */
[----:B------:R-:W-:Y:S01]  /*4380*/  MOV R7, R18 ;  /* 0x0000001200077202 */ /* 0x000fe20000000f00 */
[----:B------:R-:W-:-:S10]  /*4390*/  IMAD.MOV.U32 R6, RZ, RZ, R17 ;  /* 0x000000ffff067224 */ /* 0x000fd400078e0011 */
[----:B------:R-:W-:Y:S05]  /*43a0*/  @P0 BRA `(.L_x_626) ;  /* 0x0000000000140947 */ /* 0x000fea0003800000 */
.L_x_625:
[----:B------:R-:W-:Y:S01]  /*43b0*/  IMAD.MOV.U32 R7, RZ, RZ, R23 ;  /* 0x000000ffff077224 */ /* 0x000fe200078e0017 */
[----:B------:R-:W-:Y:S01]  /*43c0*/  MOV R23, R18 ;  /* 0x0000001200177202 */ /* 0x000fe20000000f00 */
[----:B------:R-:W-:Y:S02]  /*43d0*/  IMAD.MOV.U32 R6, RZ, RZ, R26 ;  /* 0x000000ffff067224 */ /* 0x000fe400078e001a */
[----:B------:R-:W-:Y:S02]  /*43e0*/  IMAD.MOV.U32 R15, RZ, RZ, R24 ;  /* 0x000000ffff0f7224 */ /* 0x000fe400078e0018 */
[----:B------:R-:W-:-:S07]  /*43f0*/  IMAD.MOV.U32 R26, RZ, RZ, R17 ;  /* 0x000000ffff1a7224 */ /* 0x000fce00078e0011 */
.L_x_626:
[----:B------:R-:W-:Y:S05]  /*4400*/  BSYNC.RECONVERGENT B1 ;  /* 0x0000000000017941 */ /* 0x000fea0003800200 */
.L_x_623:
        /* <DEDUP_REMOVED lines=10> */
.L_x_629:
        /* <DEDUP_REMOVED lines=9> */
.L_x_632:
[----:B------:R-:W-:Y:S01]  /*4540*/  FSETP.GTU.AND P0, PT, R22, R10, PT ;  /* 0x0000000a1600720b */ /* 0x000fe20003f0c000 */
[----:B------:R-:W-:Y:S01]  /*4550*/  IMAD.MOV.U32 R14, RZ, RZ, R8 ;  /* 0x000000ffff0e7224 */ /* 0x000fe200078e0008 */
[----:B------:R-:W-:Y:S01]  /*4560*/  MOV R11, R21 ;  /* 0x00000015000b7202 */ /* 0x000fe20000000f00 */
[----:B------:R-:W-:-:S04]  /*4570*/  IMAD.MOV.U32 R21, RZ, RZ, R22 ;  /* 0x000000ffff157224 */ /* 0x000fc800078e0016 */
[----:B------:R-:W-:-:S06]  /*4580*/  IMAD.MOV.U32 R16, RZ, RZ, R11 ;  /* 0x000000ffff107224 */ /* 0x000fcc00078e000b */
[----:B------:R-:W-:Y:S05]  /*4590*/  @P0 BRA `(.L_x_631) ;  /* 0x0000000000180947 */ /* 0x000fea0003800000 */
.L_x_630:
[----:B------:R-:W-:Y:S01]  /*45a0*/  IMAD.MOV.U32 R14, RZ, RZ, R8 ;  /* 0x000000ffff0e7224 */ /* 0x000fe200078e0008 */
[----:B------:R-:W-:Y:S01]  /*45b0*/  MOV R16, R9 ;  /* 0x0000000900107202 */ /* 0x000fe20000000f00 */
[----:B------:R-:W-:Y:S02]  /*45c0*/  IMAD.MOV.U32 R21, RZ, RZ, R10 ;  /* 0x000000ffff157224 */ /* 0x000fe400078e000a */
[----:B------:R-:W-:Y:S02]  /*45d0*/  IMAD.MOV.U32 R8, RZ, RZ, R20 ;  /* 0x000000ffff087224 */ /* 0x000fe400078e0014 */
[----:B------:R-:W-:Y:S02]  /*45e0*/  IMAD.MOV.U32 R9, RZ, RZ, R11 ;  /* 0x000000ffff097224 */ /* 0x000fe400078e000b */
[----:B------:R-:W-:-:S07]  /*45f0*/  IMAD.MOV.U32 R10, RZ, RZ, R22 ;  /* 0x000000ffff0a7224 */ /* 0x000fce00078e0016 */
.L_x_631:
[----:B------:R-:W-:Y:S05]  /*4600*/  BSYNC.RECONVERGENT B1 ;  /* 0x0000000000017941 */ /* 0x000fea0003800200 */
.L_x_628:
        /* <DEDUP_REMOVED lines=9> */
.L_x_634:
        /* <DEDUP_REMOVED lines=8> */
.L_x_637:
[----:B------:R-:W-:Y:S01]  /*4720*/  FSETP.GTU.AND P0, PT, R26, R13, PT ;  /* 0x0000000d1a00720b */ /* 0x000fe20003f0c000 */
[----:B------:R-:W-:Y:S02]  /*4730*/  IMAD.MOV.U32 R24, RZ, RZ, R5 ;  /* 0x000000ffff187224 */ /* 0x000fe400078e0005 */
[----:B------:R-:W-:Y:S02]  /*4740*/  IMAD.MOV.U32 R22, RZ, RZ, R23 ;  /* 0x000000ffff167224 */ /* 0x000fe400078e0017 */
[----:B------:R-:W-:-:S08]  /*4750*/  IMAD.MOV.U32 R20, RZ, RZ, R26 ;  /* 0x000000ffff147224 */ /* 0x000fd000078e001a */
[----:B------:R-:W-:Y:S05]  /*4760*/  @P0 BRA `(.L_x_636) ;  /* 0x0000000000180947 */ /* 0x000fea0003800000 */
.L_x_635:
[----:B------:R-:W-:Y:S01]  /*4770*/  IMAD.MOV.U32 R24, RZ, RZ, R5 ;  /* 0x000000ffff187224 */ /* 0x000fe200078e0005 */
[----:B------:R-:W-:Y:S01]  /*4780*/  MOV R22, R12 ;  /* 0x0000000c00167202 */ /* 0x000fe20000000f00 */
[----:B------:R-:W-:Y:S02]  /*4790*/  IMAD.MOV.U32 R20, RZ, RZ, R13 ;  /* 0x000000ffff147224 */ /* 0x000fe400078e000d */
[----:B------:R-:W-:Y:S02]  /*47a0*/  IMAD.MOV.U32 R5, RZ, RZ, R19 ;  /* 0x000000ffff057224 */ /* 0x000fe400078e0013 */
[----:B------:R-:W-:Y:S02]  /*47b0*/  IMAD.MOV.U32 R12, RZ, RZ, R23 ;  /* 0x000000ffff0c7224 */ /* 0x000fe400078e0017 */
[----:B------:R-:W-:-:S07]  /*47c0*/  IMAD.MOV.U32 R13, RZ, RZ, R26 ;  /* 0x000000ffff0d7224 */ /* 0x000fce00078e001a */
.L_x_636:
[----:B------:R-:W-:Y:S05]  /*47d0*/  BSYNC.RECONVERGENT B1 ;  /* 0x0000000000017941 */ /* 0x000fea0003800200 */
.L_x_633:
[----:B------:R-:W-:Y:S01]  /*47e0*/  ISETP.NE.AND P0, PT, R5, R14, PT ;  /* 0x0000000e0500720c */ /* 0x000fe20003f05270 */
[----:B------:R-:W-:-:S12]  /*47f0*/  BSSY.RECONVERGENT B1, `(.L_x_638) ;  /* 0x0000021000017945 */ /* 0x000fd80003800200 */
[----:B------:R-:W-:Y:S05]  /*4800*/  @!P0 BRA `(.L_x_639) ;  /* 0x0000000000208947 */ /* 0x000fea0003800000 */
[----:B------:R-:W-:Y:S01]  /*4810*/  ISETP.GE.AND P0, PT, R5, R14, PT ;  /* 0x0000000e0500720c */ /* 0x000fe20003f06270 */
[----:B------:R-:W-:Y:S01]  /*4820*/  IMAD.MOV.U32 R18, RZ, RZ, R13 ;  /* 0x000000ffff127224 */ /* 0x000fe200078e000d */
[----:B------:R-:W-:-:S11]  /*4830*/  MOV R17, R12 ;  /* 0x0000000c00117202 */ /* 0x000fd60000000f00 */
[----:B------:R-:W-:Y:S05]  /*4840*/  @!P0 BRA `(.L_x_640) ;  /* 0x0000000000548947 */ /* 0x000fea0003800000 */
[----:B------:R-:W-:Y:S02]  /*4850*/  IMAD.MOV.U32 R11, RZ, RZ, R5 ;  /* 0x000000ffff0b7224 */ /* 0x000fe400078e0005 */
[----:B------:R-:W-:Y:S02]  /*4860*/  IMAD.MOV.U32 R12, RZ, RZ, R17 ;  /* 0x000000ffff0c7224 */ /* 0x000fe400078e0011 */
[----:B------:R-:W-:Y:S01]  /*4870*/  IMAD.MOV.U32 R13, RZ, RZ, R18 ;  /* 0x000000ffff0d7224 */ /* 0x000fe200078e0012 */
[----:B------:R-:W-:Y:S06]  /*4880*/  BRA `(.L_x_641) ;  /* 0x00000000005c7947 */ /* 0x000fec0003800000 */
.L_x_639:
[----:B------:R-:W-:-:S13]  /*4890*/  FSETP.NEU.AND P0, PT, R12, R16, PT ;  /* 0x000000100c00720b */ /* 0x000fda0003f0d000 */
[----:B------:R-:W-:Y:S05]  /*48a0*/  @!P0 BRA `(.L_x_642) ;  /* 0x0000000000208947 */ /* 0x000fea0003800000 */
[----:B------:R-:W-:Y:S01]  /*48b0*/  FSETP.GEU.AND P0, PT, R12, R16, PT ;  /* 0x000000100c00720b */ /* 0x000fe20003f0e000 */
[----:B------:R-:W-:Y:S01]  /*48c0*/  IMAD.MOV.U32 R18, RZ, RZ, R13 ;  /* 0x000000ffff127224 */ /* 0x000fe200078e000d */
[----:B------:R-:W-:-:S11]  /*48d0*/  MOV R17, R12 ;  /* 0x0000000c00117202 */ /* 0x000fd60000000f00 */
[----:B------:R-:W-:Y:S05]  /*48e0*/  @!P0 BRA `(.L_x_640) ;  /* 0x00000000002c8947 */ /* 0x000fea0003800000 */
[----:B------:R-:W-:Y:S02]  /*48f0*/  IMAD.MOV.U32 R12, RZ, RZ, R17 ;  /* 0x000000ffff0c7224 */ /* 0x000fe400078e0011 */
[----:B------:R-:W-:Y:S02]  /*4900*/  IMAD.MOV.U32 R13, RZ, RZ, R18 ;  /* 0x000000ffff0d7224 */ /* 0x000fe400078e0012 */
[----:B------:R-:W-:Y:S01]  /*4910*/  IMAD.MOV.U32 R11, RZ, RZ, R14 ;  /* 0x000000ffff0b7224 */ /* 0x000fe200078e000e */
[----:B------:R-:W-:Y:S06]  /*4920*/  BRA `(.L_x_641) ;  /* 0x0000000000347947 */ /* 0x000fec0003800000 */
.L_x_642:
[----:B------:R-:W-:Y:S01]  /*4930*/  FSETP.GTU.AND P0, PT, R13, R21, PT ;  /* 0x000000150d00720b */ /* 0x000fe20003f0c000 */
[----:B------:R-:W-:Y:S01]  /*4940*/  IMAD.MOV.U32 R18, RZ, RZ, R13 ;  /* 0x000000ffff127224 */ /* 0x000fe200078e000d */
[----:B------:R-:W-:Y:S01]  /*4950*/  MOV R17, R12 ;  /* 0x0000000c00117202 */ /* 0x000fe20000000f00 */
[----:B------:R-:W-:Y:S02]  /*4960*/  IMAD.MOV.U32 R11, RZ, RZ, R14 ;  /* 0x000000ffff0b7224 */ /* 0x000fe400078e000e */
[----:B------:R-:W-:Y:S02]  /*4970*/  IMAD.MOV.U32 R13, RZ, RZ, R18 ;  /* 0x000000ffff0d7224 */ /* 0x000fe400078e0012 */
[----:B------:R-:W-:-:S06]  /*4980*/  IMAD.MOV.U32 R12, RZ, RZ, R17 ;  /* 0x000000ffff0c7224 */ /* 0x000fcc00078e0011 */
[----:B------:R-:W-:Y:S05]  /*4990*/  @P0 BRA `(.L_x_641) ;  /* 0x0000000000180947 */ /* 0x000fea0003800000 */
.L_x_640:
[----:B------:R-:W-:Y:S01]  /*49a0*/  MOV R11, R14 ;  /* 0x0000000e000b7202 */ /* 0x000fe20000000f00 */
[----:B------:R-:W-:Y:S02]  /*49b0*/  IMAD.MOV.U32 R12, RZ, RZ, R16 ;  /* 0x000000ffff0c7224 */ /* 0x000fe400078e0010 */
[----:B------:R-:W-:Y:S01]  /*49c0*/  IMAD.MOV.U32 R13, RZ, RZ, R21 ;  /* 0x000000ffff0d7224 */ /* 0x000fe200078e0015 */
[----:B------:R-:W-:Y:S01]  /*49d0*/  MOV R21, R18 ;  /* 0x0000001200157202 */ /* 0x000fe20000000f00 */
[----:B------:R-:W-:Y:S02]  /*49e0*/  IMAD.MOV.U32 R14, RZ, RZ, R5 ;  /* 0x000000ffff0e7224 */ /* 0x000fe400078e0005 */
[----:B------:R-:W-:-:S07]  /*49f0*/  IMAD.MOV.U32 R16, RZ, RZ, R17 ;  /* 0x000000ffff107224 */ /* 0x000fce00078e0011 */
.L_x_641:
[----:B------:R-:W-:Y:S05]  /*4a00*/  BSYNC.RECONVERGENT B1 ;  /* 0x0000000000017941 */ /* 0x000fea0003800200 */
.L_x_638:
[----:B------:R-:W-:Y:S01]  /*4a10*/  ISETP.NE.AND P0, PT, R15, R24, PT ;  /* 0x000000180f00720c */ /* 0x000fe20003f05270 */
[----:B------:R-:W-:-:S12]  /*4a20*/  BSSY.RECONVERGENT B1, `(.L_x_643) ;  /* 0x000001e000017945 */ /* 0x000fd80003800200 */
[----:B------:R-:W-:Y:S05]  /*4a30*/  @!P0 BRA `(.L_x_644) ;  /* 0x00000000001c8947 */ /* 0x000fea0003800000 */
[----:B------:R-:W-:-:S13]  /*4a40*/  ISETP.GE.AND P0, PT, R15, R24, PT ;  /* 0x000000180f00720c */ /* 0x000fda0003f06270 */
[----:B------:R-:W-:Y:S05]  /*4a50*/  @!P0 BRA `(.L_x_645) ;  /* 0x0000000000508947 */ /* 0x000fea0003800000 */
[----:B------:R-:W-:Y:S02]  /*4a60*/  IMAD.MOV.U32 R19, RZ, RZ, R15 ;  /* 0x000000ffff137224 */ /* 0x000fe400078e000f */
[----:B------:R-:W-:Y:S02]  /*4a70*/  IMAD.MOV.U32 R18, RZ, RZ, R7 ;  /* 0x000000ffff127224 */ /* 0x000fe400078e0007 */
[----:B------:R-:W-:Y:S02]  /*4a80*/  IMAD.MOV.U32 R17, RZ, RZ, R6 ;  /* 0x000000ffff117224 */ /* 0x000fe400078e0006 */
[----:B------:R-:W-:Y:S01]  /*4a90*/  IMAD.MOV.U32 R26, RZ, RZ, R24 ;  /* 0x000000ffff1a7224 */ /* 0x000fe200078e0018 */
[----:B------:R-:W-:Y:S06]  /*4aa0*/  BRA `(.L_x_646) ;  /* 0x0000000000547947 */ /* 0x000fec0003800000 */
.L_x_644:
[----:B------:R-:W-:-:S13]  /*4ab0*/  FSETP.NEU.AND P0, PT, R7, R22, PT ;  /* 0x000000160700720b */ /* 0x000fda0003f0d000 */
[----:B------:R-:W-:Y:S05]  /*4ac0*/  @!P0 BRA `(.L_x_647) ;  /* 0x00000000001c8947 */ /* 0x000fea0003800000 */
[----:B------:R-:W-:-:S13]  /*4ad0*/  FSETP.GEU.AND P0, PT, R7, R22, PT ;  /* 0x000000160700720b */ /* 0x000fda0003f0e000 */
[----:B------:R-:W-:Y:S05]  /*4ae0*/  @!P0 BRA `(.L_x_645) ;  /* 0x00000000002c8947 */ /* 0x000fea0003800000 */
[----:B------:R-:W-:Y:S01]  /*4af0*/  MOV R18, R7 ;  /* 0x0000000700127202 */ /* 0x000fe20000000f00 */
[----:B------:R-:W-:Y:S02]  /*4b00*/  IMAD.MOV.U32 R17, RZ, RZ, R6 ;  /* 0x000000ffff117224 */ /* 0x000fe400078e0006 */
[--C-:B------:R-:W-:Y:S02]  /*4b10*/  IMAD.MOV.U32 R19, RZ, RZ, R15.reuse ;  /* 0x000000ffff137224 */ /* 0x100fe400078e000f */
[----:B------:R-:W-:Y:S01]  /*4b20*/  IMAD.MOV.U32 R26, RZ, RZ, R15 ;  /* 0x000000ffff1a7224 */ /* 0x000fe200078e000f */
[----:B------:R-:W-:Y:S06]  /*4b30*/  BRA `(.L_x_646) ;  /* 0x0000000000307947 */ /* 0x000fec0003800000 */
.L_x_647:
[----:B------:R-:W-:Y:S01]  /*4b40*/  FSETP.GTU.AND P0, PT, R6, R20, PT ;  /* 0x000000140600720b */ /* 0x000fe20003f0c000 */
[--C-:B------:R-:W-:Y:S01]  /*4b50*/  IMAD.MOV.U32 R19, RZ, RZ, R15.reuse ;  /* 0x000000ffff137224 */ /* 0x100fe200078e000f */
[----:B------:R-:W-:Y:S01]  /*4b60*/  MOV R18, R7 ;  /* 0x0000000700127202 */ /* 0x000fe20000000f00 */
[----:B------:R-:W-:Y:S02]  /*4b70*/  IMAD.MOV.U32 R17, RZ, RZ, R6 ;  /* 0x000000ffff117224 */ /* 0x000fe400078e0006 */
[----:B------:R-:W-:-:S08]  /*4b80*/  IMAD.MOV.U32 R26, RZ, RZ, R15 ;  /* 0x000000ffff1a7224 */ /* 0x000fd000078e000f */
[----:B------:R-:W-:Y:S05]  /*4b90*/  @P0 BRA `(.L_x_646) ;  /* 0x0000000000180947 */ /* 0x000fea0003800000 */
.L_x_645:
[----:B------:R-:W-:Y:S01]  /*4ba0*/  IMAD.MOV.U32 R18, RZ, RZ, R22 ;  /* 0x000000ffff127224 */ /* 0x000fe200078e0016 */
[----:B------:R-:W-:Y:S01]  /*4bb0*/  MOV R17, R20 ;  /* 0x0000001400117202 */ /* 0x000fe20000000f00 */
[----:B------:R-:W-:Y:S02]  /*4bc0*/  IMAD.MOV.U32 R19, RZ, RZ, R24 ;  /* 0x000000ffff137224 */ /* 0x000fe400078e0018 */
[----:B------:R-:W-:Y:S02]  /*4bd0*/  IMAD.MOV.U32 R26, RZ, RZ, R15 ;  /* 0x000000ffff1a7224 */ /* 0x000fe400078e000f */
[----:B------:R-:W-:Y:S02]  /*4be0*/  IMAD.MOV.U32 R22, RZ, RZ, R7 ;  /* 0x000000ffff167224 */ /* 0x000fe400078e0007 */
[----:B------:R-:W-:-:S07]  /*4bf0*/  IMAD.MOV.U32 R20, RZ, RZ, R6 ;  /* 0x000000ffff147224 */ /* 0x000fce00078e0006 */
.L_x_646:
[----:B------:R-:W-:Y:S05]  /*4c00*/  BSYNC.RECONVERGENT B1 ;  /* 0x0000000000017941 */ /* 0x000fea0003800200 */
.L_x_643:
        /* <DEDUP_REMOVED lines=9> */
.L_x_649:
        /* <DEDUP_REMOVED lines=8> */
.L_x_652:
[----:B------:R-:W-:Y:S01]  /*4d20*/  FSETP.GTU.AND P0, PT, R21, R10, PT ;  /* 0x0000000a1500720b */ /* 0x000fe20003f0c000 */
[----:B------:R-:W-:Y:S01]  /*4d30*/  IMAD.MOV.U32 R6, RZ, RZ, R16 ;  /* 0x000000ffff067224 */ /* 0x000fe200078e0010 */
[----:B------:R-:W-:Y:S01]  /*4d40*/  MOV R7, R8 ;  /* 0x0000000800077202 */ /* 0x000fe20000000f00 */
[----:B------:R-:W-:-:S10]  /*4d50*/  IMAD.MOV.U32 R5, RZ, RZ, R21 ;  /* 0x000000ffff057224 */ /* 0x000fd400078e0015 */
[----:B------:R-:W-:Y:S05]  /*4d60*/  @P0 BRA `(.L_x_651) ;  /* 0x0000000000180947 */ /* 0x000fea0003800000 */
.L_x_650:
[----:B------:R-:W-:Y:S01]  /*4d70*/  IMAD.MOV.U32 R7, RZ, RZ, R8 ;  /* 0x000000ffff077224 */ /* 0x000fe200078e0008 */
[----:B------:R-:W-:Y:S01]  /*4d80*/  MOV R5, R10 ;  /* 0x0000000a00057202 */ /* 0x000fe20000000f00 */
[----:B------:R-:W-:Y:S02]  /*4d90*/  IMAD.MOV.U32 R6, RZ, RZ, R9 ;  /* 0x000000ffff067224 */ /* 0x000fe400078e0009 */
[----:B------:R-:W-:Y:S02]  /*4da0*/  IMAD.MOV.U32 R8, RZ, RZ, R14 ;  /* 0x000000ffff087224 */ /* 0x000fe400078e000e */
[----:B------:R-:W-:Y:S02]  /*4db0*/  IMAD.MOV.U32 R9, RZ, RZ, R16 ;  /* 0x000000ffff097224 */ /* 0x000fe400078e0010 */
[----:B------:R-:W-:-:S07]  /*4dc0*/  IMAD.MOV.U32 R10, RZ, RZ, R21 ;  /* 0x000000ffff0a7224 */ /* 0x000fce00078e0015 */
.L_x_651:
[----:B------:R-:W-:Y:S05]  /*4dd0*/  BSYNC.RECONVERGENT B1 ;  /* 0x0000000000017941 */ /* 0x000fea0003800200 */
.L_x_648:
[----:B------:R-:W-:-:S13]  /*4de0*/  ISETP.NE.AND P0, PT, R26, R11, PT ;  /* 0x0000000b1a00720c */ /* 0x000fda0003f05270 */
[----:B------:R-:W-:Y:S05]  /*4df0*/  @!P0 BRA `(.L_x_653) ;  /* 0x0000000000188947 */ /* 0x000fea0003800000 */
[----:B------:R-:W-:-:S13]  /*4e00*/  ISETP.GE.AND P0, PT, R26, R11, PT ;  /* 0x0000000b1a00720c */ /* 0x000fda0003f06270 */
[----:B------:R-:W-:Y:S05]  /*4e10*/  @!P0 BRA `(.L_x_654) ;  /* 0x0000000000448947 */ /* 0x000fea0003800000 */
[----:B------:R-:W-:Y:S01]  /*4e20*/  IMAD.MOV.U32 R14, RZ, RZ, R26 ;  /* 0x000000ffff0e7224 */ /* 0x000fe200078e001a */
[----:B------:R-:W-:Y:S01]  /*4e30*/  MOV R15, R22 ;  /* 0x00000016000f7202 */ /* 0x000fe20000000f00 */
[----:B------:R-:W-:Y:S01]  /*4e40*/  IMAD.MOV.U32 R16, RZ, RZ, R20 ;  /* 0x000000ffff107224 */ /* 0x000fe200078e0014 */
[----:B------:R-:W-:Y:S06]  /*4e50*/  BRA `(.L_x_607) ;  /* 0x00000000004c7947 */ /* 0x000fec0003800000 */
.L_x_653:
        /* <DEDUP_REMOVED lines=8> */
.L_x_655:
[----:B------:R-:W-:Y:S01]  /*4ee0*/  FSETP.GTU.AND P0, PT, R20, R13, PT ;  /* 0x0000000d1400720b */ /* 0x000fe20003f0c000 */
[----:B------:R-:W-:Y:S01]  /*4ef0*/  IMAD.MOV.U32 R15, RZ, RZ, R22 ;  /* 0x000000ffff0f7224 */ /* 0x000fe200078e0016 */
[----:B------:R-:W-:Y:S01]  /*4f00*/  MOV R14, R11 ;  /* 0x0000000b000e7202 */ /* 0x000fe20000000f00 */
[----:B------:R-:W-:-:S10]  /*4f10*/  IMAD.MOV.U32 R16, RZ, RZ, R20 ;  /* 0x000000ffff107224 */ /* 0x000fd400078e0014 */
[----:B------:R-:W-:Y:S05]  /*4f20*/  @P0 BRA `(.L_x_607) ;  /* 0x0000000000180947 */ /* 0x000fea0003800000 */
.L_x_654:
[----:B------:R-:W-:Y:S01]  /*4f30*/  IMAD.MOV.U32 R14, RZ, RZ, R11 ;  /* 0x000000ffff0e7224 */ /* 0x000fe200078e000b */
[----:B------:R-:W-:Y:S01]  /*4f40*/  MOV R16, R13 ;  /* 0x0000000d00107202 */ /* 0x000fe20000000f00 */
[----:B------:R-:W-:Y:S02]  /*4f50*/  IMAD.MOV.U32 R15, RZ, RZ, R12 ;  /* 0x000000ffff0f7224 */ /* 0x000fe400078e000c */
[----:B------:R-:W-:Y:S02]  /*4f60*/  IMAD.MOV.U32 R11, RZ, RZ, R26 ;  /* 0x000000ffff0b7224 */ /* 0x000fe400078e001a */
[----:B------:R-:W-:Y:S02]  /*4f70*/  IMAD.MOV.U32 R12, RZ, RZ, R22 ;  /* 0x000000ffff0c7224 */ /* 0x000fe400078e0016 */
[----:B------:R-:W-:-:S07]  /*4f80*/  IMAD.MOV.U32 R13, RZ, RZ, R20 ;  /* 0x000000ffff0d7224 */ /* 0x000fce00078e0014 */
.L_x_607:
[----:B------:R-:W-:Y:S05]  /*4f90*/  BSYNC.RECONVERGENT B0 ;  /* 0x0000000000007941 */ /* 0x000fea0003800200 */
.L_x_606:
[----:B------:R-:W-:-:S07]  /*4fa0*/  IMAD.MOV.U32 R21, RZ, RZ, 0x2 ;  /* 0x00000002ff157424 */ /* 0x000fce00078e00ff */
.L_x_673:
[----:B------:R-:W0:Y:S01]  /*4fb0*/  S2R R25, SR_CgaCtaId ;  /* 0x0000000000197919 */ /* 0x000e220000008800 */
[----:B------:R-:W-:Y:S01]  /*4fc0*/  IADD3 R23, PT, PT, -R21, RZ, RZ ;  /* 0x000000ff15177210 */ /* 0x000fe20007ffe1ff */
[----:B------:R-:W-:Y:S01]  /*4fd0*/  BSSY.RECONVERGENT B0, `(.L_x_656) ;  /* 0x0000046000007945 */ /* 0x000fe20003800200 */
[----:B------:R-:W-:Y:S01]  /*4fe0*/  MOV R22, 0x400 ;  /* 0x0000040000167802 */ /* 0x000fe20000000f00 */
[----:B------:R-:W-:Y:S01]  /*4ff0*/  BAR.SYNC.DEFER_BLOCKING 0x0 ;  /* 0x0000000000007b1d */ /* 0x000fe20000010000 */
[----:B------:R-:W-:Y:S02]  /*5000*/  LOP3.LUT R20, R4, R23, RZ, 0xc0, !PT ;  /* 0x0000001704147212 */ /* 0x000fe400078ec0ff */
[----:B0-----:R-:W-:-:S03]  /*5010*/  LEA R23, R25, R22, 0x18 ;  /* 0x0000001619177211 */ /* 0x001fc600078ec0ff */
[----:B------:R-:W-:Y:S01]  /*5020*/  IMAD R22, R20, 0x5, RZ ;  /* 0x0000000514167824 */ /* 0x000fe200078e02ff */
[----:B------:R-:W-:Y:S01]  /*5030*/  SHF.R.U32.HI R20, RZ, 0x1, R21 ;  /* 0x00000001ff147819 */ /* 0x000fe20000011615 */
[----:B------:R-:W-:Y:S02]  /*5040*/  VIADD R25, R21, 0xffffffff ;  /* 0xffffffff15197836 */ /* 0x000fe40000000000 */
[----:B------:R-:W-:Y:S01]  /*5050*/  IMAD R24, R4, 0x3c, R23 ;  /* 0x0000003c04187824 */ /* 0x000fe200078e0217 */
[----:B------:R-:W-:Y:S02]  /*5060*/  VIMNMX R27, PT, PT, R3, R22, PT ;  /* 0x00000016031b7248 */ /* 0x000fe40003fe0100 */
[----:B------:R-:W-:Y:S02]  /*5070*/  LOP3.LUT R25, R25, R4, RZ, 0xc0, !PT ;  /* 0x0000000419197212 */ /* 0x000fe400078ec0ff */
[----:B------:R0:W-:Y:S01]  /*5080*/  STS [R24+0x10], R6 ;  /* 0x0000100618007388 */ /* 0x0001e20000000800 */
[----:B------:R-:W-:-:S03]  /*5090*/  IMAD R22, R20, 0x5, R27 ;  /* 0x0000000514167824 */ /* 0x000fc600078e021b */
[----:B------:R-:W-:Y:S02]  /*50a0*/  STS [R24+0xc], R5 ;  /* 0x00000c0518007388 */ /* 0x000fe40000000800 */
[----:B------:R-:W-:Y:S02]  /*50b0*/  VIMNMX R22, PT, PT, R3, R22, PT ;  /* 0x0000001603167248 */ /* 0x000fe40003fe0100 */
[----:B------:R1:W-:Y:S01]  /*50c0*/  STS [R24+0x1c], R12 ;  /* 0x00001c0c18007388 */ /* 0x0003e20000000800 */
[----:B0-----:R-:W-:Y:S02]  /*50d0*/  IMAD R6, R25, 0x5, RZ ;  /* 0x0000000519067824 */ /* 0x001fe400078e02ff */
[----:B------:R-:W-:Y:S01]  /*50e0*/  IMAD R20, R20, 0x5, R22 ;  /* 0x0000000514147824 */ /* 0x000fe200078e0216 */
[----:B------:R0:W-:Y:S04]  /*50f0*/  STS [R24], R10 ;  /* 0x0000000a18007388 */ /* 0x0001e80000000800 */
[C---:B------:R-:W-:Y:S01]  /*5100*/  VIMNMX R25, PT, PT, R3.reuse, R20, PT ;  /* 0x0000001403197248 */ /* 0x040fe20003fe0100 */
[----:B------:R0:W-:Y:S01]  /*5110*/  STS [R24+0x4], R9 ;  /* 0x0000040918007388 */ /* 0x0001e20000000800 */
[----:B-1----:R-:W-:-:S03]  /*5120*/  VIMNMX R12, PT, PT, R3, R6, PT ;  /* 0x00000006030c7248 */ /* 0x002fc60003fe0100 */
[----:B------:R-:W-:Y:S01]  /*5130*/  IMAD.IADD R5, R25, 0x1, -R22 ;  /* 0x0000000119057824 */ /* 0x000fe200078e0a16 */
[----:B------:R-:W-:Y:S01]  /*5140*/  VIADDMNMX R6, R22, -R27, R12, PT ;  /* 0x8000001b16067246 */ /* 0x000fe2000380010c */
[----:B------:R0:W-:Y:S03]  /*5150*/  STS [R24+0x8], R8 ;  /* 0x0000080818007388 */ /* 0x0001e60000000800 */
[C---:B------:R-:W-:Y:S01]  /*5160*/  ISETP.GE.AND P0, PT, R12.reuse, R5, PT ;  /* 0x000000050c00720c */ /* 0x040fe20003f06270 */
[----:B------:R-:W-:Y:S01]  /*5170*/  IMAD.IADD R5, R12, 0x1, -R5 ;  /* 0x000000010c057824 */ /* 0x000fe200078e0a05 */
[----:B------:R0:W-:Y:S04]  /*5180*/  STS [R24+0x14], R7 ;  /* 0x0000140718007388 */ /* 0x0001e80000000800 */
        /* <DEDUP_REMOVED lines=12> */
[----:B0-----:R-:W-:-:S07]  /*5250*/  IMAD.IADD R14, R12, 0x1, R22 ;  /* 0x000000010c0e7824 */ /* 0x001fce00078e0216 */
.L_x_661:
[----:B------:R-:W-:Y:S01]  /*5260*/  MOV R7, R5 ;  /* 0x0000000500077202 */ /* 0x000fe20000000f00 */
[----:B------:R-:W-:Y:S04]  /*5270*/  BSSY.RECONVERGENT B1, `(.L_x_658) ;  /* 0x0000016000017945 */ /* 0x000fe80003800200 */
        /* <DEDUP_REMOVED lines=20> */
.L_x_659:
[----:B------:R-:W-:-:S13]  /*53c0*/  ISETP.LT.AND P0, PT, R8, R5, PT ;  /* 0x000000050800720c */ /* 0x000fda0003f01270 */
.L_x_660:
[----:B------:R-:W-:Y:S05]  /*53d0*/  BSYNC.RECONVERGENT B1 ;  /* 0x0000000000017941 */ /* 0x000fea0003800200 */
.L_x_658:
[C---:B------:R-:W-:Y:S01]  /*53e0*/  @!P0 VIADD R7, R9.reuse, 0x1 ;  /* 0x0000000109078836 */ /* 0x040fe20000000000 */
[----:B------:R-:W-:-:S04]  /*53f0*/  SEL R6, R9, R6, P0 ;  /* 0x0000000609067207 */ /* 0x000fc80000000000 */
[----:B------:R-:W-:Y:S02]  /*5400*/  ISETP.GE.AND P0, PT, R7, R6, PT ;  /* 0x000000060700720c */ /* 0x000fe40003f06270 */
[----:B------:R-:W-:-:S11]  /*5410*/  MOV R5, R7 ;  /* 0x0000000700057202 */ /* 0x000fd60000000f00 */
[----:B------:R-:W-:Y:S05]  /*5420*/  @!P0 BRA `(.L_x_661) ;  /* 0xfffffffc008c8947 */ /* 0x000fea000383ffff */
.L_x_657:
[----:B------:R-:W-:Y:S05]  /*5430*/  BSYNC.RECONVERGENT B0 ;  /* 0x0000000000007941 */ /* 0x000fea0003800200 */
.L_x_656:
[----:B------:R-:W-:Y:S01]  /*5440*/  IADD3 R12, PT, PT, -R5, R22, R12 ;  /* 0x00000016050c7210 */ /* 0x000fe20007ffe10c */
[----:B0-----:R-:W-:Y:S01]  /*5450*/  IMAD.IADD R7, R27, 0x1, R5 ;  /* 0x000000011b077824 */ /* 0x001fe200078e0205 */
[----:B------:R-:W-:Y:S01]  /*5460*/  BSSY.RECONVERGENT B0, `(.L_x_662) ;  /* 0x0000016000007945 */ /* 0x000fe20003800200 */
[----:B------:R-:W-:Y:S02]  /*5470*/  PLOP3.LUT P0, PT, PT, PT, PT, 0x8, 0x80 ;  /* 0x000000000080781c */ /* 0x000fe40003f0e170 */
[--C-:B------:R-:W-:Y:S01]  /*5480*/  IMAD R11, R7, 0xc, R23.reuse ;  /* 0x0000000c070b7824 */ /* 0x100fe200078e0217 */
[C---:B------:R-:W-:Y:S01]  /*5490*/  ISETP.GE.AND P1, PT, R12.reuse, R25, PT ;  /* 0x000000190c00720c */ /* 0x040fe20003f26270 */
        /* <DEDUP_REMOVED lines=17> */
.L_x_664:
[----:B------:R-:W-:-:S13]  /*55b0*/  ISETP.LT.AND P0, PT, R24, R19, PT ;  /* 0x000000131800720c */ /* 0x000fda0003f01270 */
.L_x_663:
[----:B------:R-:W-:Y:S05]  /*55c0*/  BSYNC.RECONVERGENT B0 ;  /* 0x0000000000007941 */ /* 0x000fea0003800200 */
.L_x_662:
        /* <DEDUP_REMOVED lines=8> */
[----:B------:R-:W-:Y:S01]  /*5650*/  VIADD R5, R7, 0x1 ;  /* 0x0000000107057836 */ /* 0x000fe20000000000 */
[----:B------:R-:W-:Y:S02]  /*5660*/  PLOP3.LUT P1, PT, PT, PT, PT, 0x8, 0x80 ;  /* 0x000000000080781c */ /* 0x000fe40003f2e170 */
[----:B------:R0:W3:Y:S01]  /*5670*/  @P0 LDS R24, [R13+0x14] ;  /* 0x000014000d180984 */ /* 0x0000e20000000800 */
[----:B------:R-:W-:-:S02]  /*5680*/  ISETP.GE.AND P2, PT, R6, R25, PT ;  /* 0x000000190600720c */ /* 0x000fc40003f46270 */
[----:B------:R-:W-:Y:S01]  /*5690*/  @P0 IADD3 R5, PT, PT, R7, RZ, RZ ;  /* 0x000000ff07050210 */ /* 0x000fe20007ffe0ff */
        /* <DEDUP_REMOVED lines=13> */
.L_x_666:
[----:B------:R-:W-:Y:S05]  /*5770*/  BSYNC.RECONVERGENT B0 ;  /* 0x0000000000007941 */ /* 0x000fea0003800200 */
.L_x_665:
[----:B0-----:R-:W-:Y:S01]  /*5780*/  VIADD R11, R5, 0x1 ;  /* 0x00000001050b7836 */ /* 0x001fe20000000000 */
[----:B---3--:R-:W-:Y:S01]  /*5790*/  SEL R7, R24, R19, P1 ;  /* 0x0000001318077207 */ /* 0x008fe20000800000 */
[----:B------:R-:W-:Y:S01]  /*57a0*/  VIADD R12, R6, 0x1 ;  /* 0x00000001060c7836 */ /* 0x000fe20000000000 */
[----:B------:R-:W-:Y:S01]  /*57b0*/  BSSY.RECONVERGENT B0, `(.L_x_667) ;  /* 0x0000019000007945 */ /* 0x000fe20003800200 */
[----:B------:R-:W-:Y:S01]  /*57c0*/  @P1 IMAD.MOV R11, RZ, RZ, R5 ;  /* 0x000000ffff0b1224 */ /* 0x000fe200078e0205 */
[----:B-1--4-:R-:W-:Y:S01]  /*57d0*/  FSEL R5, R17, R26, P1 ;  /* 0x0000001a11057208 */ /* 0x012fe20000800000 */
[----:B------:R-:W-:Y:S01]  /*57e0*/  @!P1 IMAD.MOV R12, RZ, RZ, R6 ;  /* 0x000000ffff0c9224 */ /* 0x000fe200078e0206 */
[----:B--2---:R-:W-:Y:S01]  /*57f0*/  FSEL R6, R18, R27, P1 ;  /* 0x0000001b12067208 */ /* 0x004fe20000800000 */
[--C-:B------:R-:W-:Y:S01]  /*5800*/  @!P1 IMAD R13, R11, 0xc, R23.reuse ;  /* 0x0000000c0b0d9824 */ /* 0x100fe200078e0217 */
[----:B------:R-:W-:Y:S01]  /*5810*/  PLOP3.LUT P0, PT, PT, PT, PT, 0x8, 0x80 ;  /* 0x000000000080781c */ /* 0x000fe20003f0e170 */
[----:B------:R-:W-:-:S03]  /*5820*/  @P1 IMAD R23, R12, 0xc, R23 ;  /* 0x0000000c0c171824 */ /* 0x000fc600078e0217 */
        /* <DEDUP_REMOVED lines=17> */
.L_x_668:
[----:B------:R-:W-:Y:S05]  /*5940*/  BSYNC.RECONVERGENT B0 ;  /* 0x0000000000007941 */ /* 0x000fea0003800200 */
.L_x_667:
[----:B------:R-:W5:Y:S01]  /*5950*/  S2UR UR5, SR_CgaCtaId ;  /* 0x00000000000579c3 */ /* 0x000f620000008800 */
[----:B------:R-:W-:Y:S01]  /*5960*/  UMOV UR4, 0x400 ;  /* 0x0000040000047882 */ /* 0x000fe20000000000 */
[----:B------:R-:W-:Y:S01]  /*5970*/  VIADD R14, R12, 0x1 ;  /* 0x000000010c0e7836 */ /* 0x000fe20000000000 */
[----:B------:R-:W-:Y:S01]  /*5980*/  IADD3 R15, PT, PT, R11, 0x1, RZ ;  /* 0x000000010b0f7810 */ /* 0x000fe20007ffe0ff */
[----:B------:R-:W-:Y:S01]  /*5990*/  @!P0 IMAD.MOV R14, RZ, RZ, R12 ;  /* 0x000000ffff0e8224 */ /* 0x000fe200078e020c */
[----:B------:R-:W-:Y:S01]  /*59a0*/  BSSY.RECONVERGENT B0, `(.L_x_669) ;  /* 0x000001c000007945 */ /* 0x000fe20003800200 */
[----:B------:R-:W-:Y:S01]  /*59b0*/  @P0 IMAD.MOV R15, RZ, RZ, R11 ;  /* 0x000000ffff0f0224 */ /* 0x000fe200078e020b */
[----:B01--4-:R-:W-:Y:S02]  /*59c0*/  FSEL R13, R17, R26, P0 ;  /* 0x0000001a110d7208 */ /* 0x013fe40000000000 */
[----:B------:R-:W-:Y:S02]  /*59d0*/  ISETP.GE.AND P1, PT, R14, R25, PT ;  /* 0x000000190e00720c */ /* 0x000fe40003f26270 */
[----:B--2---:R-:W-:-:S02]  /*59e0*/  FSEL R12, R18, R27, P0 ;  /* 0x0000001b120c7208 */ /* 0x004fc40000000000 */
[----:B---3--:R-:W-:Y:S01]  /*59f0*/  SEL R11, R24, R19, P0 ;  /* 0x00000013180b7207 */ /* 0x008fe20000000000 */
[----:B-----5:R-:W-:-:S06]  /*5a00*/  ULEA UR4, UR5, UR4, 0x18 ;  /* 0x0000000405047291 */ /* 0x020fcc000f8ec0ff */
[----:B------:R-:W-:-:S04]  /*5a10*/  @!P0 IMAD.U32 R20, RZ, RZ, UR4 ;  /* 0x00000004ff148e24 */ /* 0x000fc8000f8e00ff */
[----:B------:R-:W-:Y:S01]  /*5a20*/  @!P0 IMAD R16, R15, 0xc, R20 ;  /* 0x0000000c0f108824 */ /* 0x000fe200078e0214 */
[----:B------:R-:W-:-:S04]  /*5a30*/  @P0 MOV R20, UR4 ;  /* 0x0000000400140c02 */ /* 0x000fc80008000f00 */
        /* <DEDUP_REMOVED lines=18> */
.L_x_670:
[----:B------:R-:W-:Y:S05]  /*5b60*/  BSYNC.RECONVERGENT B0 ;  /* 0x0000000000007941 */ /* 0x000fea0003800200 */
.L_x_669:
[C---:B0-----:R-:W-:Y:S01]  /*5b70*/  VIADD R23, R14.reuse, 0x1 ;  /* 0x000000010e177836 */ /* 0x041fe20000000000 */
[----:B------:R-:W-:Y:S01]  /*5b80*/  @!P0 IADD3 R23, PT, PT, R14, RZ, RZ ;  /* 0x000000ff0e178210 */ /* 0x000fe20007ffe0ff */
[----:B------:R-:W-:Y:S01]  /*5b90*/  VIADD R29, R15, 0x1 ;  /* 0x000000010f1d7836 */ /* 0x000fe20000000000 */
[----:B------:R-:W-:Y:S01]  /*5ba0*/  BSSY.RECONVERGENT B0, `(.L_x_671) ;  /* 0x0000019000007945 */ /* 0x000fe20003800200 */
[----:B------:R-:W-:Y:S01]  /*5bb0*/  @P0 IMAD.MOV R29, RZ, RZ, R15 ;  /* 0x000000ffff1d0224 */ /* 0x000fe200078e020f */
[C---:B------:R-:W-:Y:S01]  /*5bc0*/  ISETP.GE.AND P1, PT, R23.reuse, R25, PT ;  /* 0x000000191700720c */ /* 0x040fe20003f26270 */
[--C-:B------:R-:W-:Y:S01]  /*5bd0*/  @P0 IMAD R30, R23, 0xc, R20.reuse ;  /* 0x0000000c171e0824 */ /* 0x100fe200078e0214 */
[----:B-1--4-:R-:W-:Y:S01]  /*5be0*/  FSEL R16, R17, R26, P0 ;  /* 0x0000001a11107208 */ /* 0x012fe20000000000 */
[----:B------:R-:W-:Y:S01]  /*5bf0*/  @!P0 IMAD R28, R29, 0xc, R20 ;  /* 0x0000000c1d1c8824 */ /* 0x000fe200078e0214 */
[----:B--2---:R-:W-:Y:S02]  /*5c00*/  FSEL R15, R18, R27, P0 ;  /* 0x0000001b120f7208 */ /* 0x004fe40000000000 */
[----:B---3--:R-:W-:Y:S01]  /*5c10*/  SEL R14, R24, R19, P0 ;  /* 0x00000013180e7207 */ /* 0x008fe20000000000 */
        /* <DEDUP_REMOVED lines=17> */
.L_x_672:
[----:B------:R-:W-:Y:S05]  /*5d30*/  BSYNC.RECONVERGENT B0 ;  /* 0x0000000000007941 */ /* 0x000fea0003800200 */
.L_x_671:
[C---:B------:R-:W-:Y:S01]  /*5d40*/  ISETP.GE.U32.AND P1, PT, R21.reuse, 0x81, PT ;  /* 0x000000811500780c */ /* 0x040fe20003f26070 */
[----:B------:R-:W-:Y:S01]  /*5d50*/  IMAD.SHL.U32 R21, R21, 0x2, RZ ;  /* 0x0000000215157824 */ /* 0x000fe200078e00ff */
[----:B-12---:R-:W-:Y:S02]  /*5d60*/  FSEL R17, R17, R26, P0 ;  /* 0x0000001a11117208 */ /* 0x006fe40000000000 */
[----:B0--3--:R-:W-:Y:S02]  /*5d70*/  FSEL R18, R18, R27, P0 ;  /* 0x0000001b12127208 */ /* 0x009fe40000000000 */
[----:B----4-:R-:W-:-:S07]  /*5d80*/  SEL R19, R24, R19, P0 ;  /* 0x0000001318137207 */ /* 0x010fce0000000000 */
[----:B------:R-:W-:Y:S05]  /*5d90*/  @!P1 BRA `(.L_x_673) ;  /* 0xfffffff000849947 */ /* 0x000fea000383ffff */
[----:B------:R-:W0:Y:S01]  /*5da0*/  S2R R24, SR_CgaCtaId ;  /* 0x0000000000187919 */ /* 0x000e220000008800 */
[----:B------:R-:W1:Y:S01]  /*5db0*/  LDCU.U8 UR4, c[0x0][0x380] ;  /* 0x00007000ff0477ac */ /* 0x000e620008000000 */
[----:B------:R-:W-:Y:S01]  /*5dc0*/  MOV R23, 0x400 ;  /* 0x0000040000177802 */ /* 0x000fe20000000f00 */
[----:B------:R-:W2:Y:S01]  /*5dd0*/  S2R R22, SR_LANEID ;  /* 0x0000000000167919 */ /* 0x000ea20000000000 */
[----:B------:R-:W-:Y:S01]  /*5de0*/  SHF.R.U32.HI R21, RZ, 0x5, R4 ;  /* 0x00000005ff157819 */ /* 0x000fe20000011604 */
[----:B-1----:R-:W-:-:S04]  /*5df0*/  UPRMT UR4, UR4, 0x8880, URZ ;  /* 0x0000888004047896 */ /* 0x002fc800080000ff */
[----:B------:R-:W-:Y:S01]  /*5e00*/  UISETP.NE.AND UP0, UPT, UR4, URZ, UPT ;  /* 0x000000ff0400728c */ /* 0x000fe2000bf05270 */
[----:B0-----:R-:W-:Y:S01]  /*5e10*/  LEA R24, R24, R23, 0x18 ;  /* 0x0000001718187211 */ /* 0x001fe200078ec0ff */
[----:B--2---:R-:W-:-:S04]  /*5e20*/  IMAD R21, R21, 0xa0, R22 ;  /* 0x000000a015157824 */ /* 0x004fc800078e0216 */
[----:B------:R-:W-:-:S04]  /*5e30*/  IMAD R21, R21, 0xc, R24 ;  /* 0x0000000c15157824 */ /* 0x000fc800078e0218 */
[----:B------:R-:W-:Y:S01]  /*5e40*/  IMAD R22, R22, 0x30, R21 ;  /* 0x0000003016167824 */ /* 0x000fe200078e0215 */
[----:B------:R-:W-:Y:S06]  /*5e50*/  BAR.SYNC.DEFER_BLOCKING 0x0 ;  /* 0x0000000000007b1d */ /* 0x000fec0000010000 */
[----:B------:R-:W-:Y:S05]  /*5e60*/  BRA.U !UP0, `(.L_x_674) ;  /* 0x0000000508387547 */ /* 0x000fea000b800000 */
[----:B------:R-:W-:Y:S01]  /*5e70*/  ISETP.NE.AND P0, PT, R4, RZ, PT ;  /* 0x000000ff0400720c */ /* 0x000fe20003f05270 */
[----:B------:R-:W-:Y:S01]  /*5e80*/  STS [R22], R10 ;  /* 0x0000000a16007388 */ /* 0x000fe20000000800 */
[----:B------:R-:W0:Y:S03]  /*5e90*/  LDCU.64 UR4, c[0x0][0x3a8] ;  /* 0x00007500ff0477ac */ /* 0x000e260008000a00 */
[----:B------:R-:W-:Y:S01]  /*5ea0*/  STS [R22+0x4], R9 ;  /* 0x0000040916007388 */ /* 0x000fe20000000800 */
[----:B------:R-:W1:Y:S03]  /*5eb0*/  LDCU.128 UR8, c[0x0][0x3b0] ;  /* 0x00007600ff0877ac */ /* 0x000e660008000c00 */
[----:B------:R-:W-:Y:S04]  /*5ec0*/  STS [R22+0x8], R8 ;  /* 0x0000080816007388 */ /* 0x000fe80000000800 */
[----:B------:R2:W-:Y:S04]  /*5ed0*/  STS [R22+0xc], R5 ;  /* 0x00000c0516007388 */ /* 0x0005e80000000800 */
[----:B------:R3:W-:Y:S04]  /*5ee0*/  STS [R22+0x10], R6 ;  /* 0x0000100616007388 */ /* 0x0007e80000000800 */
[----:B------:R4:W-:Y:S01]  /*5ef0*/  STS [R22+0x14], R7 ;  /* 0x0000140716007388 */ /* 0x0009e20000000800 */
[----:B--2---:R-:W-:-:S03]  /*5f00*/  IMAD.WIDE.U32 R4, R0, 0x500, RZ ;  /* 0x0000050000047825 */ /* 0x004fc600078e00ff */
        /* <DEDUP_REMOVED lines=25> */
[----:B------:R2:W-:Y:S01]  /*60a0*/  @!P0 STS [R20+0x3c00], R3 ;  /* 0x003c000314008388 */ /* 0x0005e20000000800 */
[----:B------:R-:W-:Y:S06]  /*60b0*/  BAR.SYNC.DEFER_BLOCKING 0x0 ;  /* 0x0000000000007b1d */ /* 0x000fec0000010000 */
[----:B---3--:R-:W4:Y:S01]  /*60c0*/  S2R R6, SR_TID.X ;  /* 0x0000000000067919 */ /* 0x008f220000002100 */
[----:B------:R-:W3:Y:S01]  /*60d0*/  LDS R14, [R20+0x3c00] ;  /* 0x003c0000140e7984 */ /* 0x000ee20000000800 */
[----:B----4-:R-:W-:-:S02]  /*60e0*/  LOP3.LUT R7, R6, 0x3e0, RZ, 0xc0, !PT ;  /* 0x000003e006077812 */ /* 0x010fc400078ec0ff */
[----:B------:R-:W-:-:S03]  /*60f0*/  LOP3.LUT R0, R6, 0x1f, RZ, 0xc0, !PT ;  /* 0x0000001f06007812 */ /* 0x000fc600078ec0ff */
[----:B------:R-:W-:-:S05]  /*6100*/  IMAD R7, R7, 0x5, RZ ;  /* 0x0000000507077824 */ /* 0x000fca00078e02ff */
[C---:B------:R-:W-:Y:S02]  /*6110*/  IADD3 R0, P0, P1, R7.reuse, R4, R0 ;  /* 0x0000000407007210 */ /* 0x040fe4000791e000 */
[----:B------:R-:W-:Y:S02]  /*6120*/  LOP3.LUT R7, R7, 0x1f, R6, 0xf8, !PT ;  /* 0x0000001f07077812 */ /* 0x000fe400078ef806 */
[----:B------:R-:W-:Y:S01]  /*6130*/  IADD3.X R5, PT, PT, RZ, R5, RZ, P0, P1 ;  /* 0x00000005ff057210 */ /* 0x000fe200007e24ff */
[C---:B------:R-:W-:Y:S01]  /*6140*/  IMAD.SHL.U32 R8, R0.reuse, 0x4, RZ ;  /* 0x0000000400087824 */ /* 0x040fe200078e00ff */
[C---:B------:R-:W-:Y:S01]  /*6150*/  IADD3 R9, PT, PT, R7.reuse, 0x40, RZ ;  /* 0x0000004007097810 */ /* 0x040fe20007ffe0ff */
[----:B--2---:R-:W-:Y:S01]  /*6160*/  VIADD R3, R7, 0x20 ;  /* 0x0000002007037836 */ /* 0x004fe20000000000 */
[----:B------:R-:W-:Y:S02]  /*6170*/  SHF.L.U64.HI R0, R0, 0x2, R5 ;  /* 0x0000000200007819 */ /* 0x000fe40000010205 */
[----:B0-----:R-:W-:-:S02]  /*6180*/  IADD3 R4, P2, PT, R8, UR4, RZ ;  /* 0x0000000408047c10 */ /* 0x001fc4000ff5e0ff */
[C---:B-1----:R-:W-:Y:S02]  /*6190*/  IADD3 R6, P3, PT, R8.reuse, UR8, RZ ;  /* 0x0000000808067c10 */ /* 0x042fe4000ff7e0ff */
[-C--:B---3--:R-:W-:Y:S02]  /*61a0*/  ISETP.GE.AND P0, PT, R7, R14.reuse, PT ;  /* 0x0000000e0700720c */ /* 0x088fe40003f06270 */
[----:B------:R-:W-:Y:S02]  /*61b0*/  IADD3 R8, P4, PT, R8, UR10, RZ ;  /* 0x0000000a08087c10 */ /* 0x000fe4000ff9e0ff */
[-C--:B------:R-:W-:Y:S01]  /*61c0*/  ISETP.GE.AND P1, PT, R3, R14.reuse, PT ;  /* 0x0000000e0300720c */ /* 0x080fe20003f26270 */
[----:B------:R-:W-:Y:S01]  /*61d0*/  VIADD R3, R7, 0x60 ;  /* 0x0000006007037836 */ /* 0x000fe20000000000 */
[----:B------:R-:W-:Y:S02]  /*61e0*/  IADD3.X R5, PT, PT, R0, UR5, RZ, P2, !PT ;  /* 0x0000000500057c10 */ /* 0x000fe400097fe4ff */
[----:B------:R-:W-:-:S02]  /*61f0*/  ISETP.GE.AND P2, PT, R9, R14, PT ;  /* 0x0000000e0900720c */ /* 0x000fc40003f46270 */
[C---:B------:R-:W-:Y:S02]  /*6200*/  IADD3.X R7, PT, PT, R0.reuse, UR9, RZ, P3, !PT ;  /* 0x0000000900077c10 */ /* 0x040fe40009ffe4ff */
[----:B------:R-:W-:Y:S01]  /*6210*/  IADD3.X R9, PT, PT, R0, UR11, RZ, P4, !PT ;  /* 0x0000000b00097c10 */ /* 0x000fe2000a7fe4ff */
[----:B------:R0:W-:Y:S01]  /*6220*/  @!P0 STG.E desc[UR6][R4.64], R23 ;  /* 0x0000001704008986 */ /* 0x0001e2000c101906 */
[----:B------:R-:W-:-:S03]  /*6230*/  ISETP.GE.AND P3, PT, R3, R14, PT ;  /* 0x0000000e0300720c */ /* 0x000fc60003f66270 */
        /* <DEDUP_REMOVED lines=17> */
.L_x_674:
[----:B------:R-:W0:Y:S01]  /*6350*/  S2R R24, SR_CgaCtaId ;  /* 0x0000000000187919 */ /* 0x000e220000008800 */
[----:B------:R-:W-:Y:S02]  /*6360*/  MOV R23, 0x400 ;  /* 0x0000040000177802 */ /* 0x000fe40000000f00 */
[----:B------:R-:W-:Y:S01]  /*6370*/  SHF.R.U32.HI R21, RZ, 0x5, R4 ;  /* 0x00000005ff157819 */ /* 0x000fe20000011604 */
[----:B------:R-:W1:Y:S01]  /*6380*/  S2R R22, SR_LANEID ;  /* 0x0000000000167919 */ /* 0x000e620000000000 */
[----:B------:R-:W-:Y:S02]  /*6390*/  ISETP.NE.AND P0, PT, R4, RZ, PT ;  /* 0x000000ff0400720c */ /* 0x000fe40003f05270 */
[----:B0-----:R-:W-:Y:S01]  /*63a0*/  LEA R24, R24, R23, 0x18 ;  /* 0x0000001718187211 */ /* 0x001fe200078ec0ff */
[----:B-1----:R-:W-:-:S04]  /*63b0*/  IMAD R21, R21, 0xa0, R22 ;  /* 0x000000a015157824 */ /* 0x002fc800078e0216 */
[----:B------:R-:W-:-:S04]  /*63c0*/  IMAD R21, R21, 0xc, R24 ;  /* 0x0000000c15157824 */ /* 0x000fc800078e0218 */
[----:B------:R-:W-:Y:S02]  /*63d0*/  IMAD R24, R22, 0x30, R21 ;  /* 0x0000003016187824 */ /* 0x000fe400078e0215 */
[----:B------:R-:W0:Y:S03]  /*63e0*/  S2R R22, SR_TID.X ;  /* 0x0000000000167919 */ /* 0x000e260000002100 */
[----:B------:R-:W-:Y:S04]  /*63f0*/  STS [R24], R10 ;  /* 0x0000000a18007388 */ /* 0x000fe80000000800 */
[----:B------:R-:W-:Y:S04]  /*6400*/  STS [R24+0x4], R9 ;  /* 0x0000040918007388 */ /* 0x000fe80000000800 */
[----:B------:R-:W-:Y:S04]  /*6410*/  STS [R24+0x8], R8 ;  /* 0x0000080818007388 */ /* 0x000fe80000000800 */
[----:B------:R1:W-:Y:S04]  /*6420*/  STS [R24+0xc], R5 ;  /* 0x00000c0518007388 */ /* 0x0003e80000000800 */
[----:B------:R0:W-:Y:S04]  /*6430*/  STS [R24+0x10], R6 ;  /* 0x0000100618007388 */ /* 0x0001e80000000800 */
[----:B------:R-:W-:Y:S01]  /*6440*/  STS [R24+0x14], R7 ;  /* 0x0000140718007388 */ /* 0x000fe20000000800 */
[----:B-1----:R-:W1:Y:S03]  /*6450*/  LDC.64 R4, c[0x0][0x3d0] ;  /* 0x0000f400ff047b82 */ /* 0x002e660000000a00 */
[----:B------:R-:W-:Y:S04]  /*6460*/  STS [R24+0x18], R13 ;  /* 0x0000180d18007388 */ /* 0x000fe80000000800 */
[----:B------:R2:W-:Y:S01]  /*6470*/  STS [R24+0x1c], R12 ;  /* 0x00001c0c18007388 */ /* 0x0005e20000000800 */
[----:B0-----:R-:W-:-:S03]  /*6480*/  LOP3.LUT R6, R22, 0x3e0, RZ, 0xc0, !PT ;  /* 0x000003e016067812 */ /* 0x001fc600078ec0ff */
[----:B------:R-:W-:Y:S04]  /*6490*/  STS [R24+0x20], R11 ;  /* 0x0000200b18007388 */ /* 0x000fe80000000800 */
[----:B------:R-:W-:Y:S01]  /*64a0*/  STS [R24+0x24], R16 ;  /* 0x0000241018007388 */ /* 0x000fe20000000800 */
[----:B--2---:R-:W-:-:S03]  /*64b0*/  IMAD R12, R6, 0x5, RZ ;  /* 0x00000005060c7824 */ /* 0x004fc600078e02ff */
[----:B------:R-:W-:Y:S01]  /*64c0*/  STS [R24+0x28], R15 ;  /* 0x0000280f18007388 */ /* 0x000fe20000000800 */
[----:B------:R-:W-:Y:S01]  /*64d0*/  IMAD.WIDE.U32 R6, R0, 0x500, RZ ;  /* 0x0000050000067825 */ /* 0x000fe200078e00ff */
[----:B------:R-:W-:Y:S02]  /*64e0*/  LOP3.LUT R12, R12, 0x1f, R22, 0xf8, !PT ;  /* 0x0000001f0c0c7812 */ /* 0x000fe400078ef816 */
        /* <DEDUP_REMOVED lines=22> */
[----:B0-----:R-:W-:Y:S01]  /*6650*/  VIADD R21, R12, 0x20 ;  /* 0x000000200c157836 */ /* 0x001fe20000000000 */
[----:B------:R-:W-:-:S05]  /*6660*/  IADD3 R0, P0, PT, R6, R12, RZ ;  /* 0x0000000c06007210 */ /* 0x000fca0007f1e0ff */
[----:B------:R-:W-:Y:S01]  /*6670*/  IMAD.X R6, RZ, RZ, R7, P0 ;  /* 0x000000ffff067224 */ /* 0x000fe200000e0607 */
[----:B------:R-:W-:Y:S01]  /*6680*/  IADD3 R7, PT, PT, R12, 0x40, RZ ;  /* 0x000000400c077810 */ /* 0x000fe20007ffe0ff */
[----:B-1----:R-:W-:-:S04]  /*6690*/  IMAD.WIDE.U32 R4, R0, 0xc, R4 ;  /* 0x0000000c00047825 */ /* 0x002fc800078e0004 */
[----:B--2---:R-:W-:-:S04]  /*66a0*/  IMAD R3, R6, 0xc, RZ ;  /* 0x0000000c06037824 */ /* 0x004fc800078e02ff */
[----:B------:R-:W-:Y:S01]  /*66b0*/  IMAD.IADD R5, R5, 0x1, R3 ;  /* 0x0000000105057824 */ /* 0x000fe200078e0203 */
[----:B------:R-:W0:Y:S02]  /*66c0*/  LDS R10, [R20+0x3c00] ;  /* 0x003c0000140a7984 */ /* 0x000e240000000800 */
[-C--:B0-----:R-:W-:Y:S01]  /*66d0*/  ISETP.GE.AND P1, PT, R21, R10.reuse, PT ;  /* 0x0000000a1500720c */ /* 0x081fe20003f26270 */
[C---:B------:R-:W-:Y:S01]  /*66e0*/  VIADD R21, R12.reuse, 0x60 ;  /* 0x000000600c157836 */ /* 0x040fe20000000000 */
[-C--:B------:R-:W-:Y:S02]  /*66f0*/  ISETP.GE.AND P0, PT, R12, R10.reuse, PT ;  /* 0x0000000a0c00720c */ /* 0x080fe40003f06270 */
[-C--:B------:R-:W-:Y:S02]  /*6700*/  ISETP.GE.AND P2, PT, R7, R10.reuse, PT ;  /* 0x0000000a0700720c */ /* 0x080fe40003f46270 */
[-C--:B------:R-:W-:Y:S02]  /*6710*/  ISETP.GE.AND P3, PT, R21, R10.reuse, PT ;  /* 0x0000000a1500720c */ /* 0x080fe40003f66270 */
[----:B------:R-:W-:-:S05]  /*6720*/  ISETP.GE.AND P4, PT, R2, R10, PT ;  /* 0x0000000a0200720c */ /* 0x000fca0003f86270 */
        /* <DEDUP_REMOVED lines=17> */
.L_x_675:
        /* <DEDUP_REMOVED lines=12> */
.L_x_1378:


//--------------------- .text._ZN3cub18CUB_300001_SM_10006detail10merge_sort26DeviceMergeSortMergeKernelINS2_10policy_hubIN6thrust24THRUST_300001_SM_1000_NS12zip_iteratorIN4cuda3std3__45tupleIJNS6_6detail15normal_iteratorINS6_10device_ptrIfEEEESG_NSD_INSE_IiEEEEEEEEEE9Policy600ESK_PNS0_8NullTypeESK_SO_j13xyl_predicateNSB_IJffiEEESN_EEvbT2_T3_T4_PT6_PT7_T5_PST_ST_NS1_7vsmem_tE --------------------------
	.section	.text._ZN3cub18CUB_300001_SM_10006detail10merge_sort26DeviceMergeSortMergeKernelINS2_10policy_hubIN6thrust24THRUST_300001_SM_1000_NS12zip_iteratorIN4cuda3std3__45tupleIJNS6_6detail15normal_iteratorINS6_10device_ptrIfEEEESG_NSD_INSE_IiEEEEEEEEEE9Policy600ESK_PNS0_8NullTypeESK_SO_j13xyl_predicateNSB_IJffiEEESN_EEvbT2_T3_T4_PT6_PT7_T5_PST_ST_NS1_7vsmem_tE,"ax",@progbits
	.align	128
        .global         _ZN3cub18CUB_300001_SM_10006detail10merge_sort26DeviceMergeSortMergeKernelINS2_10policy_hubIN6thrust24THRUST_300001_SM_1000_NS12zip_iteratorIN4cuda3std3__45tupleIJNS6_6detail15normal_iteratorINS6_10device_ptrIfEEEESG_NSD_INSE_IiEEEEEEEEEE9Policy600ESK_PNS0_8NullTypeESK_SO_j13xyl_predicateNSB_IJffiEEESN_EEvbT2_T3_T4_PT6_PT7_T5_PST_ST_NS1_7vsmem_tE
        .type           _ZN3cub18CUB_300001_SM_10006detail10merge_sort26DeviceMergeSortMergeKernelINS2_10policy_hubIN6thrust24THRUST_300001_SM_1000_NS12zip_iteratorIN4cuda3std3__45tupleIJNS6_6detail15normal_iteratorINS6_10device_ptrIfEEEESG_NSD_INSE_IiEEEEEEEEEE9Policy600ESK_PNS0_8NullTypeESK_SO_j13xyl_predicateNSB_IJffiEEESN_EEvbT2_T3_T4_PT6_PT7_T5_PST_ST_NS1_7vsmem_tE,@function
        .size           _ZN3cub18CUB_300001_SM_10006detail10merge_sort26DeviceMergeSortMergeKernelINS2_10policy_hubIN6thrust24THRUST_300001_SM_1000_NS12zip_iteratorIN4cuda3std3__45tupleIJNS6_6detail15normal_iteratorINS6_10device_ptrIfEEEESG_NSD_INSE_IiEEEEEEEEEE9Policy600ESK_PNS0_8NullTypeESK_SO_j13xyl_predicateNSB_IJffiEEESN_EEvbT2_T3_T4_PT6_PT7_T5_PST_ST_NS1_7vsmem_tE,(.L_x_1379 - _ZN3cub18CUB_300001_SM_10006detail10merge_sort26DeviceMergeSortMergeKernelINS2_10policy_hubIN6thrust24THRUST_300001_SM_1000_NS12zip_iteratorIN4cuda3std3__45tupleIJNS6_6detail15normal_iteratorINS6_10device_ptrIfEEEESG_NSD_INSE_IiEEEEEEEEEE9Policy600ESK_PNS0_8NullTypeESK_SO_j13xyl_predicateNSB_IJffiEEESN_EEvbT2_T3_T4_PT6_PT7_T5_PST_ST_NS1_7vsmem_tE)
        .other          _ZN3cub18CUB_300001_SM_10006detail10merge_sort26DeviceMergeSortMergeKernelINS2_10policy_hubIN6thrust24THRUST_300001_SM_1000_NS12zip_iteratorIN4cuda3std3__45tupleIJNS6_6detail15normal_iteratorINS6_10device_ptrIfEEEESG_NSD_INSE_IiEEEEEEEEEE9Policy600ESK_PNS0_8NullTypeESK_SO_j13xyl_predicateNSB_IJffiEEESN_EEvbT2_T3_T4_PT6_PT7_T5_PST_ST_NS1_7vsmem_tE,@"STO_CUDA_ENTRY STV_DEFAULT"
_ZN3cub18CUB_300001_SM_10006detail10merge_sort26DeviceMergeSortMergeKernelINS2_10policy_hubIN6thrust24THRUST_300001_SM_1000_NS12zip_iteratorIN4cuda3std3__45tupleIJNS6_6detail15normal_iteratorINS6_10device_ptrIfEEEESG_NSD_INSE_IiEEEEEEEEEE9Policy600ESK_PNS0_8NullTypeESK_SO_j13xyl_predicateNSB_IJffiEEESN_EEvbT2_T3_T4_PT6_PT7_T5_PST_ST_NS1_7vsmem_tE:
.text._ZN3cub18CUB_300001_SM_10006detail10merge_sort26DeviceMergeSortMergeKernelINS2_10policy_hubIN6thrust24THRUST_300001_SM_1000_NS12zip_iteratorIN4cuda3std3__45tupleIJNS6_6detail15normal_iteratorINS6_10device_ptrIfEEEESG_NSD_INSE_IiEEEEEEEEEE9Policy600ESK_PNS0_8NullTypeESK_SO_j13xyl_predicateNSB_IJffiEEESN_EEvbT2_T3_T4_PT6_PT7_T5_PST_ST_NS1_7vsmem_tE:
[----:B------:R-:W-:Y:S01]  /*0000*/  LDC R1, c[0x0][0x37c] ;  /* 0x0000df00ff017b82 */ /* 0x000fe20000000800 */
[----:B------:R-:W0:Y:S01]  /*0010*/  S2R R5, SR_CTAID.X ;  /* 0x0000000000057919 */ /* 0x000e220000002500 */
[----:B------:R-:W1:Y:S01]  /*0020*/  LDCU UR4, c[0x0][0x370] ;  /* 0x00006e00ff0477ac */ /* 0x000e620008000800 */
[----:B------:R-:W2:Y:S01]  /*0030*/  S2R R32, SR_TID.X ;  /* 0x0000000000207919 */ /* 0x000ea20000002100 */
[----:B------:R-:W3:Y:S01]  /*0040*/  LDCU.64 UR6, c[0x0][0x358] ;  /* 0x00006b00ff0677ac */ /* 0x000ee20008000a00 */
[----:B-1----:R-:W-:-:S06]  /*0050*/  UIADD3 UR4, UPT, UPT, UR4, -0x1, URZ ;  /* 0xffffffff04047890 */ /* 0x002fcc000fffe0ff */
[C---:B0-----:R-:W-:Y:S01]  /*0060*/  ISETP.GE.U32.AND P0, PT, R5.reuse, UR4, PT ;  /* 0x0000000405007c0c */ /* 0x041fe2000bf06070 */
[----:B------:R-:W-:-:S12]  /*0070*/  IMAD R30, R5, 0x500, RZ ;  /* 0x00000500051e7824 */ /* 0x000fd800078e02ff */
[----:B--23--:R-:W-:Y:S05]  /*0080*/  @P0 BRA `(.L_x_676) ;  /* 0x00000020001c0947 */ /* 0x00cfea0003800000 */
[----:B------:R-:W0:Y:S01]  /*0090*/  LDC.64 R2, c[0x0][0x3c8] ;  /* 0x0000f200ff027b82 */ /* 0x000e220000000a00 */
[----:B------:R-:W1:Y:S07]  /*00a0*/  LDCU.U8 UR4, c[0x0][0x380] ;  /* 0x00007000ff0477ac */ /* 0x000e6e0008000000 */
[----:B------:R-:W2:Y:S08]  /*00b0*/  LDC R7, c[0x0][0x3d0] ;  /* 0x0000f400ff077b82 */ /* 0x000eb00000000800 */
[----:B------:R-:W3:Y:S01]  /*00c0*/  LDC R8, c[0x0][0x3a8] ;  /* 0x0000ea00ff087b82 */ /* 0x000ee20000000800 */
[----:B0-----:R-:W-:-:S05]  /*00d0*/  IMAD.WIDE.U32 R2, R5, 0x4, R2 ;  /* 0x0000000405027825 */ /* 0x001fca00078e0002 */
[----:B------:R-:W4:Y:S04]  /*00e0*/  LDG.E R4, desc[UR6][R2.64+0x4] ;  /* 0x0000040602047981 */ /* 0x000f28000c1e1900 */
[----:B------:R3:W5:Y:S01]  /*00f0*/  LDG.E R0, desc[UR6][R2.64] ;  /* 0x0000000602007981 */ /* 0x000762000c1e1900 */
[----:B--2---:R-:W-:Y:S01]  /*0100*/  IMAD.MOV R6, RZ, RZ, -R7 ;  /* 0x000000ffff067224 */ /* 0x004fe200078e0a07 */
[----:B-1----:R-:W-:Y:S01]  /*0110*/  UPRMT UR4, UR4, 0x8880, URZ ;  /* 0x0000888004047896 */ /* 0x002fe200080000ff */
[----:B------:R-:W-:-:S03]  /*0120*/  ACQBULK ;  /* 0x000000000000782e */ /* 0x000fc60000000000 */
[CC--:B------:R-:W-:Y:S01]  /*0130*/  LOP3.LUT R33, R5.reuse, R6.reuse, RZ, 0xc0, !PT ;  /* 0x0000000605217212 */ /* 0x0c0fe200078ec0ff */
[----:B------:R-:W-:Y:S01]  /*0140*/  UISETP.NE.AND UP0, UPT, UR4, URZ, UPT ;  /* 0x000000ff0400728c */ /* 0x000fe2000bf05270 */
[----:B------:R-:W-:-:S03]  /*0150*/  LOP3.LUT R6, R5, R6, RZ, 0xfc, !PT ;  /* 0x0000000605067212 */ /* 0x000fc600078efcff */
[----:B------:R-:W-:Y:S01]  /*0160*/  IMAD.IADD R5, R5, 0x1, -R33 ;  /* 0x0000000105057824 */ /* 0x000fe200078e0a21 */
[----:B------:R-:W-:Y:S01]  /*0170*/  ISETP.NE.AND P0, PT, R6, -0x1, PT ;  /* 0xffffffff0600780c */ /* 0x000fe20003f05270 */
[----:B------:R-:W-:Y:S02]  /*0180*/  IMAD R33, R33, 0x500, RZ ;  /* 0x0000050021217824 */ /* 0x000fe400078e02ff */
[----:B------:R-:W-:Y:S01]  /*0190*/  IMAD R29, R5, 0x500, RZ ;  /* 0x00000500051d7824 */ /* 0x000fe200078e02ff */
[----:B------:R-:W-:Y:S01]  /*01a0*/  SHF.R.U32.HI R5, RZ, 0x1, R7 ;  /* 0x00000001ff057819 */ /* 0x000fe20000011607 */
[----:B---3--:R-:W-:-:S03]  /*01b0*/  IMAD.IADD R3, R8, 0x1, -R33 ;  /* 0x0000000108037824 */ /* 0x008fc600078e0a21 */
[----:B------:R-:W-:Y:S01]  /*01c0*/  VIMNMX.U32 R2, PT, PT, R29, -0x501, !PT ;  /* 0xfffffaff1d027848 */ /* 0x000fe20007fe0000 */
[----:B------:R-:W-:-:S03]  /*01d0*/  IMAD R36, R5, 0x500, RZ ;  /* 0x0000050005247824 */ /* 0x000fc600078e02ff */
[----:B------:R-:W-:Y:S02]  /*01e0*/  LOP3.LUT R2, RZ, R2, RZ, 0x33, !PT ;  /* 0x00000002ff027212 */ /* 0x000fe400078e33ff */
[----:B------:R-:W-:-:S05]  /*01f0*/  VIMNMX.U32 R5, PT, PT, R36, R3, !PT ;  /* 0x0000000324057248 */ /* 0x000fca0007fe0000 */
[----:B------:R-:W-:Y:S02]  /*0200*/  IMAD.IADD R5, R5, 0x1, -R36 ;  /* 0x0000000105057824 */ /* 0x000fe400078e0a24 */
[--C-:B----4-:R-:W-:Y:S02]  /*0210*/  IMAD.IADD R4, R4, 0x1, -R33.reuse ;  /* 0x0000000104047824 */ /* 0x110fe400078e0a21 */
[----:B-----5:R-:W-:-:S03]  /*0220*/  IMAD.IADD R0, R0, 0x1, -R33 ;  /* 0x0000000100007824 */ /* 0x020fc600078e0a21 */
[----:B------:R-:W-:Y:S02]  /*0230*/  IADD3 R7, PT, PT, -R4, R29, R2 ;  /* 0x0000001d04077210 */ /* 0x000fe40007ffe102 */
[C---:B------:R-:W-:Y:S02]  /*0240*/  @!P0 VIMNMX.U32 R4, PT, PT, R36.reuse, R3, PT ;  /* 0x0000000324048248 */ /* 0x040fe40003fe0000 */
[----:B------:R-:W-:Y:S02]  /*0250*/  SEL R28, R36, R7, !P0 ;  /* 0x00000007241c7207 */ /* 0x000fe40004000000 */
[----:B------:R-:W-:Y:S01]  /*0260*/  VIADDMNMX.U32 R29, R29, -R0, R5, PT ;  /* 0x800000001d1d7246 */ /* 0x000fe20003800005 */
[----:B------:R-:W-:Y:S01]  /*0270*/  IMAD.IADD R27, R4, 0x1, -R0 ;  /* 0x00000001041b7824 */ /* 0x000fe200078e0a00 */
[----:B------:R-:W-:Y:S01]  /*0280*/  VIMNMX.U32 R28, PT, PT, R5, R28, PT ;  /* 0x0000001c051c7248 */ /* 0x000fe20003fe0000 */
[----:B------:R-:W-:Y:S06]  /*0290*/  BRA.U !UP0, `(.L_x_677) ;  /* 0x0000000508647547 */ /* 0x000fec000b800000 */
[----:B------:R-:W-:Y:S01]  /*02a0*/  IADD3 R36, P0, PT, R36, R29, RZ ;  /* 0x0000001d24247210 */ /* 0x000fe20007f1e0ff */
[----:B------:R-:W0:Y:S01]  /*02b0*/  LDC.64 R20, c[0x0][0x388] ;  /* 0x0000e200ff147b82 */ /* 0x000e220000000a00 */
[--C-:B------:R-:W-:Y:S01]  /*02c0*/  SHF.R.S32.HI R6, RZ, 0x1f, R27.reuse ;  /* 0x0000001fff067819 */ /* 0x100fe2000001141b */
[----:B------:R-:W1:Y:S01]  /*02d0*/  LDCU.128 UR8, c[0x0][0x390] ;  /* 0x00007200ff0877ac */ /* 0x000e620008000c00 */
[----:B------:R-:W-:Y:S02]  /*02e0*/  VIADD R2, R32, 0x100 ;  /* 0x0000010020027836 */ /* 0x000fe40000000000 */
[----:B------:R-:W-:Y:S01]  /*02f0*/  IMAD.X R37, RZ, RZ, RZ, P0 ;  /* 0x000000ffff257224 */ /* 0x000fe200000e06ff */
[----:B------:R-:W-:Y:S01]  /*0300*/  IADD3 R7, P0, P1, R36, R32, -R27 ;  /* 0x0000002024077210 */ /* 0x000fe2000791e81b */
[----:B------:R-:W-:Y:S01]  /*0310*/  VIADD R4, R32, 0x300 ;  /* 0x0000030020047836 */ /* 0x000fe20000000000 */
[----:B------:R-:W-:Y:S01]  /*0320*/  ISETP.GE.AND P3, PT, R2, R27, PT ;  /* 0x0000001b0200720c */ /* 0x000fe20003f66270 */
[----:B------:R-:W-:Y:S01]  /*0330*/  VIADD R2, R32, 0x200 ;  /* 0x0000020020027836 */ /* 0x000fe20000000000 */
[----:B------:R-:W-:-:S02]  /*0340*/  IADD3.X R6, PT, PT, R37, RZ, ~R6, P0, P1 ;  /* 0x000000ff25067210 */ /* 0x000fc400007e2c06 */
[C---:B------:R-:W-:Y:S02]  /*0350*/  IADD3 R3, P4, PT, R33.reuse, R7, RZ ;  /* 0x0000000721037210 */ /* 0x040fe40007f9e0ff */
[----:B------:R-:W-:Y:S02]  /*0360*/  IADD3 R5, P0, PT, R0, R32, RZ ;  /* 0x0000002000057210 */ /* 0x000fe40007f1e0ff */
[-C--:B------:R-:W-:Y:S01]  /*0370*/  ISETP.GE.AND P2, PT, R2, R27.reuse, PT ;  /* 0x0000001b0200720c */ /* 0x080fe20003f46270 */
[----:B------:R-:W-:Y:S01]  /*0380*/  IMAD.X R0, RZ, RZ, R6, P4 ;  /* 0x000000ffff007224 */ /* 0x000fe200020e0606 */
[----:B------:R-:W-:Y:S01]  /*0390*/  ISETP.GE.AND P1, PT, R4, R27, PT ;  /* 0x0000001b0400720c */ /* 0x000fe20003f26270 */
[----:B------:R-:W-:Y:S01]  /*03a0*/  IMAD.X R11, RZ, RZ, RZ, P0 ;  /* 0x000000ffff0b7224 */ /* 0x000fe200000e06ff */
[----:B------:R-:W-:Y:S01]  /*03b0*/  IADD3 R18, P0, PT, R33, R5, RZ ;  /* 0x0000000521127210 */ /* 0x000fe20007f1e0ff */
[C---:B------:R-:W-:Y:S01]  /*03c0*/  IMAD.SHL.U32 R24, R3.reuse, 0x4, RZ ;  /* 0x0000000403187824 */ /* 0x040fe200078e00ff */
[----:B------:R-:W-:-:S02]  /*03d0*/  SHF.L.U64.HI R0, R3, 0x2, R0 ;  /* 0x0000000203007819 */ /* 0x000fc40000010200 */
[----:B------:R-:W-:Y:S01]  /*03e0*/  LOP3.LUT R2, R32, 0x400, RZ, 0xfc, !PT ;  /* 0x0000040020027812 */ /* 0x000fe200078efcff */
[----:B------:R-:W-:Y:S01]  /*03f0*/  IMAD.X R3, RZ, RZ, R11, P0 ;  /* 0x000000ffff037224 */ /* 0x000fe200000e060b */
[----:B-1----:R-:W-:Y:S01]  /*0400*/  @P3 IADD3 R8, P4, PT, R24, UR8, RZ ;  /* 0x0000000818083c10 */ /* 0x002fe2000ff9e0ff */
[----:B0-----:R-:W-:Y:S01]  /*0410*/  IMAD.WIDE.U32 R20, R33, 0x4, R20 ;  /* 0x0000000421147825 */ /* 0x001fe200078e0014 */
[----:B------:R-:W-:Y:S02]  /*0420*/  ISETP.GE.AND P0, PT, R2, R27, PT ;  /* 0x0000001b0200720c */ /* 0x000fe40003f06270 */
[C---:B------:R-:W-:Y:S01]  /*0430*/  SHF.L.U64.HI R10, R18.reuse, 0x2, R3 ;  /* 0x00000002120a7819 */ /* 0x040fe20000010203 */
[----:B------:R-:W-:Y:S01]  /*0440*/  IMAD.SHL.U32 R18, R18, 0x4, RZ ;  /* 0x0000000412127824 */ /* 0x000fe200078e00ff */
[----:B------:R-:W-:Y:S02]  /*0450*/  @P3 IADD3.X R9, PT, PT, R0, UR9, RZ, P4, !PT ;  /* 0x0000000900093c10 */ /* 0x000fe4000a7fe4ff */
[----:B------:R-:W-:-:S02]  /*0460*/  LEA R14, P4, R5, R20, 0x2 ;  /* 0x00000014050e7211 */ /* 0x000fc400078810ff */
[----:B------:R-:W-:Y:S01]  /*0470*/  IADD3 R16, P6, PT, R18, UR8, RZ ;  /* 0x0000000812107c10 */ /* 0x000fe2000ffde0ff */
[----:B------:R-:W5:Y:S01]  /*0480*/  @P3 LDG.E R26, desc[UR6][R8.64+0x400] ;  /* 0x00040006081a3981 */ /* 0x000f62000c1e1900 */
[----:B------:R-:W-:Y:S02]  /*0490*/  @P2 IADD3 R4, P5, PT, R24, UR8, RZ ;  /* 0x0000000818042c10 */ /* 0x000fe4000ffbe0ff */
[----:B------:R-:W-:Y:S02]  /*04a0*/  IADD3.X R17, PT, PT, R10, UR9, RZ, P6, !PT ;  /* 0x000000090a117c10 */ /* 0x000fe4000b7fe4ff */
[----:B------:R-:W-:Y:S02]  /*04b0*/  IADD3 R18, P6, PT, R18, UR10, RZ ;  /* 0x0000000a12127c10 */ /* 0x000fe4000ffde0ff */
[----:B------:R-:W-:Y:S02]  /*04c0*/  LEA.HI.X R15, R5, R21, R11, 0x2, P4 ;  /* 0x00000015050f7211 */ /* 0x000fe400020f140b */
[----:B------:R-:W-:-:S02]  /*04d0*/  @P1 IADD3 R2, P4, PT, R24, UR8, RZ ;  /* 0x0000000818021c10 */ /* 0x000fc4000ff9e0ff */
[----:B------:R-:W-:Y:S02]  /*04e0*/  IADD3.X R19, PT, PT, R10, UR11, RZ, P6, !PT ;  /* 0x0000000b0a137c10 */ /* 0x000fe4000b7fe4ff */
[----:B------:R-:W-:Y:S02]  /*04f0*/  @P2 IADD3.X R5, PT, PT, R0, UR9, RZ, P5, !PT ;  /* 0x0000000900052c10 */ /* 0x000fe4000affe4ff */
[----:B------:R-:W-:Y:S02]  /*0500*/  LEA R22, P6, R7, R20, 0x2 ;  /* 0x0000001407167211 */ /* 0x000fe400078c10ff */
[----:B------:R-:W-:Y:S01]  /*0510*/  ISETP.GE.AND P5, PT, R32, R27, PT ;  /* 0x0000001b2000720c */ /* 0x000fe20003fa6270 */
[----:B------:R-:W5:Y:S01]  /*0520*/  @P2 LDG.E R13, desc[UR6][R4.64+0x800] ;  /* 0x00080006040d2981 */ /* 0x000f62000c1e1900 */
[----:B------:R-:W-:Y:S02]  /*0530*/  @P1 IADD3.X R3, PT, PT, R0, UR9, RZ, P4, !PT ;  /* 0x0000000900031c10 */ /* 0x000fe4000a7fe4ff */
[----:B------:R-:W-:-:S02]  /*0540*/  @P0 IADD3 R34, P4, PT, R24, UR8, RZ ;  /* 0x0000000818220c10 */ /* 0x000fc4000ff9e0ff */
[----:B------:R-:W-:Y:S01]  /*0550*/  LEA.HI.X R23, R7, R21, R6, 0x2, P6 ;  /* 0x0000001507177211 */ /* 0x000fe200030f1406 */
[----:B------:R-:W5:Y:S01]  /*0560*/  @P1 LDG.E R12, desc[UR6][R2.64+0xc00] ;  /* 0x000c0006020c1981 */ /* 0x000f62000c1e1900 */
[----:B------:R-:W-:Y:S02]  /*0570*/  IADD3 R24, P6, PT, R24, UR10, RZ ;  /* 0x0000000a18187c10 */ /* 0x000fe4000ffde0ff */
[C---:B------:R-:W-:Y:S01]  /*0580*/  @P0 IADD3.X R35, PT, PT, R0.reuse, UR9, RZ, P4, !PT ;  /* 0x0000000900230c10 */ /* 0x040fe2000a7fe4ff */
[----:B------:R-:W5:Y:S01]  /*0590*/  @P3 LDG.E R7, desc[UR6][R22.64+0x400] ;  /* 0x0004000616073981 */ /* 0x000f62000c1e1900 */
[----:B------:R-:W-:-:S03]  /*05a0*/  IADD3.X R25, PT, PT, R0, UR11, RZ, P6, !PT ;  /* 0x0000000b00197c10 */ /* 0x000fc6000b7fe4ff */
[----:B------:R-:W5:Y:S04]  /*05b0*/  @!P5 LDG.E R11, desc[UR6][R14.64] ;  /* 0x000000060e0bd981 */ /* 0x000f68000c1e1900 */
[----:B------:R-:W5:Y:S04]  /*05c0*/  @!P5 LDG.E R10, desc[UR6][R16.64] ;  /* 0x00000006100ad981 */ /* 0x000f68000c1e1900 */
[----:B------:R-:W5:Y:S04]  /*05d0*/  @!P5 LDG.E R9, desc[UR6][R18.64] ;  /* 0x000000061209d981 */ /* 0x000f68000c1e1900 */
[----:B------:R0:W5:Y:S04]  /*05e0*/  @P0 LDG.E R8, desc[UR6][R34.64+0x1000] ;  /* 0x0010000622080981 */ /* 0x000168000c1e1900 */
[----:B------:R-:W5:Y:S04]  /*05f0*/  @P2 LDG.E R6, desc[UR6][R22.64+0x800] ;  /* 0x0008000616062981 */ /* 0x000f68000c1e1900 */
[----:B------:R-:W5:Y:S04]  /*0600*/  @P1 LDG.E R5, desc[UR6][R22.64+0xc00] ;  /* 0x000c000616051981 */ /* 0x000f68000c1e1900 */
[----:B------:R1:W5:Y:S04]  /*0610*/  @P0 LDG.E R4, desc[UR6][R22.64+0x1000] ;  /* 0x0010000616040981 */ /* 0x000368000c1e1900 */
[----:B------:R-:W5:Y:S04]  /*0620*/  @P3 LDG.E R3, desc[UR6][R24.64+0x400] ;  /* 0x0004000618033981 */ /* 0x000f68000c1e1900 */
[----:B------:R-:W5:Y:S04]  /*0630*/  @P2 LDG.E R2, desc[UR6][R24.64+0x800] ;  /* 0x0008000618022981 */ /* 0x000f68000c1e1900 */
[----:B------:R-:W5:Y:S04]  /*0640*/  @P1 LDG.E R0, desc[UR6][R24.64+0xc00] ;  /* 0x000c000618001981 */ /* 0x000f68000c1e1900 */
[----:B------:R2:W5:Y:S01]  /*0650*/  @P0 LDG.E R31, desc[UR6][R24.64+0x1000] ;  /* 0x00100006181f0981 */ /* 0x000562000c1e1900 */
[----:B0-----:R-:W-:-:S05]  /*0660*/  @P5 IMAD.IADD R34, R32, 0x1, -R27 ;  /* 0x0000000120225824 */ /* 0x001fca00078e0a1b */
[----:B------:R-:W-:-:S04]  /*0670*/  @P5 IADD3 R35, P4, PT, R34, R36, RZ ;  /* 0x0000002422235210 */ /* 0x000fc80007f9e0ff */
[----:B------:R-:W-:Y:S02]  /*0680*/  @P5 LEA.HI.X.SX32 R34, R34, R37, 0x1, P4 ;  /* 0x0000002522225211 */ /* 0x000fe400020f0eff */
[----:B------:R-:W-:Y:S02]  /*0690*/  @P5 IADD3 R33, P6, PT, R33, R35, RZ ;  /* 0x0000002321215210 */ /* 0x000fe40007fde0ff */
[----:B------:R-:W-:-:S03]  /*06a0*/  @P5 LEA R20, P4, R35, R20, 0x2 ;  /* 0x0000001423145211 */ /* 0x000fc600078810ff */
[--C-:B-1----:R-:W-:Y:S02]  /*06b0*/  @P5 IMAD.X R22, RZ, RZ, R34.reuse, P6 ;  /* 0x000000ffff165224 */ /* 0x102fe400030e0622 */
[----:B------:R-:W-:Y:S01]  /*06c0*/  @P5 IMAD.SHL.U32 R23, R33, 0x4, RZ ;  /* 0x0000000421175824 */ /* 0x000fe200078e00ff */
[----:B------:R-:W-:Y:S02]  /*06d0*/  @P5 LEA.HI.X R21, R35, R21, R34, 0x2, P4 ;  /* 0x0000001523155211 */ /* 0x000fe400020f1422 */
[----:B------:R-:W-:Y:S02]  /*06e0*/  @P5 SHF.L.U64.HI R33, R33, 0x2, R22 ;  /* 0x0000000221215819 */ /* 0x000fe40000010216 */
[C---:B------:R-:W-:Y:S02]  /*06f0*/  @P5 IADD3 R22, P4, PT, R23.reuse, UR8, RZ ;  /* 0x0000000817165c10 */ /* 0x040fe4000ff9e0ff */
[----:B--2---:R-:W-:Y:S02]  /*0700*/  @P5 IADD3 R24, P6, PT, R23, UR10, RZ ;  /* 0x0000000a17185c10 */ /* 0x004fe4000ffde0ff */
[----:B------:R-:W-:-:S02]  /*0710*/  @P5 IADD3.X R23, PT, PT, R33, UR9, RZ, P4, !PT ;  /* 0x0000000921175c10 */ /* 0x000fc4000a7fe4ff */
[----:B------:R-:W-:Y:S01]  /*0720*/  @P5 IADD3.X R25, PT, PT, R33, UR11, RZ, P6, !PT ;  /* 0x0000000b21195c10 */ /* 0x000fe2000b7fe4ff */
[----:B------:R0:W5:Y:S04]  /*0730*/  @!P3 LDG.E R26, desc[UR6][R16.64+0x400] ;  /* 0x00040006101ab981 */ /* 0x000168000c1e1900 */
[----:B------:R0:W5:Y:S04]  /*0740*/  @!P2 LDG.E R13, desc[UR6][R16.64+0x800] ;  /* 0x00080006100da981 */ /* 0x000168000c1e1900 */
[----:B------:R0:W5:Y:S04]  /*0750*/  @!P1 LDG.E R12, desc[UR6][R16.64+0xc00] ;  /* 0x000c0006100c9981 */ /* 0x000168000c1e1900 */
[----:B------:R0:W5:Y:S04]  /*0760*/  @!P3 LDG.E R7, desc[UR6][R14.64+0x400] ;  /* 0x000400060e07b981 */ /* 0x000168000c1e1900 */
        /* <DEDUP_REMOVED lines=12> */
.L_x_677:
[----:B------:R-:W0:Y:S01]  /*0830*/  LDC.64 R14, c[0x0][0x3b0] ;  /* 0x0000ec00ff0e7b82 */ /* 0x000e220000000a00 */
[C---:B------:R-:W-:Y:S01]  /*0840*/  IMAD.IADD R4, R32.reuse, 0x1, -R27 ;  /* 0x0000000120047824 */ /* 0x040fe200078e0a1b */
[----:B------:R-:W-:Y:S01]  /*0850*/  IADD3 R3, P0, P1, R29, R33, R36 ;  /* 0x000000211d037210 */ /* 0x000fe2000791e024 */
[----:B------:R-:W-:-:S03]  /*0860*/  VIADD R6, R32, 0x100 ;  /* 0x0000010020067836 */ /* 0x000fc60000000000 */
[----:B------:R-:W-:Y:S02]  /*0870*/  IADD3 R3, P3, PT, R4, R3, RZ ;  /* 0x0000000304037210 */ /* 0x000fe40007f7e0ff */
[----:B------:R-:W-:Y:S02]  /*0880*/  IADD3.X R2, PT, PT, RZ, RZ, RZ, P0, P1 ;  /* 0x000000ffff027210 */ /* 0x000fe400007e24ff */
[----:B------:R-:W-:Y:S02]  /*0890*/  IADD3 R17, P1, P2, R32, R0, R33 ;  /* 0x0000000020117210 */ /* 0x000fe40007a3e021 */
[----:B------:R-:W-:Y:S01]  /*08a0*/  LEA.HI.X.SX32 R0, R4, R2, 0x1, P3 ;  /* 0x0000000204007211 */ /* 0x000fe200018f0eff */
[----:B------:R-:W-:Y:S01]  /*08b0*/  VIADD R4, R32, 0x200 ;  /* 0x0000020020047836 */ /* 0x000fe20000000000 */
[----:B------:R-:W-:Y:S02]  /*08c0*/  IADD3.X R2, PT, PT, RZ, RZ, RZ, P1, P2 ;  /* 0x000000ffff027210 */ /* 0x000fe40000fe44ff */
[-C--:B------:R-:W-:Y:S01]  /*08d0*/  ISETP.GE.AND P0, PT, R6, R27.reuse, PT ;  /* 0x0000001b0600720c */ /* 0x080fe20003f06270 */
[----:B------:R-:W-:Y:S01]  /*08e0*/  IMAD R5, R0, 0xc, RZ ;  /* 0x0000000c00057824 */ /* 0x000fe200078e02ff */
[CC--:B------:R-:W-:Y:S01]  /*08f0*/  ISETP.GE.AND P1, PT, R32.reuse, R27.reuse, PT ;  /* 0x0000001b2000720c */ /* 0x0c0fe20003f26270 */
[----:B------:R-:W-:Y:S01]  /*0900*/  VIADD R0, R32, 0x300 ;  /* 0x0000030020007836 */ /* 0x000fe20000000000 */
[----:B------:R-:W-:Y:S01]  /*0910*/  ISETP.GE.AND P2, PT, R4, R27, PT ;  /* 0x0000001b0400720c */ /* 0x000fe20003f46270 */
[----:B0-----:R-:W-:-:S03]  /*0920*/  IMAD.WIDE.U32 R16, R17, 0xc, R14 ;  /* 0x0000000c11107825 */ /* 0x001fc600078e000e */
[----:B------:R-:W-:Y:S01]  /*0930*/  ISETP.GE.AND P3, PT, R0, R27, PT ;  /* 0x0000001b0000720c */ /* 0x000fe20003f66270 */
[----:B------:R-:W-:-:S04]  /*0940*/  IMAD.WIDE.U32 R14, R3, 0xc, R14 ;  /* 0x0000000c030e7825 */ /* 0x000fc800078e000e */
[----:B------:R-:W-:Y:S01]  /*0950*/  IMAD R3, R2, 0xc, RZ ;  /* 0x0000000c02037824 */ /* 0x000fe200078e02ff */
[----:B------:R-:W-:Y:S01]  /*0960*/  LOP3.LUT R2, R32, 0x400, RZ, 0xfc, !PT ;  /* 0x0000040020027812 */ /* 0x000fe200078efcff */
[----:B------:R-:W-:Y:S02]  /*0970*/  IMAD.IADD R15, R15, 0x1, R5 ;  /* 0x000000010f0f7824 */ /* 0x000fe400078e0205 */
[----:B------:R-:W-:Y:S01]  /*0980*/  IMAD.IADD R17, R17, 0x1, R3 ;  /* 0x0000000111117824 */ /* 0x000fe200078e0203 */
[----:B------:R-:W-:Y:S02]  /*0990*/  ISETP.GE.AND P4, PT, R2, R27, PT ;  /* 0x0000001b0200720c */ /* 0x000fe40003f86270 */
[----:B------:R1:W5:Y:S04]  /*09a0*/  @P0 LDG.E R7, desc[UR6][R14.64+0xc00] ;  /* 0x000c00060e070981 */ /* 0x000368000c1e1900 */
        /* <DEDUP_REMOVED lines=29> */
.L_x_678:
[----:B01----:R-:W0:Y:S01]  /*0b80*/  S2R R14, SR_CgaCtaId ;  /* 0x00000000000e7919 */ /* 0x003e220000008800 */
[----:B------:R-:W-:Y:S01]  /*0b90*/  MOV R15, 0x400 ;  /* 0x00000400000f7802 */ /* 0x000fe20000000f00 */
[----:B------:R-:W-:-:S03]  /*0ba0*/  IMAD.IADD R28, R28, 0x1, -R29 ;  /* 0x000000011c1c7824 */ /* 0x000fc600078e0a1d */
[----:B0-----:R-:W-:-:S05]  /*0bb0*/  LEA R15, R14, R15, 0x18 ;  /* 0x0000000f0e0f7211 */ /* 0x001fca00078ec0ff */
[----:B------:R-:W-:-:S05]  /*0bc0*/  IMAD R17, R32, 0xc, R15 ;  /* 0x0000000c20117824 */ /* 0x000fca00078e020f */
[----:B-----5:R-:W-:Y:S04]  /*0bd0*/  STS [R17], R11 ;  /* 0x0000000b11007388 */ /* 0x020fe80000000800 */
[----:B------:R-:W-:Y:S04]  /*0be0*/  STS [R17+0x4], R10 ;  /* 0x0000040a11007388 */ /* 0x000fe80000000800 */
[----:B------:R-:W-:Y:S04]  /*0bf0*/  STS [R17+0x8], R9 ;  /* 0x0000080911007388 */ /* 0x000fe80000000800 */
[----:B------:R-:W-:Y:S04]  /*0c00*/  STS [R17+0xc00], R7 ;  /* 0x000c000711007388 */ /* 0x000fe80000000800 */
[----:B------:R-:W-:Y:S04]  /*0c10*/  STS [R17+0xc04], R26 ;  /* 0x000c041a11007388 */ /* 0x000fe80000000800 */
[----:B------:R0:W-:Y:S04]  /*0c20*/  STS [R17+0xc08], R3 ;  /* 0x000c080311007388 */ /* 0x0001e80000000800 */
[----:B------:R-:W-:Y:S04]  /*0c30*/  STS [R17+0x1800], R6 ;  /* 0x0018000611007388 */ /* 0x000fe80000000800 */
[----:B------:R-:W-:Y:S04]  /*0c40*/  STS [R17+0x1804], R13 ;  /* 0x0018040d11007388 */ /* 0x000fe80000000800 */
[----:B------:R-:W-:Y:S04]  /*0c50*/  STS [R17+0x1808], R2 ;  /* 0x0018080211007388 */ /* 0x000fe80000000800 */
[----:B------:R-:W-:Y:S04]  /*0c60*/  STS [R17+0x2400], R5 ;  /* 0x0024000511007388 */ /* 0x000fe80000000800 */
[----:B------:R-:W-:Y:S04]  /*0c70*/  STS [R17+0x2404], R12 ;  /* 0x0024040c11007388 */ /* 0x000fe80000000800 */
[----:B------:R1:W-:Y:S04]  /*0c80*/  STS [R17+0x2408], R0 ;  /* 0x0024080011007388 */ /* 0x0003e80000000800 */
[----:B------:R2:W-:Y:S04]  /*0c90*/  STS [R17+0x3000], R4 ;  /* 0x0030000411007388 */ /* 0x0005e80000000800 */
[----:B------:R2:W-:Y:S04]  /*0ca0*/  STS [R17+0x3004], R8 ;  /* 0x0030040811007388 */ /* 0x0005e80000000800 */
[----:B------:R2:W-:Y:S01]  /*0cb0*/  STS [R17+0x3008], R31 ;  /* 0x0030081f11007388 */ /* 0x0005e20000000800 */
[----:B------:R-:W-:Y:S01]  /*0cc0*/  BAR.SYNC.DEFER_BLOCKING 0x0 ;  /* 0x0000000000007b1d */ /* 0x000fe20000010000 */
[----:B0-----:R-:W-:-:S07]  /*0cd0*/  IMAD R3, R32, 0x5, RZ ;  /* 0x0000000520037824 */ /* 0x001fce00078e02ff */
[----:B------:R-:W-:Y:S01]  /*0ce0*/  PREEXIT ;  /* 0x000000000000782d */ /* 0x000fe20000000000 */
[----:B-1----:R-:W-:Y:S01]  /*0cf0*/  IMAD.IADD R0, R27, 0x1, R28 ;  /* 0x000000011b007824 */ /* 0x002fe200078e021c */
[----:B------:R-:W-:Y:S04]  /*0d00*/  BSSY.RECONVERGENT B0, `(.L_x_679) ;  /* 0x0000023000007945 */ /* 0x000fe80003800200 */
[----:B------:R-:W-:-:S04]  /*0d10*/  VIMNMX R2, PT, PT, R0, R3, PT ;  /* 0x0000000300027248 */ /* 0x000fc80003fe0100 */
[C---:B------:R-:W-:Y:S01]  /*0d20*/  ISETP.GE.AND P0, PT, R2.reuse, R28, PT ;  /* 0x0000001c0200720c */ /* 0x040fe20003f06270 */
[----:B------:R-:W-:Y:S01]  /*0d30*/  IMAD.IADD R28, R2, 0x1, -R28 ;  /* 0x00000001021c7824 */ /* 0x000fe200078e0a1c */
[----:B------:R-:W-:-:S04]  /*0d40*/  VIMNMX R3, PT, PT, R27, R2, PT ;  /* 0x000000021b037248 */ /* 0x000fc80003fe0100 */
[----:B------:R-:W-:-:S04]  /*0d50*/  SEL R28, R28, RZ, P0 ;  /* 0x000000ff1c1c7207 */ /* 0x000fc80000000000 */
[----:B------:R-:W-:-:S13]  /*0d60*/  ISETP.GE.AND P0, PT, R28, R3, PT ;  /* 0x000000031c00720c */ /* 0x000fda0003f06270 */
[----:B--2---:R-:W-:Y:S05]  /*0d70*/  @P0 BRA `(.L_x_680) ;  /* 0x00000000006c0947 */ /* 0x004fea0003800000 */
[----:B------:R-:W-:-:S07]  /*0d80*/  IMAD.IADD R4, R27, 0x1, R2 ;  /* 0x000000011b047824 */ /* 0x000fce00078e0202 */
.L_x_684:
        /* <DEDUP_REMOVED lines=20> */
.L_x_682:
[----:B------:R-:W-:-:S13]  /*0ed0*/  ISETP.LT.AND P0, PT, R6, R5, PT ;  /* 0x000000050600720c */ /* 0x000fda0003f01270 */
.L_x_683:
[----:B------:R-:W-:Y:S05]  /*0ee0*/  BSYNC.RECONVERGENT B1 ;  /* 0x0000000000017941 */ /* 0x000fea0003800200 */
.L_x_681:
[C---:B------:R-:W-:Y:S01]  /*0ef0*/  @!P0 VIADD R28, R8.reuse, 0x1 ;  /* 0x00000001081c8836 */ /* 0x040fe20000000000 */
[----:B------:R-:W-:-:S04]  /*0f00*/  SEL R3, R8, R3, P0 ;  /* 0x0000000308037207 */ /* 0x000fc80000000000 */
[----:B------:R-:W-:-:S13]  /*0f10*/  ISETP.GE.AND P0, PT, R28, R3, PT ;  /* 0x000000031c00720c */ /* 0x000fda0003f06270 */
[----:B------:R-:W-:Y:S05]  /*0f20*/  @!P0 BRA `(.L_x_684) ;  /* 0xfffffffc00988947 */ /* 0x000fea000383ffff */
.L_x_680:
[----:B------:R-:W-:Y:S05]  /*0f30*/  BSYNC.RECONVERGENT B0 ;  /* 0x0000000000007941 */ /* 0x000fea0003800200 */
.L_x_679:
        /* <DEDUP_REMOVED lines=22> */
.L_x_687:
[----:B------:R-:W-:-:S13]  /*10a0*/  ISETP.LT.AND P0, PT, R8, R7, PT ;  /* 0x000000070800720c */ /* 0x000fda0003f01270 */
.L_x_686:
[----:B------:R-:W-:Y:S05]  /*10b0*/  BSYNC.RECONVERGENT B0 ;  /* 0x0000000000007941 */ /* 0x000fea0003800200 */
.L_x_685:
        /* <DEDUP_REMOVED lines=26> */
.L_x_689:
[----:B------:R-:W-:Y:S05]  /*1260*/  BSYNC.RECONVERGENT B0 ;  /* 0x0000000000007941 */ /* 0x000fea0003800200 */
.L_x_688:
[----:B0-----:R-:W-:Y:S01]  /*1270*/  VIADD R14, R12, 0x1 ;  /* 0x000000010c0e7836 */ /* 0x001fe20000000000 */
[----:B---3--:R-:W-:Y:S01]  /*1280*/  SEL R13, R8, R7, P1 ;  /* 0x00000007080d7207 */ /* 0x008fe20000800000 */
[----:B------:R-:W-:Y:S01]  /*1290*/  VIADD R16, R11, 0x1 ;  /* 0x000000010b107836 */ /* 0x000fe20000000000 */
[----:B------:R-:W-:Y:S01]  /*12a0*/  BSSY.RECONVERGENT B0, `(.L_x_690) ;  /* 0x0000019000007945 */ /* 0x000fe20003800200 */
[----:B------:R-:W-:Y:S01]  /*12b0*/  @P1 IMAD.MOV R14, RZ, RZ, R12 ;  /* 0x000000ffff0e1224 */ /* 0x000fe200078e020c */
[----:B--2-4-:R-:W-:Y:S01]  /*12c0*/  FSEL R12, R9, R6, P1 ;  /* 0x00000006090c7208 */ /* 0x014fe20000800000 */
[----:B------:R-:W-:Y:S01]  /*12d0*/  @!P1 IMAD.MOV R16, RZ, RZ, R11 ;  /* 0x000000ffff109224 */ /* 0x000fe200078e020b */
[----:B-1----:R-:W-:Y:S01]  /*12e0*/  FSEL R11, R10, R5, P1 ;  /* 0x000000050a0b7208 */ /* 0x002fe20000800000 */
        /* <DEDUP_REMOVED lines=20> */
.L_x_691:
[----:B------:R-:W-:Y:S05]  /*1430*/  BSYNC.RECONVERGENT B0 ;  /* 0x0000000000007941 */ /* 0x000fea0003800200 */
.L_x_690:
[----:B------:R-:W5:Y:S01]  /*1440*/  S2UR UR5, SR_CgaCtaId ;  /* 0x00000000000579c3 */ /* 0x000f620000008800 */
[----:B------:R-:W-:Y:S01]  /*1450*/  UMOV UR4, 0x400 ;  /* 0x0000040000047882 */ /* 0x000fe20000000000 */
[----:B------:R-:W-:Y:S01]  /*1460*/  VIADD R19, R16, 0x1 ;  /* 0x0000000110137836 */ /* 0x000fe20000000000 */
[----:B------:R-:W-:Y:S01]  /*1470*/  BSSY.RECONVERGENT B0, `(.L_x_692) ;  /* 0x000001e000007945 */ /* 0x000fe20003800200 */
[----:B------:R-:W-:Y:S01]  /*1480*/  @!P0 IMAD.MOV R19, RZ, RZ, R16 ;  /* 0x000000ffff138224 */ /* 0x000fe200078e0210 */
[----:B01--4-:R-:W-:Y:S01]  /*1490*/  FSEL R17, R9, R6, P0 ;  /* 0x0000000609117208 */ /* 0x013fe20000000000 */
[----:B------:R-:W-:Y:S01]  /*14a0*/  VIADD R18, R14, 0x1 ;  /* 0x000000010e127836 */ /* 0x000fe20000000000 */
[----:B--2---:R-:W-:Y:S01]  /*14b0*/  FSEL R16, R10, R5, P0 ;  /* 0x000000050a107208 */ /* 0x004fe20000000000 */
        /* <DEDUP_REMOVED lines=25> */
.L_x_693:
[----:B------:R-:W-:Y:S05]  /*1650*/  BSYNC.RECONVERGENT B0 ;  /* 0x0000000000007941 */ /* 0x000fea0003800200 */
.L_x_692:
[----:B0-----:R-:W-:Y:S01]  /*1660*/  VIADD R21, R19, 0x1 ;  /* 0x0000000113157836 */ /* 0x001fe20000000000 */
[----:B------:R-:W-:Y:S01]  /*1670*/  BSSY.RECONVERGENT B0, `(.L_x_694) ;  /* 0x000001b000007945 */ /* 0x000fe20003800200 */
[----:B------:R-:W-:Y:S01]  /*1680*/  @!P0 IMAD.MOV R21, RZ, RZ, R19 ;  /* 0x000000ffff158224 */ /* 0x000fe200078e0213 */
[----:B-1--4-:R-:W-:Y:S01]  /*1690*/  FSEL R20, R9, R6, P0 ;  /* 0x0000000609147208 */ /* 0x012fe20000000000 */
[----:B------:R-:W-:Y:S01]  /*16a0*/  VIADD R22, R18, 0x1 ;  /* 0x0000000112167836 */ /* 0x000fe20000000000 */
[----:B--2---:R-:W-:Y:S01]  /*16b0*/  FSEL R19, R10, R5, P0 ;  /* 0x000000050a137208 */ /* 0x004fe20000000000 */
        /* <DEDUP_REMOVED lines=22> */
.L_x_695:
[----:B------:R-:W-:Y:S05]  /*1820*/  BSYNC.RECONVERGENT B0 ;  /* 0x0000000000007941 */ /* 0x000fea0003800200 */
.L_x_694:
        /* <DEDUP_REMOVED lines=10> */
[----:B------:R-:W-:-:S03]  /*18d0*/  LOP3.LUT R37, R32, 0x3e0, RZ, 0xc0, !PT ;  /* 0x000003e020257812 */ /* 0x000fc600078ec0ff */
[----:B0-----:R-:W-:-:S04]  /*18e0*/  IMAD R0, R0, 0x20, R6 ;  /* 0x0000002000007824 */ /* 0x001fc800078e0206 */
[----:B------:R-:W-:-:S04]  /*18f0*/  IMAD R5, R0, 0x5, RZ ;  /* 0x0000000500057824 */ /* 0x000fc800078e02ff */
[----:B------:R-:W-:Y:S02]  /*1900*/  IMAD R0, R5, 0xc, R14 ;  /* 0x0000000c05007824 */ /* 0x000fe400078e020e */
[----:B------:R-:W-:-:S03]  /*1910*/  IMAD R5, R6, -0x4, R5 ;  /* 0xfffffffc06057824 */ /* 0x000fc600078e0205 */
[----:B------:R0:W-:Y:S01]  /*1920*/  STS [R0], R4 ;  /* 0x0000000400007388 */ /* 0x0001e20000000800 */
[----:B------:R-:W-:-:S03]  /*1930*/  IMAD R5, R5, 0xc, R14 ;  /* 0x0000000c05057824 */ /* 0x000fc600078e020e */
[----:B------:R-:W-:Y:S04]  /*1940*/  STS [R0+0x4], R3 ;  /* 0x0000040300007388 */ /* 0x000fe80000000800 */
[----:B------:R1:W-:Y:S01]  /*1950*/  STS [R0+0x8], R2 ;  /* 0x0000080200007388 */ /* 0x0003e20000000800 */
[----:B0-----:R-:W-:-:S03]  /*1960*/  LOP3.LUT R4, R32, 0x1f, RZ, 0xc0, !PT ;  /* 0x0000001f20047812 */ /* 0x001fc600078ec0ff */
[----:B------:R-:W-:Y:S02]  /*1970*/  STS [R0+0xc], R12 ;  /* 0x00000c0c00007388 */ /* 0x000fe40000000800 */
[----:B------:R-:W-:Y:S02]  /*1980*/  IMAD R37, R37, 0x5, R4 ;  /* 0x0000000525257824 */ /* 0x000fe400078e0204 */
[----:B------:R-:W-:Y:S01]  /*1990*/  STS [R0+0x10], R11 ;  /* 0x0000100b00007388 */ /* 0x000fe20000000800 */
[----:B-1----:R-:W0:Y:S03]  /*19a0*/  LDC.64 R2, c[0x0][0x3b0] ;  /* 0x0000ec00ff027b82 */ /* 0x002e260000000a00 */
[----:B------:R-:W-:Y:S01]  /*19b0*/  STS [R0+0x14], R13 ;  /* 0x0000140d00007388 */ /* 0x000fe20000000800 */
[----:B------:R-:W-:-:S03]  /*19c0*/  IADD3 R37, P0, PT, R30, R37, RZ ;  /* 0x000000251e257210 */ /* 0x000fc60007f1e0ff */
[----:B------:R-:W-:Y:S04]  /*19d0*/  STS [R0+0x18], R17 ;  /* 0x0000181100007388 */ /* 0x000fe80000000800 */
[----:B------:R-:W-:Y:S04]  /*19e0*/  STS [R0+0x1c], R16 ;  /* 0x00001c1000007388 */ /* 0x000fe80000000800 */
[----:B------:R-:W-:Y:S04]  /*19f0*/  STS [R0+0x20], R15 ;  /* 0x0000200f00007388 */ /* 0x000fe80000000800 */
[----:B------:R-:W-:Y:S04]  /*1a00*/  STS [R0+0x24], R20 ;  /* 0x0000241400007388 */ /* 0x000fe80000000800 */
[----:B------:R-:W-:Y:S01]  /*1a10*/  STS [R0+0x28], R19 ;  /* 0x0000281300007388 */ /* 0x000fe20000000800 */
[----:B0-----:R-:W-:-:S03]  /*1a20*/  IMAD.WIDE.U32 R2, R37, 0xc, R2 ;  /* 0x0000000c25027825 */ /* 0x001fc600078e0002 */
[----:B------:R-:W-:Y:S04]  /*1a30*/  STS [R0+0x2c], R18 ;  /* 0x00002c1200007388 */ /* 0x000fe80000000800 */
[----:B------:R-:W-:Y:S04]  /*1a40*/  STS [R0+0x30], R21 ;  /* 0x0000301500007388 */ /* 0x000fe80000000800 */
[----:B------:R-:W-:Y:S04]  /*1a50*/  STS [R0+0x34], R23 ;  /* 0x0000341700007388 */ /* 0x000fe80000000800 */
[----:B------:R0:W-:Y:S01]  /*1a60*/  STS [R0+0x38], R25 ;  /* 0x0000381900007388 */ /* 0x0001e20000000800 */
[----:B------:R-:W-:-:S03]  /*1a70*/  NOP ;  /* 0x0000000000007918 */ /* 0x000fc60000000000 */
[----:B------:R-:W1:Y:S01]  /*1a80*/  LDS R7, [R5] ;  /* 0x0000000005077984 */ /* 0x000e620000000800 */
[----:B0-----:R-:W-:-:S03]  /*1a90*/  IMAD.X R0, RZ, RZ, RZ, P0 ;  /* 0x000000ffff007224 */ /* 0x001fc600000e06ff */
[----:B------:R-:W0:Y:S01]  /*1aa0*/  LDS R9, [R5+0x4] ;  /* 0x0000040005097984 */ /* 0x000e220000000800 */
[----:B------:R-:W-:-:S03]  /*1ab0*/  IMAD R37, R0, 0xc, RZ ;  /* 0x0000000c00257824 */ /* 0x000fc600078e02ff */
[----:B------:R-:W2:Y:S01]  /*1ac0*/  LDS R11, [R5+0x8] ;  /* 0x00000800050b7984 */ /* 0x000ea20000000800 */
[----:B------:R-:W-:-:S03]  /*1ad0*/  IMAD.IADD R3, R3, 0x1, R37 ;  /* 0x0000000103037824 */ /* 0x000fc600078e0225 */
        /* <DEDUP_REMOVED lines=12> */
[----:B-1----:R-:W-:Y:S04]  /*1ba0*/  STG.E desc[UR6][R2.64], R7 ;  /* 0x0000000702007986 */ /* 0x002fe8000c101906 */
[----:B0-----:R-:W-:Y:S04]  /*1bb0*/  STG.E desc[UR6][R2.64+0x4], R9 ;  /* 0x0000040902007986 */ /* 0x001fe8000c101906 */
        /* <DEDUP_REMOVED lines=14> */
.L_x_696:
[----:B------:R-:W0:Y:S01]  /*1ca0*/  S2R R0, SR_LANEID ;  /* 0x0000000000007919 */ /* 0x000e220000000000 */
[----:B------:R-:W-:Y:S01]  /*1cb0*/  SHF.R.U32.HI R5, RZ, 0x5, R32 ;  /* 0x00000005ff057819 */ /* 0x000fe20000011620 */
[----:B------:R-:W1:Y:S01]  /*1cc0*/  LDCU.64 UR4, c[0x0][0x388] ;  /* 0x00007100ff0477ac */ /* 0x000e620008000a00 */
[C---:B------:R-:W-:Y:S02]  /*1cd0*/  LOP3.LUT R7, R32.reuse, 0x1f, RZ, 0xc0, !PT ;  /* 0x0000001f20077812 */ /* 0x040fe400078ec0ff */
[----:B------:R-:W-:Y:S01]  /*1ce0*/  LOP3.LUT R32, R32, 0x3e0, RZ, 0xc0, !PT ;  /* 0x000003e020207812 */ /* 0x000fe200078ec0ff */
[----:B------:R-:W2:Y:S02]  /*1cf0*/  LDCU.128 UR8, c[0x0][0x390] ;  /* 0x00007200ff0877ac */ /* 0x000ea40008000c00 */
[----:B------:R-:W-:Y:S02]  /*1d00*/  IMAD.IADD R30, R30, 0x1, R7 ;  /* 0x000000011e1e7824 */ /* 0x000fe400078e0207 */
[----:B0-----:R-:W-:-:S04]  /*1d10*/  IMAD R5, R5, 0x20, R0 ;  /* 0x0000002005057824 */ /* 0x001fc800078e0200 */
[----:B------:R-:W-:-:S04]  /*1d20*/  IMAD R5, R5, 0x5, RZ ;  /* 0x0000000505057824 */ /* 0x000fc800078e02ff */
[----:B------:R-:W-:Y:S02]  /*1d30*/  IMAD R6, R5, 0xc, R14 ;  /* 0x0000000c05067824 */ /* 0x000fe400078e020e */
[----:B------:R-:W-:-:S03]  /*1d40*/  IMAD R5, R0, -0x4, R5 ;  /* 0xfffffffc00057824 */ /* 0x000fc600078e0205 */
[----:B------:R-:W-:Y:S01]  /*1d50*/  STS [R6], R4 ;  /* 0x0000000406007388 */ /* 0x000fe20000000800 */
[----:B------:R-:W-:-:S03]  /*1d60*/  IMAD R14, R5, 0xc, R14 ;  /* 0x0000000c050e7824 */ /* 0x000fc600078e020e */
[----:B------:R0:W-:Y:S04]  /*1d70*/  STS [R6+0x4], R3 ;  /* 0x0000040306007388 */ /* 0x0001e80000000800 */
[----:B------:R-:W-:Y:S04]  /*1d80*/  STS [R6+0x8], R2 ;  /* 0x0000080206007388 */ /* 0x000fe80000000800 */
[----:B------:R-:W-:Y:S01]  /*1d90*/  STS [R6+0xc], R12 ;  /* 0x00000c0c06007388 */ /* 0x000fe20000000800 */
[----:B0-----:R-:W-:-:S03]  /*1da0*/  IMAD R3, R32, 0x5, RZ ;  /* 0x0000000520037824 */ /* 0x001fc600078e02ff */
[----:B------:R-:W-:Y:S02]  /*1db0*/  STS [R6+0x10], R11 ;  /* 0x0000100b06007388 */ /* 0x000fe40000000800 */
[----:B------:R-:W-:Y:S02]  /*1dc0*/  IADD3 R30, P0, PT, R3, R30, RZ ;  /* 0x0000001e031e7210 */ /* 0x000fe40007f1e0ff */
[----:B------:R-:W-:Y:S04]  /*1dd0*/  STS [R6+0x14], R13 ;  /* 0x0000140d06007388 */ /* 0x000fe80000000800 */
[----:B------:R-:W-:Y:S01]  /*1de0*/  STS [R6+0x18], R17 ;  /* 0x0000181106007388 */ /* 0x000fe20000000800 */
[----:B------:R-:W-:-:S03]  /*1df0*/  IMAD.X R3, RZ, RZ, RZ, P0 ;  /* 0x000000ffff037224 */ /* 0x000fc600000e06ff */
[----:B------:R-:W-:Y:S02]  /*1e00*/  STS [R6+0x1c], R16 ;  /* 0x00001c1006007388 */ /* 0x000fe40000000800 */
[----:B------:R-:W-:Y:S02]  /*1e10*/  SHF.L.U64.HI R0, R30, 0x2, R3 ;  /* 0x000000021e007819 */ /* 0x000fe40000010203 */
[----:B------:R-:W-:Y:S04]  /*1e20*/  STS [R6+0x20], R15 ;  /* 0x0000200f06007388 */ /* 0x000fe80000000800 */
[----:B------:R-:W-:Y:S04]  /*1e30*/  STS [R6+0x24], R20 ;  /* 0x0000241406007388 */ /* 0x000fe80000000800 */
[----:B------:R-:W-:Y:S04]  /*1e40*/  STS [R6+0x28], R19 ;  /* 0x0000281306007388 */ /* 0x000fe80000000800 */
[----:B------:R-:W-:Y:S04]  /*1e50*/  STS [R6+0x2c], R18 ;  /* 0x00002c1206007388 */ /* 0x000fe80000000800 */
[----:B------:R-:W-:Y:S04]  /*1e60*/  STS [R6+0x30], R21 ;  /* 0x0000301506007388 */ /* 0x000fe80000000800 */
[----:B------:R-:W-:Y:S04]  /*1e70*/  STS [R6+0x34], R23 ;  /* 0x0000341706007388 */ /* 0x000fe80000000800 */
[----:B------:R0:W-:Y:S01]  /*1e80*/  STS [R6+0x38], R25 ;  /* 0x0000381906007388 */ /* 0x0001e20000000800 */
[----:B------:R-:W-:-:S03]  /*1e90*/  NOP ;  /* 0x0000000000007918 */ /* 0x000fc60000000000 */
[----:B------:R-:W3:Y:S01]  /*1ea0*/  LDS R9, [R14] ;  /* 0x000000000e097984 */ /* 0x000ee20000000800 */
[----:B0-----:R-:W-:-:S03]  /*1eb0*/  IMAD.SHL.U32 R6, R30, 0x4, RZ ;  /* 0x000000041e067824 */ /* 0x001fc600078e00ff */
[----:B------:R-:W0:Y:S04]  /*1ec0*/  LDS R11, [R14+0x4] ;  /* 0x000004000e0b7984 */ /* 0x000e280000000800 */
[----:B------:R-:W4:Y:S01]  /*1ed0*/  LDS R13, [R14+0x8] ;  /* 0x000008000e0d7984 */ /* 0x000f220000000800 */
[C---:B-1----:R-:W-:Y:S02]  /*1ee0*/  IADD3 R2, P0, PT, R6.reuse, UR4, RZ ;  /* 0x0000000406027c10 */ /* 0x042fe4000ff1e0ff */
[----:B--2---:R-:W-:Y:S01]  /*1ef0*/  IADD3 R4, P1, PT, R6, UR8, RZ ;  /* 0x0000000806047c10 */ /* 0x004fe2000ff3e0ff */
[----:B------:R-:W1:Y:S01]  /*1f00*/  LDS R15, [R14+0x180] ;  /* 0x000180000e0f7984 */ /* 0x000e620000000800 */
[----:B------:R-:W-:Y:S02]  /*1f10*/  IADD3.X R3, PT, PT, R0, UR5, RZ, P0, !PT ;  /* 0x0000000500037c10 */ /* 0x000fe400087fe4ff */
[----:B------:R-:W-:Y:S01]  /*1f20*/  IADD3 R6, P0, PT, R6, UR10, RZ ;  /* 0x0000000a06067c10 */ /* 0x000fe2000ff1e0ff */
[----:B------:R-:W2:Y:S01]  /*1f30*/  LDS R17, [R14+0x184] ;  /* 0x000184000e117984 */ /* 0x000ea20000000800 */
[----:B------:R-:W-:-:S02]  /*1f40*/  IADD3.X R5, PT, PT, R0, UR9, RZ, P1, !PT ;  /* 0x0000000900057c10 */ /* 0x000fc40008ffe4ff */
[----:B------:R-:W-:Y:S01]  /*1f50*/  IADD3.X R7, PT, PT, R0, UR11, RZ, P0, !PT ;  /* 0x0000000b00077c10 */ /* 0x000fe200087fe4ff */
        /* <DEDUP_REMOVED lines=10> */
[----:B---3--:R-:W-:Y:S04]  /*2000*/  STG.E desc[UR6][R2.64], R9 ;  /* 0x0000000902007986 */ /* 0x008fe8000c101906 */
[----:B0-----:R-:W-:Y:S04]  /*2010*/  STG.E desc[UR6][R4.64], R11 ;  /* 0x0000000b04007986 */ /* 0x001fe8000c101906 */
[----:B----4-:R-:W-:Y:S04]  /*2020*/  STG.E desc[UR6][R6.64], R13 ;  /* 0x0000000d06007986 */ /* 0x010fe8000c101906 */
[----:B-1----:R-:W-:Y:S04]  /*2030*/  STG.E desc[UR6][R2.64+0x80], R15 ;  /* 0x0000800f02007986 */ /* 0x002fe8000c101906 */
[----:B--2---:R-:W-:Y:S04]  /*2040*/  STG.E desc[UR6][R4.64+0x80], R17 ;  /* 0x0000801104007986 */ /* 0x004fe8000c101906 */
        /* <DEDUP_REMOVED lines=11> */
.L_x_676:
[----:B------:R-:W0:Y:S01]  /*2100*/  LDC.64 R2, c[0x0][0x3c8] ;  /* 0x0000f200ff027b82 */ /* 0x000e220000000a00 */
[----:B------:R-:W1:Y:S07]  /*2110*/  LDCU.U8 UR4, c[0x0][0x380] ;  /* 0x00007000ff0477ac */ /* 0x000e6e0008000000 */
[----:B------:R-:W2:Y:S08]  /*2120*/  LDC R6, c[0x0][0x3d0] ;  /* 0x0000f400ff067b82 */ /* 0x000eb00000000800 */
[----:B------:R-:W3:Y:S01]  /*2130*/  LDC R12, c[0x0][0x3a8] ;  /* 0x0000ea00ff0c7b82 */ /* 0x000ee20000000800 */
[----:B0-----:R-:W-:-:S05]  /*2140*/  IMAD.WIDE.U32 R2, R5, 0x4, R2 ;  /* 0x0000000405027825 */ /* 0x001fca00078e0002 */
[----:B------:R-:W4:Y:S04]  /*2150*/  LDG.E R4, desc[UR6][R2.64+0x4] ;  /* 0x0000040602047981 */ /* 0x000f28000c1e1900 */
[----:B------:R0:W5:Y:S01]  /*2160*/  LDG.E R0, desc[UR6][R2.64] ;  /* 0x0000000602007981 */ /* 0x000162000c1e1900 */
[--C-:B--2---:R-:W-:Y:S01]  /*2170*/  IMAD.MOV R8, RZ, RZ, -R6.reuse ;  /* 0x000000ffff087224 */ /* 0x104fe200078e0a06 */
[----:B------:R-:W-:Y:S01]  /*2180*/  SHF.R.U32.HI R6, RZ, 0x1, R6 ;  /* 0x00000001ff067819 */ /* 0x000fe20000011606 */
[----:B-1----:R-:W-:Y:S01]  /*2190*/  UPRMT UR4, UR4, 0x8880, URZ ;  /* 0x0000888004047896 */ /* 0x002fe200080000ff */
[----:B------:R-:W-:Y:S01]  /*21a0*/  BSSY.RECONVERGENT B0, `(.L_x_697) ;  /* 0x00000cd000007945 */ /* 0x000fe20003800200 */
[----:B------:R-:W-:Y:S01]  /*21b0*/  ACQBULK ;  /* 0x000000000000782e */ /* 0x000fe20000000000 */
[CC--:B------:R-:W-:Y:S01]  /*21c0*/  LOP3.LUT R10, R5.reuse, R8.reuse, RZ, 0xc0, !PT ;  /* 0x00000008050a7212 */ /* 0x0c0fe200078ec0ff */
[----:B------:R-:W-:Y:S01]  /*21d0*/  IMAD R17, R6, 0x500, RZ ;  /* 0x0000050006117824 */ /* 0x000fe200078e02ff */
[----:B------:R-:W-:Y:S01]  /*21e0*/  LOP3.LUT R8, R5, R8, RZ, 0xfc, !PT ;  /* 0x0000000805087212 */ /* 0x000fe200078efcff */
[----:B------:R-:W-:-:S02]  /*21f0*/  UISETP.NE.AND UP0, UPT, UR4, URZ, UPT ;  /* 0x000000ff0400728c */ /* 0x000fc4000bf05270 */
[----:B------:R-:W-:Y:S01]  /*2200*/  IMAD.IADD R7, R5, 0x1, -R10 ;  /* 0x0000000105077824 */ /* 0x000fe200078e0a0a */
[----:B------:R-:W-:Y:S01]  /*2210*/  ISETP.NE.AND P0, PT, R8, -0x1, PT ;  /* 0xffffffff0800780c */ /* 0x000fe20003f05270 */
[----:B------:R-:W-:Y:S02]  /*2220*/  IMAD R5, R10, 0x500, RZ ;  /* 0x000005000a057824 */ /* 0x000fe400078e02ff */
[----:B------:R-:W-:Y:S02]  /*2230*/  IMAD R7, R7, 0x500, RZ ;  /* 0x0000050007077824 */ /* 0x000fe400078e02ff */
[----:B---3--:R-:W-:-:S03]  /*2240*/  IMAD.IADD R12, R12, 0x1, -R5 ;  /* 0x000000010c0c7824 */ /* 0x008fc600078e0a05 */
[----:B0-----:R-:W-:Y:S02]  /*2250*/  VIMNMX.U32 R2, PT, PT, R7, -0x501, !PT ;  /* 0xfffffaff07027848 */ /* 0x001fe40007fe0000 */
[----:B------:R-:W-:Y:S02]  /*2260*/  VIMNMX.U32 R6, PT, PT, R17, R12, !PT ;  /* 0x0000000c11067248 */ /* 0x000fe40007fe0000 */
[----:B------:R-:W-:-:S03]  /*2270*/  LOP3.LUT R2, RZ, R2, RZ, 0x33, !PT ;  /* 0x00000002ff027212 */ /* 0x000fc600078e33ff */
        /* <DEDUP_REMOVED lines=8> */
[----:B------:R-:W-:-:S05]  /*2300*/  VIMNMX.U32 R7, PT, PT, R6, R0, PT ;  /* 0x0000000006077248 */ /* 0x000fca0003fe0000 */
[----:B------:R-:W-:Y:S01]  /*2310*/  IMAD.IADD R0, R7, 0x1, -R2 ;  /* 0x0000000107007824 */ /* 0x000fe200078e0a02 */
[----:B------:R-:W-:Y:S06]  /*2320*/  BRA.U !UP0, `(.L_x_698) ;  /* 0x0000000508847547 */ /* 0x000fec000b800000 */
[----:B------:R-:W0:Y:S01]  /*2330*/  LDC.64 R6, c[0x0][0x388] ;  /* 0x0000e200ff067b82 */ /* 0x000e220000000a00 */
[C---:B------:R-:W-:Y:S01]  /*2340*/  IMAD.IADD R9, R32.reuse, 0x1, -R3 ;  /* 0x0000000120097824 */ /* 0x040fe200078e0a03 */
[----:B------:R-:W-:Y:S01]  /*2350*/  IADD3 R15, P0, PT, R11, R32, RZ ;  /* 0x000000200b0f7210 */ /* 0x000fe20007f1e0ff */
[----:B------:R-:W1:Y:S01]  /*2360*/  LDCU.128 UR8, c[0x0][0x390] ;  /* 0x00007200ff0877ac */ /* 0x000e620008000c00 */
[C---:B------:R-:W-:Y:S01]  /*2370*/  VIADD R22, R32.reuse, 0x100 ;  /* 0x0000010020167836 */ /* 0x040fe20000000000 */
[----:B------:R-:W-:Y:S01]  /*2380*/  BSSY.RECONVERGENT B1, `(.L_x_699) ;  /* 0x000002d000017945 */ /* 0x000fe20003800200 */
[----:B------:R-:W-:Y:S01]  /*2390*/  IADD3 R17, P1, P2, R9, R2, R17 ;  /* 0x0000000209117210 */ /* 0x000fe20007a3e011 */
[----:B------:R-:W-:Y:S01]  /*23a0*/  IMAD.X R19, RZ, RZ, RZ, P0 ;  /* 0x000000ffff137224 */ /* 0x000fe200000e06ff */
[----:B------:R-:W-:Y:S01]  /*23b0*/  SHF.R.S32.HI R9, RZ, 0x1f, R9 ;  /* 0x0000001fff097819 */ /* 0x000fe20000011409 */
[C---:B------:R-:W-:Y:S01]  /*23c0*/  VIADD R26, R32.reuse, 0x200 ;  /* 0x00000200201a7836 */ /* 0x040fe20000000000 */
[----:B------:R-:W-:Y:S01]  /*23d0*/  IADD3 R10, P0, PT, R5, R15, RZ ;  /* 0x0000000f050a7210 */ /* 0x000fe20007f1e0ff */
[----:B------:R-:W-:Y:S01]  /*23e0*/  VIADD R28, R32, 0x300 ;  /* 0x00000300201c7836 */ /* 0x000fe20000000000 */
[----:B------:R-:W-:-:S02]  /*23f0*/  IADD3.X R18, PT, PT, R9, RZ, RZ, P1, P2 ;  /* 0x000000ff09127210 */ /* 0x000fc40000fe44ff */
[----:B------:R-:W-:Y:S02]  /*2400*/  CS2R R20, SRZ ;  /* 0x0000000000147805 */ /* 0x000fe4000001ff00 */
[----:B------:R-:W-:Y:S01]  /*2410*/  IADD3 R8, P1, PT, R5, R17, RZ ;  /* 0x0000001105087210 */ /* 0x000fe20007f3e0ff */
[----:B------:R-:W-:-:S05]  /*2420*/  IMAD.X R9, RZ, RZ, R19, P0 ;  /* 0x000000ffff097224 */ /* 0x000fca00000e0613 */
[C---:B------:R-:W-:Y:S01]  /*2430*/  SHF.L.U64.HI R9, R10.reuse, 0x2, R9 ;  /* 0x000000020a097819 */ /* 0x040fe20000010209 */
[----:B------:R-:W-:Y:S02]  /*2440*/  IMAD.SHL.U32 R10, R10, 0x4, RZ ;  /* 0x000000040a0a7824 */ /* 0x000fe400078e00ff */
[----:B0-----:R-:W-:-:S03]  /*2450*/  IMAD.WIDE.U32 R4, R5, 0x4, R6 ;  /* 0x0000000405047825 */ /* 0x001fc600078e0006 */
[----:B-1----:R-:W-:Y:S01]  /*2460*/  IADD3 R12, P2, PT, R10, UR8, RZ ;  /* 0x000000080a0c7c10 */ /* 0x002fe2000ff5e0ff */
[--C-:B------:R-:W-:Y:S01]  /*2470*/  IMAD.X R7, RZ, RZ, R18.reuse, P1 ;  /* 0x000000ffff077224 */ /* 0x100fe200008e0612 */
[-C--:B------:R-:W-:Y:S01]  /*2480*/  LEA R14, P0, R15, R4.reuse, 0x2 ;  /* 0x000000040f0e7211 */ /* 0x080fe200078010ff */
[C---:B------:R-:W-:Y:S01]  /*2490*/  IMAD.SHL.U32 R6, R8.reuse, 0x4, RZ ;  /* 0x0000000408067824 */ /* 0x040fe200078e00ff */
[----:B------:R-:W-:Y:S01]  /*24a0*/  LEA R16, P1, R17, R4, 0x2 ;  /* 0x0000000411107211 */ /* 0x000fe200078210ff */
[----:B------:R-:W-:Y:S01]  /*24b0*/  IMAD.MOV.U32 R4, RZ, RZ, RZ ;  /* 0x000000ffff047224 */ /* 0x000fe200078e00ff */
[-C--:B------:R-:W-:Y:S02]  /*24c0*/  LEA.HI.X R15, R15, R5.reuse, R19, 0x2, P0 ;  /* 0x000000050f0f7211 */ /* 0x080fe400000f1413 */
[----:B------:R-:W-:Y:S01]  /*24d0*/  LEA.HI.X R17, R17, R5, R18, 0x2, P1 ;  /* 0x0000000511117211 */ /* 0x000fe200008f1412 */
[----:B------:R-:W-:Y:S01]  /*24e0*/  IMAD.IADD R5, R3, 0x1, R0 ;  /* 0x0000000103057824 */ /* 0x000fe200078e0200 */
[----:B------:R-:W-:-:S02]  /*24f0*/  SHF.L.U64.HI R2, R8, 0x2, R7 ;  /* 0x0000000208027819 */ /* 0x000fc40000010207 */
[----:B------:R-:W-:Y:S02]  /*2500*/  CS2R R18, SRZ ;  /* 0x0000000000127805 */ /* 0x000fe4000001ff00 */
[----:B------:R-:W-:Y:S02]  /*2510*/  IADD3 R10, P3, PT, R10, UR10, RZ ;  /* 0x0000000a0a0a7c10 */ /* 0x000fe4000ff7e0ff */
[----:B------:R-:W-:Y:S02]  /*2520*/  ISETP.GE.AND P0, PT, R32, R5, PT ;  /* 0x000000052000720c */ /* 0x000fe40003f06270 */
[C---:B------:R-:W-:Y:S02]  /*2530*/  IADD3 R8, P4, PT, R6.reuse, UR8, RZ ;  /* 0x0000000806087c10 */ /* 0x040fe4000ff9e0ff */
[----:B------:R-:W-:Y:S02]  /*2540*/  IADD3 R6, P5, PT, R6, UR10, RZ ;  /* 0x0000000a06067c10 */ /* 0x000fe4000ffbe0ff */
[----:B------:R-:W-:-:S02]  /*2550*/  IADD3.X R13, PT, PT, R9, UR9, RZ, P2, !PT ;  /* 0x00000009090d7c10 */ /* 0x000fc400097fe4ff */
[----:B------:R-:W-:Y:S02]  /*2560*/  IADD3.X R11, PT, PT, R9, UR11, RZ, P3, !PT ;  /* 0x0000000b090b7c10 */ /* 0x000fe40009ffe4ff */
[C---:B------:R-:W-:Y:S02]  /*2570*/  IADD3.X R9, PT, PT, R2.reuse, UR9, RZ, P4, !PT ;  /* 0x0000000902097c10 */ /* 0x040fe4000a7fe4ff */
[----:B------:R-:W-:Y:S01]  /*2580*/  IADD3.X R7, PT, PT, R2, UR11, RZ, P5, !PT ;  /* 0x0000000b02077c10 */ /* 0x000fe2000affe4ff */
[----:B------:R-:W-:Y:S01]  /*2590*/  IMAD.MOV.U32 R2, RZ, RZ, RZ ;  /* 0x000000ffff027224 */ /* 0x000fe200078e00ff */
[-C--:B------:R-:W-:Y:S02]  /*25a0*/  ISETP.GE.AND P1, PT, R22, R5.reuse, PT ;  /* 0x000000051600720c */ /* 0x080fe40003f26270 */
[-C--:B------:R-:W-:Y:S02]  /*25b0*/  ISETP.GE.AND P2, PT, R26, R5.reuse, PT ;  /* 0x000000051a00720c */ /* 0x080fe40003f46270 */
[----:B------:R-:W-:Y:S01]  /*25c0*/  ISETP.GE.AND P3, PT, R28, R5, PT ;  /* 0x000000051c00720c */ /* 0x000fe20003f66270 */
[----:B------:R-:W-:-:S12]  /*25d0*/  @P0 BRA `(.L_x_700) ;  /* 0x00000000001c0947 */ /* 0x000fd80003800000 */
[----:B------:R-:W-:-:S13]  /*25e0*/  ISETP.GE.AND P0, PT, R32, R3, PT ;  /* 0x000000032000720c */ /* 0x000fda0003f06270 */
[----:B------:R0:W5:Y:S04]  /*25f0*/  @!P0 LDG.E R2, desc[UR6][R14.64] ;  /* 0x000000060e028981 */ /* 0x000168000c1e1900 */
[----:B------:R0:W5:Y:S04]  /*2600*/  @!P0 LDG.E R18, desc[UR6][R12.64] ;  /* 0x000000060c128981 */ /* 0x000168000c1e1900 */
[----:B------:R0:W5:Y:S04]  /*2610*/  @!P0 LDG.E R4, desc[UR6][R10.64] ;  /* 0x000000060a048981 */ /* 0x000168000c1e1900 */
[----:B------:R0:W5:Y:S04]  /*2620*/  @P0 LDG.E R2, desc[UR6][R16.64] ;  /* 0x0000000610020981 */ /* 0x000168000c1e1900 */
[----:B------:R0:W5:Y:S04]  /*2630*/  @P0 LDG.E R18, desc[UR6][R8.64] ;  /* 0x0000000608120981 */ /* 0x000168000c1e1900 */
[----:B------:R0:W5:Y:S02]  /*2640*/  @P0 LDG.E R4, desc[UR6][R6.64] ;  /* 0x0000000606040981 */ /* 0x000164000c1e1900 */
.L_x_700:
[----:B------:R-:W-:Y:S05]  /*2650*/  BSYNC.RECONVERGENT B1 ;  /* 0x0000000000017941 */ /* 0x000fea0003800200 */
.L_x_699:
        /* <DEDUP_REMOVED lines=9> */
.L_x_702:
[----:B------:R-:W-:Y:S05]  /*26f0*/  BSYNC.RECONVERGENT B1 ;  /* 0x0000000000017941 */ /* 0x000fea0003800200 */
.L_x_701:
        /* <DEDUP_REMOVED lines=11> */
.L_x_704:
[----:B------:R-:W-:Y:S05]  /*27b0*/  BSYNC.RECONVERGENT B1 ;  /* 0x0000000000017941 */ /* 0x000fea0003800200 */
.L_x_703:
[----:B------:R-:W-:Y:S01]  /*27c0*/  BSSY.RECONVERGENT B1, `(.L_x_705) ;  /* 0x000000a000017945 */ /* 0x000fe20003800200 */
[----:B------:R-:W-:-:S03]  /*27d0*/  CS2R R26, SRZ ;  /* 0x00000000001a7805 */ /* 0x000fc6000001ff00 */
        /* <DEDUP_REMOVED lines=8> */
.L_x_706:
[----:B------:R-:W-:Y:S05]  /*2860*/  BSYNC.RECONVERGENT B1 ;  /* 0x0000000000017941 */ /* 0x000fea0003800200 */
.L_x_705:
        /* <DEDUP_REMOVED lines=13> */
.L_x_698:
[----:B------:R-:W0:Y:S01]  /*2940*/  LDC.64 R8, c[0x0][0x3b0] ;  /* 0x0000ec00ff087b82 */ /* 0x000e220000000a00 */
[C---:B------:R-:W-:Y:S01]  /*2950*/  IADD3 R7, P0, P1, R32.reuse, R11, R5 ;  /* 0x0000000b20077210 */ /* 0x040fe2000791e005 */
[C---:B------:R-:W-:Y:S01]  /*2960*/  IMAD.IADD R10, R32.reuse, 0x1, -R3 ;  /* 0x00000001200a7824 */ /* 0x040fe200078e0a03 */
[C---:B------:R-:W-:Y:S01]  /*2970*/  LOP3.LUT R16, R32.reuse, 0x400, RZ, 0xfc, !PT ;  /* 0x0000040020107812 */ /* 0x040fe200078efcff */
[C---:B------:R-:W-:Y:S01]  /*2980*/  VIADD R12, R32.reuse, 0x200 ;  /* 0x00000200200c7836 */ /* 0x040fe20000000000 */
[----:B------:R-:W-:Y:S01]  /*2990*/  IADD3.X R4, PT, PT, RZ, RZ, RZ, P0, P1 ;  /* 0x000000ffff047210 */ /* 0x000fe200007e24ff */
[----:B------:R-:W-:Y:S01]  /*29a0*/  VIADD R14, R32, 0x300 ;  /* 0x00000300200e7836 */ /* 0x000fe20000000000 */
[----:B------:R-:W-:Y:S01]  /*29b0*/  IADD3 R5, P0, P1, R2, R5, R17 ;  /* 0x0000000502057210 */ /* 0x000fe2000791e011 */
[----:B------:R-:W-:Y:S01]  /*29c0*/  BSSY.RECONVERGENT B1, `(.L_x_708) ;  /* 0x000001d000017945 */ /* 0x000fe20003800200 */
[----:B------:R-:W-:Y:S01]  /*29d0*/  CS2R R18, SRZ ;  /* 0x0000000000127805 */ /* 0x000fe2000001ff00 */
[----:B------:R-:W-:Y:S01]  /*29e0*/  IMAD R11, R4, 0xc, RZ ;  /* 0x0000000c040b7824 */ /* 0x000fe200078e02ff */
[----:B------:R-:W-:Y:S01]  /*29f0*/  IADD3 R5, P2, PT, R10, R5, RZ ;  /* 0x000000050a057210 */ /* 0x000fe20007f5e0ff */
[----:B------:R-:W-:Y:S01]  /*2a00*/  IMAD.MOV.U32 R4, RZ, RZ, RZ ;  /* 0x000000ffff047224 */ /* 0x000fe200078e00ff */
[----:B------:R-:W-:-:S02]  /*2a10*/  IADD3.X R2, PT, PT, RZ, RZ, RZ, P0, P1 ;  /* 0x000000ffff027210 */ /* 0x000fc400007e24ff */
[----:B------:R-:W-:Y:S02]  /*2a20*/  CS2R R20, SRZ ;  /* 0x0000000000147805 */ /* 0x000fe4000001ff00 */
[----:B------:R-:W-:Y:S01]  /*2a30*/  LEA.HI.X.SX32 R2, R10, R2, 0x1, P2 ;  /* 0x000000020a027211 */ /* 0x000fe200010f0eff */
[----:B------:R-:W-:Y:S02]  /*2a40*/  VIADD R10, R32, 0x100 ;  /* 0x00000100200a7836 */ /* 0x000fe40000000000 */
[----:B0-----:R-:W-:-:S04]  /*2a50*/  IMAD.WIDE.U32 R6, R7, 0xc, R8 ;  /* 0x0000000c07067825 */ /* 0x001fc800078e0008 */
[----:B------:R-:W-:-:S04]  /*2a60*/  IMAD.WIDE.U32 R8, R5, 0xc, R8 ;  /* 0x0000000c05087825 */ /* 0x000fc800078e0008 */
[----:B------:R-:W-:Y:S02]  /*2a70*/  IMAD.IADD R5, R3, 0x1, R0 ;  /* 0x0000000103057824 */ /* 0x000fe400078e0200 */
[----:B------:R-:W-:Y:S02]  /*2a80*/  IMAD.IADD R7, R7, 0x1, R11 ;  /* 0x0000000107077824 */ /* 0x000fe400078e020b */
[----:B------:R-:W-:Y:S01]  /*2a90*/  IMAD R11, R2, 0xc, RZ ;  /* 0x0000000c020b7824 */ /* 0x000fe200078e02ff */
[-C--:B------:R-:W-:Y:S01]  /*2aa0*/  ISETP.GE.AND P2, PT, R32, R5.reuse, PT ;  /* 0x000000052000720c */ /* 0x080fe20003f46270 */
[----:B------:R-:W-:Y:S01]  /*2ab0*/  IMAD.MOV.U32 R2, RZ, RZ, RZ ;  /* 0x000000ffff027224 */ /* 0x000fe200078e00ff */
[-C--:B------:R-:W-:Y:S01]  /*2ac0*/  ISETP.GE.AND P3, PT, R10, R5.reuse, PT ;  /* 0x000000050a00720c */ /* 0x080fe20003f66270 */
[----:B------:R-:W-:Y:S01]  /*2ad0*/  IMAD.IADD R9, R9, 0x1, R11 ;  /* 0x0000000109097824 */ /* 0x000fe200078e020b */
[-C--:B------:R-:W-:Y:S02]  /*2ae0*/  ISETP.GE.AND P4, PT, R12, R5.reuse, PT ;  /* 0x000000050c00720c */ /* 0x080fe40003f86270 */
[----:B------:R-:W-:-:S02]  /*2af0*/  ISETP.GE.AND P0, PT, R14, R5, PT ;  /* 0x000000050e00720c */ /* 0x000fc40003f06270 */
[----:B------:R-:W-:-:S05]  /*2b00*/  ISETP.GE.AND P1, PT, R16, R5, PT ;  /* 0x000000051000720c */ /* 0x000fca0003f26270 */
[----:B------:R-:W-:Y:S08]  /*2b10*/  @P2 BRA `(.L_x_709) ;  /* 0x00000000001c2947 */ /* 0x000ff00003800000 */
[----:B------:R-:W-:-:S13]  /*2b20*/  ISETP.GE.AND P2, PT, R32, R3, PT ;  /* 0x000000032000720c */ /* 0x000fda0003f46270 */
[----:B------:R0:W5:Y:S04]  /*2b30*/  @!P2 LDG.E R2, desc[UR6][R6.64] ;  /* 0x000000060602a981 */ /* 0x000168000c1e1900 */
[----:B------:R0:W5:Y:S04]  /*2b40*/  @!P2 LDG.E R18, desc[UR6][R6.64+0x4] ;  /* 0x000004060612a981 */ /* 0x000168000c1e1900 */
[----:B------:R0:W5:Y:S04]  /*2b50*/  @!P2 LDG.E R4, desc[UR6][R6.64+0x8] ;  /* 0x000008060604a981 */ /* 0x000168000c1e1900 */
[----:B------:R0:W5:Y:S04]  /*2b60*/  @P2 LDG.E R2, desc[UR6][R8.64] ;  /* 0x0000000608022981 */ /* 0x000168000c1e1900 */
[----:B------:R0:W5:Y:S04]  /*2b70*/  @P2 LDG.E R18, desc[UR6][R8.64+0x4] ;  /* 0x0000040608122981 */ /* 0x000168000c1e1900 */
[----:B------:R0:W5:Y:S02]  /*2b80*/  @P2 LDG.E R4, desc[UR6][R8.64+0x8] ;  /* 0x0000080608042981 */ /* 0x000164000c1e1900 */
.L_x_709:
[----:B------:R-:W-:Y:S05]  /*2b90*/  BSYNC.RECONVERGENT B1 ;  /* 0x0000000000017941 */ /* 0x000fea0003800200 */
.L_x_708:
        /* <DEDUP_REMOVED lines=9> */
.L_x_711:
[----:B------:R-:W-:Y:S05]  /*2c30*/  BSYNC.RECONVERGENT B1 ;  /* 0x0000000000017941 */ /* 0x000fea0003800200 */
.L_x_710:
        /* <DEDUP_REMOVED lines=11> */
.L_x_713:
[----:B------:R-:W-:Y:S05]  /*2cf0*/  BSYNC.RECONVERGENT B1 ;  /* 0x0000000000017941 */ /* 0x000fea0003800200 */
.L_x_712:
[----:B------:R-:W-:Y:S01]  /*2d00*/  BSSY.RECONVERGENT B1, `(.L_x_714) ;  /* 0x000000c000017945 */ /* 0x000fe20003800200 */
[----:B------:R-:W-:Y:S01]  /*2d10*/  IMAD.MOV.U32 R24, RZ, RZ, RZ ;  /* 0x000000ffff187224 */ /* 0x000fe200078e00ff */
[----:B------:R-:W-:Y:S01]  /*2d20*/  CS2R R26, SRZ ;  /* 0x00000000001a7805 */ /* 0x000fe2000001ff00 */
        /* <DEDUP_REMOVED lines=9> */
.L_x_715:
[----:B------:R-:W-:Y:S05]  /*2dc0*/  BSYNC.RECONVERGENT B1 ;  /* 0x0000000000017941 */ /* 0x000fea0003800200 */
.L_x_714:
        /* <DEDUP_REMOVED lines=10> */
.L_x_707:
[----:B------:R-:W-:Y:S05]  /*2e70*/  BSYNC.RECONVERGENT B0 ;  /* 0x0000000000007941 */ /* 0x000fea0003800200 */
.L_x_697:
[----:B01234-:R-:W0:Y:S01]  /*2e80*/  S2R R6, SR_CgaCtaId ;  /* 0x0000000000067919 */ /* 0x01fe220000008800 */
[----:B------:R-:W-:-:S04]  /*2e90*/  MOV R7, 0x400 ;  /* 0x0000040000077802 */ /* 0x000fc80000000f00 */
[----:B0-----:R-:W-:-:S05]  /*2ea0*/  LEA R7, R6, R7, 0x18 ;  /* 0x0000000706077211 */ /* 0x001fca00078ec0ff */
[----:B------:R-:W-:-:S05]  /*2eb0*/  IMAD R9, R32, 0xc, R7 ;  /* 0x0000000c20097824 */ /* 0x000fca00078e0207 */
[----:B-----5:R0:W-:Y:S04]  /*2ec0*/  STS [R9], R2 ;  /* 0x0000000209007388 */ /* 0x0201e80000000800 */
[----:B------:R-:W-:Y:S04]  /*2ed0*/  STS [R9+0x4], R18 ;  /* 0x0000041209007388 */ /* 0x000fe80000000800 */
        /* <DEDUP_REMOVED lines=20> */
[----:B-1----:R-:W-:-:S04]  /*3020*/  VIMNMX R4, PT, PT, R3, R2, PT ;  /* 0x0000000203047248 */ /* 0x002fc80003fe0100 */
[----:B------:R-:W-:-:S04]  /*3030*/  SEL R0, R0, RZ, P0 ;  /* 0x000000ff00007207 */ /* 0x000fc80000000000 */
[----:B------:R-:W-:-:S13]  /*3040*/  ISETP.GE.AND P0, PT, R0, R4, PT ;  /* 0x000000040000720c */ /* 0x000fda0003f06270 */
[----:B--2---:R-:W-:Y:S05]  /*3050*/  @P0 BRA `(.L_x_717) ;  /* 0x0000000000740947 */ /* 0x004fea0003800000 */
[----:B------:R-:W-:-:S07]  /*3060*/  IMAD.IADD R6, R3, 0x1, R2 ;  /* 0x0000000103067824 */ /* 0x000fce00078e0202 */
.L_x_721:
        /* <DEDUP_REMOVED lines=21> */
.L_x_719:
[----:B------:R-:W-:-:S13]  /*31c0*/  ISETP.LT.AND P0, PT, R9, R0, PT ;  /* 0x000000000900720c */ /* 0x000fda0003f01270 */
.L_x_720:
[----:B------:R-:W-:Y:S05]  /*31d0*/  BSYNC.RECONVERGENT B1 ;  /* 0x0000000000017941 */ /* 0x000fea0003800200 */
.L_x_718:
[C---:B------:R-:W-:Y:S01]  /*31e0*/  @!P0 VIADD R11, R8.reuse, 0x1 ;  /* 0x00000001080b8836 */ /* 0x040fe20000000000 */
[----:B------:R-:W-:-:S03]  /*31f0*/  SEL R4, R8, R4, P0 ;  /* 0x0000000408047207 */ /* 0x000fc60000000000 */
[----:B------:R-:W-:Y:S01]  /*3200*/  IMAD.MOV.U32 R0, RZ, RZ, R11 ;  /* 0x000000ffff007224 */ /* 0x000fe200078e000b */
[----:B------:R-:W-:-:S13]  /*3210*/  ISETP.GE.AND P0, PT, R11, R4, PT ;  /* 0x000000040b00720c */ /* 0x000fda0003f06270 */
[----:B------:R-:W-:Y:S05]  /*3220*/  @!P0 BRA `(.L_x_721) ;  /* 0xfffffffc00908947 */ /* 0x000fea000383ffff */
.L_x_717:
[----:B------:R-:W-:Y:S05]  /*3230*/  BSYNC.RECONVERGENT B0 ;  /* 0x0000000000007941 */ /* 0x000fea0003800200 */
.L_x_716:
        /* <DEDUP_REMOVED lines=22> */
.L_x_724:
[----:B------:R-:W-:-:S13]  /*33a0*/  ISETP.LT.AND P0, PT, R9, R6, PT ;  /* 0x000000060900720c */ /* 0x000fda0003f01270 */
.L_x_723:
[----:B------:R-:W-:Y:S05]  /*33b0*/  BSYNC.RECONVERGENT B0 ;  /* 0x0000000000007941 */ /* 0x000fea0003800200 */
.L_x_722:
        /* <DEDUP_REMOVED lines=26> */
.L_x_726:
[----:B------:R-:W-:Y:S05]  /*3560*/  BSYNC.RECONVERGENT B0 ;  /* 0x0000000000007941 */ /* 0x000fea0003800200 */
.L_x_725:
        /* <DEDUP_REMOVED lines=28> */
.L_x_728:
[----:B------:R-:W-:Y:S05]  /*3730*/  BSYNC.RECONVERGENT B0 ;  /* 0x0000000000007941 */ /* 0x000fea0003800200 */
.L_x_727:
        /* <DEDUP_REMOVED lines=33> */
.L_x_730:
[----:B------:R-:W-:Y:S05]  /*3950*/  BSYNC.RECONVERGENT B0 ;  /* 0x0000000000007941 */ /* 0x000fea0003800200 */
.L_x_729:
[----:B0-----:R-:W-:Y:S01]  /*3960*/  VIADD R22, R19, 0x1 ;  /* 0x0000000113167836 */ /* 0x001fe20000000000 */
[----:B------:R-:W-:Y:S01]  /*3970*/  BSSY.RECONVERGENT B0, `(.L_x_731) ;  /* 0x000001b000007945 */ /* 0x000fe20003800200 */
[----:B------:R-:W-:Y:S01]  /*3980*/  @!P0 IMAD.MOV R22, RZ, RZ, R19 ;  /* 0x000000ffff168224 */ /* 0x000fe200078e0213 */
[----:B-1--4-:R-:W-:Y:S01]  /*3990*/  FSEL R21, R13, R4, P0 ;  /* 0x000000040d157208 */ /* 0x012fe20000000000 */
[----:B------:R-:W-:Y:S01]  /*39a0*/  VIADD R23, R20, 0x1 ;  /* 0x0000000114177836 */ /* 0x000fe20000000000 */
[----:B---3--:R-:W-:Y:S01]  /*39b0*/  SEL R19, R9, R6, P0 ;  /* 0x0000000609137207 */ /* 0x008fe20000000000 */
[----:B------:R-:W-:Y:S01]  /*39c0*/  @P0 IMAD.MOV R23, RZ, RZ, R20 ;  /* 0x000000ffff170224 */ /* 0x000fe200078e0214 */
[C---:B------:R-:W-:Y:S01]  /*39d0*/  ISETP.GE.AND P1, PT, R22.reuse, R5, PT ;  /* 0x000000051600720c */ /* 0x040fe20003f26270 */
[--C-:B------:R-:W-:Y:S01]  /*39e0*/  @P0 IMAD R25, R22, 0xc, R0.reuse ;  /* 0x0000000c16190824 */ /* 0x100fe200078e0200 */
[----:B--2---:R-:W-:Y:S01]  /*39f0*/  FSEL R20, R11, R2, P0 ;  /* 0x000000020b147208 */ /* 0x004fe20000000000 */
        /* <DEDUP_REMOVED lines=18> */
.L_x_732:
[----:B------:R-:W-:Y:S05]  /*3b20*/  BSYNC.RECONVERGENT B0 ;  /* 0x0000000000007941 */ /* 0x000fea0003800200 */
.L_x_731:
        /* <DEDUP_REMOVED lines=10> */
[C---:B------:R-:W-:Y:S02]  /*3bd0*/  ISETP.NE.AND P0, PT, R32.reuse, RZ, PT ;  /* 0x000000ff2000720c */ /* 0x040fe40003f05270 */
[----:B------:R-:W-:Y:S01]  /*3be0*/  LOP3.LUT R37, R32, 0x3e0, RZ, 0xc0, !PT ;  /* 0x000003e020257812 */ /* 0x000fe200078ec0ff */
[----:B0-----:R-:W-:-:S04]  /*3bf0*/  IMAD R22, R22, 0x20, R3 ;  /* 0x0000002016167824 */ /* 0x001fc800078e0203 */
[----:B------:R-:W-:-:S04]  /*3c00*/  IMAD R22, R22, 0x5, RZ ;  /* 0x0000000516167824 */ /* 0x000fc800078e02ff */
[----:B------:R-:W-:Y:S02]  /*3c10*/  IMAD R23, R22, 0xc, R0 ;  /* 0x0000000c16177824 */ /* 0x000fe400078e0200 */
[----:B------:R-:W-:-:S03]  /*3c20*/  IMAD R3, R3, -0x4, R22 ;  /* 0xfffffffc03037824 */ /* 0x000fc600078e0216 */
[----:B------:R0:W-:Y:S04]  /*3c30*/  STS [R23], R8 ;  /* 0x0000000817007388 */ /* 0x0001e80000000800 */
[----:B------:R-:W-:Y:S04]  /*3c40*/  STS [R23+0x4], R10 ;  /* 0x0000040a17007388 */ /* 0x000fe80000000800 */
[----:B------:R-:W-:Y:S01]  /*3c50*/  STS [R23+0x8], R12 ;  /* 0x0000080c17007388 */ /* 0x000fe20000000800 */
[----:B0-----:R-:W-:-:S03]  /*3c60*/  IMAD R8, R3, 0xc, R0 ;  /* 0x0000000c03087824 */ /* 0x001fc600078e0200 */
        /* <DEDUP_REMOVED lines=14> */
[----:B0-----:R-:W0:Y:S01]  /*3d50*/  LDC.64 R2, c[0x0][0x3b0] ;  /* 0x0000ec00ff027b82 */ /* 0x001e220000000a00 */
[----:B-1----:R-:W-:Y:S02]  /*3d60*/  LOP3.LUT R6, R32, 0x1f, RZ, 0xc0, !PT ;  /* 0x0000001f20067812 */ /* 0x002fe400078ec0ff */
[----:B------:R-:W-:Y:S04]  /*3d70*/  LDS R9, [R8+0x4] ;  /* 0x0000040008097984 */ /* 0x000fe80000000800 */
[----:B------:R-:W-:Y:S01]  /*3d80*/  LDS R11, [R8+0x8] ;  /* 0x00000800080b7984 */ /* 0x000fe20000000800 */
[----:B------:R-:W-:-:S03]  /*3d90*/  IMAD R6, R37, 0x5, R6 ;  /* 0x0000000525067824 */ /* 0x000fc600078e0206 */
        /* <DEDUP_REMOVED lines=13> */
[----:B------:R-:W-:Y:S01]  /*3e70*/  BAR.SYNC.DEFER_BLOCKING 0x0 ;  /* 0x0000000000007b1d */ /* 0x000fe20000010000 */
[----:B------:R-:W-:-:S05]  /*3e80*/  IADD3 R37, P0, PT, R30, R6, RZ ;  /* 0x000000061e257210 */ /* 0x000fca0007f1e0ff */
[----:B------:R-:W-:Y:S02]  /*3e90*/  IMAD.X R10, RZ, RZ, RZ, P0 ;  /* 0x000000ffff0a7224 */ /* 0x000fe400000e06ff */
[----:B0-----:R-:W-:-:S04]  /*3ea0*/  IMAD.WIDE.U32 R2, R37, 0xc, R2 ;  /* 0x0000000c25027825 */ /* 0x001fc800078e0002 */
[C---:B------:R-:W-:Y:S02]  /*3eb0*/  VIADD R37, R6.reuse, 0x20 ;  /* 0x0000002006257836 */ /* 0x040fe40000000000 */
[----:B-1----:R-:W-:Y:S02]  /*3ec0*/  VIADD R5, R6, 0x40 ;  /* 0x0000004006057836 */ /* 0x002fe40000000000 */
[----:B------:R-:W-:-:S04]  /*3ed0*/  IMAD R10, R10, 0xc, RZ ;  /* 0x0000000c0a0a7824 */ /* 0x000fc800078e02ff */
[----:B------:R-:W-:Y:S01]  /*3ee0*/  IMAD.IADD R3, R3, 0x1, R10 ;  /* 0x0000000103037824 */ /* 0x000fe200078e020a */
[----:B------:R-:W0:Y:S02]  /*3ef0*/  LDS R4, [R0+0x3c00] ;  /* 0x003c000000047984 */ /* 0x000e240000000800 */
[CC--:B0-----:R-:W-:Y:S02]  /*3f00*/  ISETP.GE.AND P0, PT, R6.reuse, R4.reuse, PT ;  /* 0x000000040600720c */ /* 0x0c1fe40003f06270 */
[-C--:B------:R-:W-:Y:S01]  /*3f10*/  ISETP.GE.AND P1, PT, R37, R4.reuse, PT ;  /* 0x000000042500720c */ /* 0x080fe20003f26270 */
[C---:B------:R-:W-:Y:S01]  /*3f20*/  VIADD R37, R6.reuse, 0x60 ;  /* 0x0000006006257836 */ /* 0x040fe20000000000 */
[----:B------:R-:W-:Y:S01]  /*3f30*/  ISETP.GE.AND P2, PT, R5, R4, PT ;  /* 0x000000040500720c */ /* 0x000fe20003f46270 */
[----:B------:R-:W-:-:S03]  /*3f40*/  VIADD R5, R6, 0x80 ;  /* 0x0000008006057836 */ /* 0x000fc60000000000 */
[----:B------:R-:W-:-:S05]  /*3f50*/  ISETP.GE.AND P3, PT, R37, R4, PT ;  /* 0x000000042500720c */ /* 0x000fca0003f66270 */
        /* <DEDUP_REMOVED lines=18> */
.L_x_733:
        /* <DEDUP_REMOVED lines=19> */
[----:B------:R-:W-:Y:S02]  /*41b0*/  STS [R9+0x20], R16 ;  /* 0x0000201009007388 */ /* 0x000fe40000000800 */
[----:B------:R-:W-:Y:S02]  /*41c0*/  IMAD.IADD R7, R30, 0x1, R7 ;  /* 0x000000011e077824 */ /* 0x000fe400078e0207 */
[----:B------:R-:W-:Y:S04]  /*41d0*/  STS [R9+0x24], R21 ;  /* 0x0000241509007388 */ /* 0x000fe80000000800 */
[----:B------:R-:W-:Y:S04]  /*41e0*/  STS [R9+0x28], R20 ;  /* 0x0000281409007388 */ /* 0x000fe80000000800 */
[----:B------:R-:W-:Y:S04]  /*41f0*/  STS [R9+0x2c], R19 ;  /* 0x00002c1309007388 */ /* 0x000fe80000000800 */
[----:B------:R-:W-:Y:S04]  /*4200*/  STS [R9+0x30], R4 ;  /* 0x0000300409007388 */ /* 0x000fe80000000800 */
[----:B------:R0:W-:Y:S04]  /*4210*/  STS [R9+0x34], R2 ;  /* 0x0000340209007388 */ /* 0x0001e80000000800 */
[----:B------:R-:W-:Y:S01]  /*4220*/  STS [R9+0x38], R6 ;  /* 0x0000380609007388 */ /* 0x000fe20000000800 */
[----:B------:R-:W-:-:S03]  /*4230*/  NOP ;  /* 0x0000000000007918 */ /* 0x000fc60000000000 */
[----:B------:R-:W-:Y:S01]  /*4240*/  LDS R35, [R3] ;  /* 0x0000000003237984 */ /* 0x000fe20000000800 */
[----:B0-----:R-:W-:-:S03]  /*4250*/  LOP3.LUT R2, R32, 0x3e0, RZ, 0xc0, !PT ;  /* 0x000003e020027812 */ /* 0x001fc600078ec0ff */
[----:B------:R-:W-:Y:S02]  /*4260*/  LDS R33, [R3+0x4] ;  /* 0x0000040003217984 */ /* 0x000fe40000000800 */
[----:B------:R-:W-:Y:S02]  /*4270*/  IMAD R2, R2, 0x5, RZ ;  /* 0x0000000502027824 */ /* 0x000fe400078e02ff */
        /* <DEDUP_REMOVED lines=15> */
[----:B------:R-:W-:-:S02]  /*4370*/  IADD3 R7, P0, PT, R2, R7, RZ ;  /* 0x0000000702077210 */ /* 0x000fc40007f1e0ff */
[----:B0-----:R-:W-:-:S03]  /*4380*/  LOP3.LUT R3, R2, 0x1f, R32, 0xf8, !PT ;  /* 0x0000001f02037812 */ /* 0x001fc600078ef820 */
[----:B------:R-:W-:Y:S02]  /*4390*/  IMAD.X R4, RZ, RZ, RZ, P0 ;  /* 0x000000ffff047224 */ /* 0x000fe400000e06ff */
[----:B------:R-:W-:Y:S02]  /*43a0*/  IMAD.SHL.U32 R2, R7, 0x4, RZ ;  /* 0x0000000407027824 */ /* 0x000fe400078e00ff */
[----:B---3--:R-:W-:Y:S01]  /*43b0*/  VIADD R5, R3, 0x20 ;  /* 0x0000002003057836 */ /* 0x008fe20000000000 */
[----:B------:R-:W-:Y:S01]  /*43c0*/  SHF.L.U64.HI R12, R7, 0x2, R4 ;  /* 0x00000002070c7819 */ /* 0x000fe20000010204 */
[C---:B------:R-:W-:Y:S01]  /*43d0*/  VIADD R7, R3.reuse, 0x40 ;  /* 0x0000004003077836 */ /* 0x040fe20000000000 */
[----:B-1----:R-:W-:Y:S01]  /*43e0*/  IADD3 R6, P3, PT, R2, UR4, RZ ;  /* 0x0000000402067c10 */ /* 0x002fe2000ff7e0ff */
[C---:B------:R-:W-:Y:S01]  /*43f0*/  VIADD R10, R3.reuse, 0x80 ;  /* 0x00000080030a7836 */ /* 0x040fe20000000000 */
[----:B------:R0:W1:Y:S02]  /*4400*/  LDS R8, [R0+0x3c00] ;  /* 0x003c000000087984 */ /* 0x0000640000000800 */
[C---:B0-----:R-:W-:Y:S01]  /*4410*/  VIADD R0, R3.reuse, 0x60 ;  /* 0x0000006003007836 */ /* 0x041fe20000000000 */
[----:B-1----:R-:W-:-:S02]  /*4420*/  ISETP.GE.AND P0, PT, R3, R8, PT ;  /* 0x000000080300720c */ /* 0x002fc40003f06270 */
[-C--:B------:R-:W-:Y:S02]  /*4430*/  ISETP.GE.AND P2, PT, R7, R8.reuse, PT ;  /* 0x000000080700720c */ /* 0x080fe40003f46270 */
[-C--:B------:R-:W-:Y:S02]  /*4440*/  ISETP.GE.AND P1, PT, R5, R8.reuse, PT ;  /* 0x000000080500720c */ /* 0x080fe40003f26270 */
[----:B------:R-:W-:Y:S02]  /*4450*/  IADD3.X R7, PT, PT, R12, UR5, RZ, P3, !PT ;  /* 0x000000050c077c10 */ /* 0x000fe40009ffe4ff */
[C---:B--2---:R-:W-:Y:S02]  /*4460*/  IADD3 R4, P3, PT, R2.reuse, UR8, RZ ;  /* 0x0000000802047c10 */ /* 0x044fe4000ff7e0ff */
[----:B------:R-:W-:Y:S02]  /*4470*/  IADD3 R2, P4, PT, R2, UR10, RZ ;  /* 0x0000000a02027c10 */ /* 0x000fe4000ff9e0ff */
[----:B------:R-:W-:Y:S01]  /*4480*/  IADD3.X R5, PT, PT, R12, UR9, RZ, P3, !PT ;  /* 0x000000090c057c10 */ /* 0x000fe20009ffe4ff */
[----:B------:R0:W-:Y:S01]  /*4490*/  @!P0 STG.E desc[UR6][R6.64], R35 ;  /* 0x0000002306008986 */ /* 0x0001e2000c101906 */
[----:B------:R-:W-:-:S02]  /*44a0*/  ISETP.GE.AND P3, PT, R0, R8, PT ;  /* 0x000000080000720c */ /* 0x000fc40003f66270 */
[----:B------:R-:W-:Y:S01]  /*44b0*/  IADD3.X R3, PT, PT, R12, UR11, RZ, P4, !PT ;  /* 0x0000000b0c037c10 */ /* 0x000fe2000a7fe4ff */
        /* <DEDUP_REMOVED lines=17> */
.L_x_734:
        /* <DEDUP_REMOVED lines=11> */
.L_x_1379:


//--------------------- .text._ZN3cub18CUB_300001_SM_10006detail10merge_sort30DeviceMergeSortPartitionKernelIN6thrust24THRUST_300001_SM_1000_NS12zip_iteratorIN4cuda3std3__45tupleIJNS5_6detail15normal_iteratorINS5_10device_ptrIfEEEESF_NSC_INSD_IiEEEEEEEEEj13xyl_predicateNSA_IJffiEEEEEvbT_PT2_T0_SP_PSP_T1_SP_i --------------------------
	.section	.text._ZN3cub18CUB_300001_SM_10006detail10merge_sort30DeviceMergeSortPartitionKernelIN6thrust24THRUST_300001_SM_1000_NS12zip_iteratorIN4cuda3std3__45tupleIJNS5_6detail15normal_iteratorINS5_10device_ptrIfEEEESF_NSC_INSD_IiEEEEEEEEEj13xyl_predicateNSA_IJffiEEEEEvbT_PT2_T0_SP_PSP_T1_SP_i,"ax",@progbits
	.align	128
        .global         _ZN3cub18CUB_300001_SM_10006detail10merge_sort30DeviceMergeSortPartitionKernelIN6thrust24THRUST_300001_SM_1000_NS12zip_iteratorIN4cuda3std3__45tupleIJNS5_6detail15normal_iteratorINS5_10device_ptrIfEEEESF_NSC_INSD_IiEEEEEEEEEj13xyl_predicateNSA_IJffiEEEEEvbT_PT2_T0_SP_PSP_T1_SP_i
        .type           _ZN3cub18CUB_300001_SM_10006detail10merge_sort30DeviceMergeSortPartitionKernelIN6thrust24THRUST_300001_SM_1000_NS12zip_iteratorIN4cuda3std3__45tupleIJNS5_6detail15normal_iteratorINS5_10device_ptrIfEEEESF_NSC_INSD_IiEEEEEEEEEj13xyl_predicateNSA_IJffiEEEEEvbT_PT2_T0_SP_PSP_T1_SP_i,@function
        .size           _ZN3cub18CUB_300001_SM_10006detail10merge_sort30DeviceMergeSortPartitionKernelIN6thrust24THRUST_300001_SM_1000_NS12zip_iteratorIN4cuda3std3__45tupleIJNS5_6detail15normal_iteratorINS5_10device_ptrIfEEEESF_NSC_INSD_IiEEEEEEEEEj13xyl_predicateNSA_IJffiEEEEEvbT_PT2_T0_SP_PSP_T1_SP_i,(.L_x_1380 - _ZN3cub18CUB_300001_SM_10006detail10merge_sort30DeviceMergeSortPartitionKernelIN6thrust24THRUST_300001_SM_1000_NS12zip_iteratorIN4cuda3std3__45tupleIJNS5_6detail15normal_iteratorINS5_10device_ptrIfEEEESF_NSC_INSD_IiEEEEEEEEEj13xyl_predicateNSA_IJffiEEEEEvbT_PT2_T0_SP_PSP_T1_SP_i)
        .other          _ZN3cub18CUB_300001_SM_10006detail10merge_sort30DeviceMergeSortPartitionKernelIN6thrust24THRUST_300001_SM_1000_NS12zip_iteratorIN4cuda3std3__45tupleIJNS5_6detail15normal_iteratorINS5_10device_ptrIfEEEESF_NSC_INSD_IiEEEEEEEEEj13xyl_predicateNSA_IJffiEEEEEvbT_PT2_T0_SP_PSP_T1_SP_i,@"STO_CUDA_ENTRY STV_DEFAULT"
_ZN3cub18CUB_300001_SM_10006detail10merge_sort30DeviceMergeSortPartitionKernelIN6thrust24THRUST_300001_SM_1000_NS12zip_iteratorIN4cuda3std3__45tupleIJNS5_6detail15normal_iteratorINS5_10device_ptrIfEEEESF_NSC_INSD_IiEEEEEEEEEj13xyl_predicateNSA_IJffiEEEEEvbT_PT2_T0_SP_PSP_T1_SP_i:
.text._ZN3cub18CUB_300001_SM_10006detail10merge_sort30DeviceMergeSortPartitionKernelIN6thrust24THRUST_300001_SM_1000_NS12zip_iteratorIN4cuda3std3__45tupleIJNS5_6detail15normal_iteratorINS5_10device_ptrIfEEEESF_NSC_INSD_IiEEEEEEEEEj13xyl_predicateNSA_IJffiEEEEEvbT_PT2_T0_SP_PSP_T1_SP_i:
[----:B------:R-:W-:Y:S01]  /*0000*/  LDC R1, c[0x0][0x37c] ;  /* 0x0000df00ff017b82 */ /* 0x000fe20000000800 */
[----:B------:R-:W0:Y:S01]  /*0010*/  S2R R4, SR_CTAID.X ;  /* 0x0000000000047919 */ /* 0x000e220000002500 */
[----:B------:R-:W0:Y:S01]  /*0020*/  LDCU UR4, c[0x0][0x360] ;  /* 0x00006c00ff0477ac */ /* 0x000e220008000800 */
[----:B------:R-:W0:Y:S01]  /*0030*/  S2R R3, SR_TID.X ;  /* 0x0000000000037919 */ /* 0x000e220000002100 */
[----:B------:R-:W1:Y:S01]  /*0040*/  LDCU UR6, c[0x0][0x3ac] ;  /* 0x00007580ff0677ac */ /* 0x000e620008000800 */
[----:B0-----:R-:W-:-:S05]  /*0050*/  IMAD R4, R4, UR4, R3 ;  /* 0x0000000404047c24 */ /* 0x001fca000f8e0203 */
[----:B-1----:R-:W-:-:S13]  /*0060*/  ISETP.GE.U32.AND P0, PT, R4, UR6, PT ;  /* 0x0000000604007c0c */ /* 0x002fda000bf06070 */
[----:B------:R-:W-:Y:S05]  /*0070*/  @P0 EXIT ;  /* 0x000000000000094d */ /* 0x000fea0003800000 */
[----:B------:R-:W0:Y:S01]  /*0080*/  LDCU UR5, c[0x0][0x3bc] ;  /* 0x00007780ff0577ac */ /* 0x000e220008000800 */
[----:B------:R-:W-:Y:S01]  /*0090*/  VIADD R0, R4, 0x1 ;  /* 0x0000000104007836 */ /* 0x000fe20000000000 */
[----:B------:R-:W-:Y:S01]  /*00a0*/  ACQBULK ;  /* 0x000000000000782e */ /* 0x000fe20000000000 */
[----:B------:R-:W1:Y:S03]  /*00b0*/  LDCU UR7, c[0x0][0x3c0] ;  /* 0x00007800ff0777ac */ /* 0x000e660008000800 */
[----:B------:R-:W-:Y:S01]  /*00c0*/  ISETP.NE.AND P0, PT, R0, UR6, PT ;  /* 0x0000000600007c0c */ /* 0x000fe2000bf05270 */
[----:B------:R-:W2:Y:S01]  /*00d0*/  LDCU UR10, c[0x0][0x3a8] ;  /* 0x00007500ff0a77ac */ /* 0x000ea20008000800 */
[----:B------:R-:W3:Y:S01]  /*00e0*/  LDCU.64 UR8, c[0x0][0x358] ;  /* 0x00006b00ff0877ac */ /* 0x000ee20008000a00 */
[----:B0-----:R-:W-:-:S10]  /*00f0*/  UIADD3 UR4, UPT, UPT, -UR5, URZ, URZ ;  /* 0x000000ff05047290 */ /* 0x001fd4000fffe1ff */
[----:B------:R-:W0:Y:S01]  /*0100*/  @!P0 LDC.64 R6, c[0x0][0x3b0] ;  /* 0x0000ec00ff068b82 */ /* 0x000e220000000a00 */
[----:B------:R-:W-:Y:S01]  /*0110*/  LOP3.LUT R0, R4, UR4, RZ, 0xc0, !PT ;  /* 0x0000000404007c12 */ /* 0x000fe2000f8ec0ff */
[----:B------:R-:W-:-:S04]  /*0120*/  USHF.R.U32.HI UR4, URZ, 0x1, UR5 ;  /* 0x00000001ff047899 */ /* 0x000fc80008011605 */
[----:B-1----:R-:W-:Y:S01]  /*0130*/  IMAD R0, R0, UR7, RZ ;  /* 0x0000000700007c24 */ /* 0x002fe2000f8e02ff */
[----:B------:R-:W-:-:S04]  /*0140*/  UIMAD UR4, UR4, UR7, URZ ;  /* 0x00000007040472a4 */ /* 0x000fc8000f8e02ff */
[----:B------:R-:W-:-:S04]  /*0150*/  LOP3.LUT R2, RZ, R0, RZ, 0x33, !PT ;  /* 0x00000000ff027212 */ /* 0x000fc800078e33ff */
[----:B------:R-:W-:-:S04]  /*0160*/  VIMNMX.U32 R3, PT, PT, R2, UR4, PT ;  /* 0x0000000402037c48 */ /* 0x000fc8000bfe0000 */
[----:B--2---:R-:W-:Y:S01]  /*0170*/  VIADDMNMX.U32 R2, R3, R0, UR10, PT ;  /* 0x0000000a03027e46 */ /* 0x004fe2000b800000 */
[----:B0-----:R-:W-:-:S03]  /*0180*/  @!P0 IMAD.WIDE.U32 R6, R4, 0x4, R6 ;  /* 0x0000000404068825 */ /* 0x001fc600078e0006 */
[-C--:B------:R-:W-:Y:S02]  /*0190*/  LOP3.LUT R3, RZ, R2.reuse, RZ, 0x33, !PT ;  /* 0x00000002ff037212 */ /* 0x080fe400078e33ff */
[----:B---3--:R0:W-:Y:S02]  /*01a0*/  @!P0 STG.E desc[UR8][R6.64], R2 ;  /* 0x0000000206008986 */ /* 0x0081e4000c101908 */
[----:B------:R-:W-:Y:S02]  /*01b0*/  VIMNMX.U32 R5, PT, PT, R3, UR4, PT ;  /* 0x0000000403057c48 */ /* 0x000fe4000bfe0000 */
[----:B------:R-:W-:Y:S02]  /*01c0*/  VIMNMX.U32 R3, PT, PT, R0, UR10, PT ;  /* 0x0000000a00037c48 */ /* 0x000fe4000bfe0000 */
[----:B------:R-:W-:Y:S01]  /*01d0*/  VIADDMNMX.U32 R5, R5, R2, UR10, PT ;  /* 0x0000000a05057e46 */ /* 0x000fe2000b800002 */
[----:B------:R-:W-:Y:S06]  /*01e0*/  @!P0 EXIT ;  /* 0x000000000000894d */ /* 0x000fec0003800000 */
[----:B------:R-:W1:Y:S01]  /*01f0*/  LDCU.U8 UR6, c[0x0][0x380] ;  /* 0x00007000ff0677ac */ /* 0x000e620008000000 */
[----:B------:R-:W-:Y:S01]  /*0200*/  BSSY.RECONVERGENT B0, `(.L_x_735) ;  /* 0x000006a000007945 */ /* 0x000fe20003800200 */
[----:B------:R-:W-:-:S06]  /*0210*/  UIADD3 UR4, UPT, UPT, UR5, -0x1, URZ ;  /* 0xffffffff05047890 */ /* 0x000fcc000fffe0ff */
[----:B------:R-:W-:-:S05]  /*0220*/  LOP3.LUT R0, R4, UR4, RZ, 0xc0, !PT ;  /* 0x0000000404007c12 */ /* 0x000fca000f8ec0ff */
[----:B------:R-:W-:Y:S01]  /*0230*/  IMAD R0, R0, UR7, RZ ;  /* 0x0000000700007c24 */ /* 0x000fe2000f8e02ff */
[----:B-1----:R-:W-:-:S04]  /*0240*/  UPRMT UR6, UR6, 0x8880, URZ ;  /* 0x0000888006067896 */ /* 0x002fc800080000ff */
[----:B------:R-:W-:-:S03]  /*0250*/  VIADDMNMX.U32 R0, R5, -R3, R0, PT ;  /* 0x8000000305007246 */ /* 0x000fc60003800000 */
[----:B------:R-:W-:Y:S02]  /*0260*/  UMOV UR4, UR6 ;  /* 0x0000000600047c82 */ /* 0x000fe40008000000 */
[----:B------:R-:W-:-:S09]  /*0270*/  UISETP.NE.AND UP0, UPT, UR4, URZ, UPT ;  /* 0x000000ff0400728c */ /* 0x000fd2000bf05270 */
[----:B------:R-:W-:Y:S05]  /*0280*/  BRA.U !UP0, `(.L_x_736) ;  /* 0x0000000108d87547 */ /* 0x000fea000b800000 */
[----:B------:R-:W-:Y:S01]  /*0290*/  IMAD.IADD R5, R5, 0x1, -R2 ;  /* 0x0000000105057824 */ /* 0x000fe200078e0a02 */
[----:B------:R-:W1:Y:S01]  /*02a0*/  LDCU.64 UR4, c[0x0][0x388] ;  /* 0x00007100ff0477ac */ /* 0x000e620008000a00 */
[----:B------:R-:W-:Y:S03]  /*02b0*/  BSSY.RECONVERGENT B1, `(.L_x_737) ;  /* 0x0000032000017945 */ /* 0x000fe60003800200 */
[----:B0-----:R-:W-:Y:S01]  /*02c0*/  VIMNMX.U32 R6, PT, PT, R0, R5, !PT ;  /* 0x0000000500067248 */ /* 0x001fe20007fe0000 */
[----:B------:R-:W0:Y:S04]  /*02d0*/  LDCU.128 UR12, c[0x0][0x390] ;  /* 0x00007200ff0c77ac */ /* 0x000e280008000c00 */
[----:B------:R-:W-:Y:S01]  /*02e0*/  IMAD.IADD R10, R6, 0x1, -R5 ;  /* 0x00000001060a7824 */ /* 0x000fe200078e0a05 */
[----:B------:R-:W-:-:S04]  /*02f0*/  VIADDMNMX.U32 R5, R2, -R3, R0, PT ;  /* 0x8000000302057246 */ /* 0x000fc80003800000 */
[----:B------:R-:W-:-:S13]  /*0300*/  ISETP.GE.U32.AND P0, PT, R10, R5, PT ;  /* 0x000000050a00720c */ /* 0x000fda0003f06070 */
[----:B01----:R-:W-:Y:S05]  /*0310*/  @P0 BRA `(.L_x_738) ;  /* 0x0000000000ac0947 */ /* 0x003fea0003800000 */
.L_x_742:
[----:B------:R-:W-:-:S05]  /*0320*/  IMAD.IADD R7, R5, 0x1, -R10 ;  /* 0x0000000105077824 */ /* 0x000fca00078e0a0a */
[----:B------:R-:W-:-:S04]  /*0330*/  LEA.HI R12, R7, R10, RZ, 0x1f ;  /* 0x0000000a070c7211 */ /* 0x000fc800078ff8ff */
[-C--:B------:R-:W-:Y:S02]  /*0340*/  LOP3.LUT R7, RZ, R12.reuse, RZ, 0x33, !PT ;  /* 0x0000000cff077212 */ /* 0x080fe400078e33ff */
[----:B------:R-:W-:-:S03]  /*0350*/  IADD3 R13, P0, PT, R3, R12, RZ ;  /* 0x0000000c030d7210 */ /* 0x000fc60007f1e0ff */
[----:B------:R-:W-:Y:S02]  /*0360*/  IMAD.IADD R7, R0, 0x1, R7 ;  /* 0x0000000100077824 */ /* 0x000fe400078e0207 */
[----:B------:R-:W-:Y:S02]  /*0370*/  IMAD.X R8, RZ, RZ, RZ, P0 ;  /* 0x000000ffff087224 */ /* 0x000fe400000e06ff */
[C---:B------:R-:W-:Y:S01]  /*0380*/  IMAD.SHL.U32 R16, R13.reuse, 0x4, RZ ;  /* 0x000000040d107824 */ /* 0x040fe200078e00ff */
[----:B------:R-:W-:Y:S02]  /*0390*/  IADD3 R7, P1, PT, R2, R7, RZ ;  /* 0x0000000702077210 */ /* 0x000fe40007f3e0ff */
[----:B------:R-:W-:Y:S02]  /*03a0*/  SHF.L.U64.HI R13, R13, 0x2, R8 ;  /* 0x000000020d0d7819 */ /* 0x000fe40000010208 */
[----:B------:R-:W-:Y:S01]  /*03b0*/  IADD3 R8, P0, PT, R16, UR14, RZ ;  /* 0x0000000e10087c10 */ /* 0x000fe2000ff1e0ff */
[----:B------:R-:W-:-:S02]  /*03c0*/  IMAD.X R6, RZ, RZ, RZ, P1 ;  /* 0x000000ffff067224 */ /* 0x000fc400008e06ff */
[----:B------:R-:W-:Y:S01]  /*03d0*/  IMAD.SHL.U32 R18, R7, 0x4, RZ ;  /* 0x0000000407127824 */ /* 0x000fe200078e00ff */
[----:B------:R-:W-:Y:S02]  /*03e0*/  IADD3.X R9, PT, PT, R13, UR15, RZ, P0, !PT ;  /* 0x0000000f0d097c10 */ /* 0x000fe400087fe4ff */
[----:B------:R-:W-:Y:S02]  /*03f0*/  SHF.L.U64.HI R11, R7, 0x2, R6 ;  /* 0x00000002070b7819 */ /* 0x000fe40000010206 */
[----:B------:R-:W-:Y:S01]  /*0400*/  IADD3 R20, P1, PT, R18, UR14, RZ ;  /* 0x0000000e12147c10 */ /* 0x000fe2000ff3e0ff */
[----:B------:R-:W2:Y:S03]  /*0410*/  LDG.E R8, desc[UR8][R8.64] ;  /* 0x0000000808087981 */ /* 0x000ea6000c1e1900 */
[----:B------:R-:W-:-:S06]  /*0420*/  IADD3.X R21, PT, PT, R11, UR15, RZ, P1, !PT ;  /* 0x0000000f0b157c10 */ /* 0x000fcc0008ffe4ff */
[----:B------:R-:W2:Y:S01]  /*0430*/  LDG.E R21, desc[UR8][R20.64] ;  /* 0x0000000814157981 */ /* 0x000ea2000c1e1900 */
[----:B------:R-:W-:-:S04]  /*0440*/  IADD3 R6, P1, PT, R16, UR4, RZ ;  /* 0x0000000410067c10 */ /* 0x000fc8000ff3e0ff */
[C---:B------:R-:W-:Y:S02]  /*0450*/  IADD3.X R7, PT, PT, R13.reuse, UR5, RZ, P1, !PT ;  /* 0x000000050d077c10 */ /* 0x040fe40008ffe4ff */
        /* <DEDUP_REMOVED lines=17> */
.L_x_740:
[----:B------:R-:W-:-:S13]  /*0570*/  ISETP.LT.AND P0, PT, R21, R8, PT ;  /* 0x000000081500720c */ /* 0x000fda0003f01270 */
.L_x_741:
[----:B------:R-:W-:Y:S05]  /*0580*/  BSYNC.RECONVERGENT B2 ;  /* 0x0000000000027941 */ /* 0x000fea0003800200 */
.L_x_739:
[C---:B------:R-:W-:Y:S01]  /*0590*/  @!P0 VIADD R10, R12.reuse, 0x1 ;  /* 0x000000010c0a8836 */ /* 0x040fe20000000000 */
[----:B------:R-:W-:-:S04]  /*05a0*/  SEL R5, R12, R5, P0 ;  /* 0x000000050c057207 */ /* 0x000fc80000000000 */
[----:B------:R-:W-:-:S13]  /*05b0*/  ISETP.GE.U32.AND P0, PT, R10, R5, PT ;  /* 0x000000050a00720c */ /* 0x000fda0003f06070 */
[----:B------:R-:W-:Y:S05]  /*05c0*/  @!P0 BRA `(.L_x_742) ;  /* 0xfffffffc00548947 */ /* 0x000fea000383ffff */
.L_x_738:
[----:B------:R-:W-:Y:S05]  /*05d0*/  BSYNC.RECONVERGENT B1 ;  /* 0x0000000000017941 */ /* 0x000fea0003800200 */
.L_x_737:
[----:B------:R-:W-:Y:S05]  /*05e0*/  BRA `(.L_x_743) ;  /* 0x0000000000ac7947 */ /* 0x000fea0003800000 */
.L_x_736:
[----:B------:R-:W-:Y:S01]  /*05f0*/  IMAD.IADD R5, R5, 0x1, -R2 ;  /* 0x0000000105057824 */ /* 0x000fe200078e0a02 */
[----:B------:R-:W-:-:S04]  /*0600*/  VIADDMNMX.U32 R9, R2, -R3, R0, PT ;  /* 0x8000000302097246 */ /* 0x000fc80003800000 */
[----:B------:R-:W-:-:S05]  /*0610*/  VIMNMX.U32 R10, PT, PT, R0, R5, !PT ;  /* 0x00000005000a7248 */ /* 0x000fca0007fe0000 */
[----:B------:R-:W-:-:S05]  /*0620*/  IMAD.IADD R10, R10, 0x1, -R5 ;  /* 0x000000010a0a7824 */ /* 0x000fca00078e0a05 */
[----:B------:R-:W-:-:S13]  /*0630*/  ISETP.GE.U32.AND P0, PT, R10, R9, PT ;  /* 0x000000090a00720c */ /* 0x000fda0003f06070 */
[----:B------:R-:W-:Y:S05]  /*0640*/  @P0 BRA `(.L_x_743) ;  /* 0x0000000000940947 */ /* 0x000fea0003800000 */
[----:B0-----:R-:W0:Y:S01]  /*0650*/  LDC.64 R6, c[0x0][0x3a0] ;  /* 0x0000e800ff067b82 */ /* 0x001e220000000a00 */
[----:B------:R-:W-:-:S07]  /*0660*/  IMAD.MOV.U32 R5, RZ, RZ, R9 ;  /* 0x000000ffff057224 */ /* 0x000fce00078e0009 */
.L_x_747:
[----:B------:R-:W-:-:S04]  /*0670*/  IMAD.MOV.U32 R12, RZ, RZ, R10 ;  /* 0x000000ffff0c7224 */ /* 0x000fc800078e000a */
[----:B------:R-:W-:-:S05]  /*0680*/  IMAD.IADD R9, R5, 0x1, -R12 ;  /* 0x0000000105097824 */ /* 0x000fca00078e0a0c */
[----:B------:R-:W-:-:S04]  /*0690*/  LEA.HI R14, R9, R12, RZ, 0x1f ;  /* 0x0000000c090e7211 */ /* 0x000fc800078ff8ff */
[-C--:B------:R-:W-:Y:S02]  /*06a0*/  LOP3.LUT R9, RZ, R14.reuse, RZ, 0x33, !PT ;  /* 0x0000000eff097212 */ /* 0x080fe400078e33ff */
[----:B------:R-:W-:-:S03]  /*06b0*/  IADD3 R15, P0, PT, R3, R14, RZ ;  /* 0x0000000e030f7210 */ /* 0x000fc60007f1e0ff */
[----:B------:R-:W-:Y:S02]  /*06c0*/  IMAD.IADD R9, R0, 0x1, R9 ;  /* 0x0000000100097824 */ /* 0x000fe400078e0209 */
[----:B------:R-:W-:-:S03]  /*06d0*/  IMAD.X R10, RZ, RZ, RZ, P0 ;  /* 0x000000ffff0a7224 */ /* 0x000fc600000e06ff */
[----:B------:R-:W-:Y:S01]  /*06e0*/  IADD3 R11, P1, PT, R2, R9, RZ ;  /* 0x00000009020b7210 */ /* 0x000fe20007f3e0ff */
[----:B0-----:R-:W-:-:S04]  /*06f0*/  IMAD.WIDE.U32 R8, R15, 0xc, R6 ;  /* 0x0000000c0f087825 */ /* 0x001fc800078e0006 */
[----:B------:R-:W-:Y:S02]  /*0700*/  IMAD.X R13, RZ, RZ, RZ, P1 ;  /* 0x000000ffff0d7224 */ /* 0x000fe400008e06ff */
        /* <DEDUP_REMOVED lines=18> */
.L_x_745:
[----:B------:R-:W-:-:S13]  /*0830*/  ISETP.LT.AND P0, PT, R16, R13, PT ;  /* 0x0000000d1000720c */ /* 0x000fda0003f01270 */
.L_x_746:
[----:B------:R-:W-:Y:S05]  /*0840*/  BSYNC.RECONVERGENT B1 ;  /* 0x0000000000017941 */ /* 0x000fea0003800200 */
.L_x_744:
[C---:B------:R-:W-:Y:S01]  /*0850*/  @!P0 VIADD R12, R14.reuse, 0x1 ;  /* 0x000000010e0c8836 */ /* 0x040fe20000000000 */
[----:B------:R-:W-:-:S03]  /*0860*/  SEL R5, R14, R5, P0 ;  /* 0x000000050e057207 */ /* 0x000fc60000000000 */
[----:B------:R-:W-:Y:S01]  /*0870*/  IMAD.MOV.U32 R10, RZ, RZ, R12 ;  /* 0x000000ffff0a7224 */ /* 0x000fe200078e000c */
[----:B------:R-:W-:-:S13]  /*0880*/  ISETP.GE.U32.AND P0, PT, R12, R5, PT ;  /* 0x000000050c00720c */ /* 0x000fda0003f06070 */
[----:B------:R-:W-:Y:S05]  /*0890*/  @!P0 BRA `(.L_x_747) ;  /* 0xfffffffc00748947 */ /* 0x000fea000383ffff */
.L_x_743:
[----:B------:R-:W-:Y:S05]  /*08a0*/  BSYNC.RECONVERGENT B0 ;  /* 0x0000000000007941 */ /* 0x000fea0003800200 */
.L_x_735:
[----:B0-----:R-:W0:Y:S01]  /*08b0*/  LDC.64 R6, c[0x0][0x3b0] ;  /* 0x0000ec00ff067b82 */ /* 0x001e220000000a00 */
[----:B------:R-:W-:Y:S02]  /*08c0*/  IMAD.IADD R3, R3, 0x1, R10 ;  /* 0x0000000103037824 */ /* 0x000fe400078e020a */
[----:B0-----:R-:W-:-:S05]  /*08d0*/  IMAD.WIDE.U32 R6, R4, 0x4, R6 ;  /* 0x0000000404067825 */ /* 0x001fca00078e0006 */
[----:B------:R-:W-:Y:S01]  /*08e0*/  STG.E desc[UR8][R6.64], R3 ;  /* 0x0000000306007986 */ /* 0x000fe2000c101908 */
[----:B------:R-:W-:Y:S05]  /*08f0*/  EXIT ;  /* 0x000000000000794d */ /* 0x000fea0003800000 */
.L_x_748:
        /* <DEDUP_REMOVED lines=16> */
.L_x_1380:


//--------------------- .text._ZN3cub18CUB_300001_SM_10006detail10merge_sort30DeviceMergeSortBlockSortKernelINS2_10policy_hubIN6thrust24THRUST_300001_SM_1000_NS12zip_iteratorIN4cuda3std3__45tupleIJNS6_6detail15normal_iteratorINS6_10device_ptrIfEEEESG_NSD_INSE_IiEEEEEEEEEE9Policy600ESK_PNS0_8NullTypeESK_SO_j13xyl_predicateNSB_IJffiEEESN_EEvbT0_T1_T2_T3_T4_PT6_PT7_T5_NS1_7vsmem_tE --------------------------
	.section	.text._ZN3cub18CUB_300001_SM_10006detail10merge_sort30DeviceMergeSortBlockSortKernelINS2_10policy_hubIN6thrust24THRUST_300001_SM_1000_NS12zip_iteratorIN4cuda3std3__45tupleIJNS6_6detail15normal_iteratorINS6_10device_ptrIfEEEESG_NSD_INSE_IiEEEEEEEEEE9Policy600ESK_PNS0_8NullTypeESK_SO_j13xyl_predicateNSB_IJffiEEESN_EEvbT0_T1_T2_T3_T4_PT6_PT7_T5_NS1_7vsmem_tE,"ax",@progbits
	.align	128
        .global         _ZN3cub18CUB_300001_SM_10006detail10merge_sort30DeviceMergeSortBlockSortKernelINS2_10policy_hubIN6thrust24THRUST_300001_SM_1000_NS12zip_iteratorIN4cuda3std3__45tupleIJNS6_6detail15normal_iteratorINS6_10device_ptrIfEEEESG_NSD_INSE_IiEEEEEEEEEE9Policy600ESK_PNS0_8NullTypeESK_SO_j13xyl_predicateNSB_IJffiEEESN_EEvbT0_T1_T2_T3_T4_PT6_PT7_T5_NS1_7vsmem_tE
        .type           _ZN3cub18CUB_300001_SM_10006detail10merge_sort30DeviceMergeSortBlockSortKernelINS2_10policy_hubIN6thrust24THRUST_300001_SM_1000_NS12zip_iteratorIN4cuda3std3__45tupleIJNS6_6detail15normal_iteratorINS6_10device_ptrIfEEEESG_NSD_INSE_IiEEEEEEEEEE9Policy600ESK_PNS0_8NullTypeESK_SO_j13xyl_predicateNSB_IJffiEEESN_EEvbT0_T1_T2_T3_T4_PT6_PT7_T5_NS1_7vsmem_tE,@function
        .size           _ZN3cub18CUB_300001_SM_10006detail10merge_sort30DeviceMergeSortBlockSortKernelINS2_10policy_hubIN6thrust24THRUST_300001_SM_1000_NS12zip_iteratorIN4cuda3std3__45tupleIJNS6_6detail15normal_iteratorINS6_10device_ptrIfEEEESG_NSD_INSE_IiEEEEEEEEEE9Policy600ESK_PNS0_8NullTypeESK_SO_j13xyl_predicateNSB_IJffiEEESN_EEvbT0_T1_T2_T3_T4_PT6_PT7_T5_NS1_7vsmem_tE,(.L_x_1381 - _ZN3cub18CUB_300001_SM_10006detail10merge_sort30DeviceMergeSortBlockSortKernelINS2_10policy_hubIN6thrust24THRUST_300001_SM_1000_NS12zip_iteratorIN4cuda3std3__45tupleIJNS6_6detail15normal_iteratorINS6_10device_ptrIfEEEESG_NSD_INSE_IiEEEEEEEEEE9Policy600ESK_PNS0_8NullTypeESK_SO_j13xyl_predicateNSB_IJffiEEESN_EEvbT0_T1_T2_T3_T4_PT6_PT7_T5_NS1_7vsmem_tE)
        .other          _ZN3cub18CUB_300001_SM_10006detail10merge_sort30DeviceMergeSortBlockSortKernelINS2_10policy_hubIN6thrust24THRUST_300001_SM_1000_NS12zip_iteratorIN4cuda3std3__45tupleIJNS6_6detail15normal_iteratorINS6_10device_ptrIfEEEESG_NSD_INSE_IiEEEEEEEEEE9Policy600ESK_PNS0_8NullTypeESK_SO_j13xyl_predicateNSB_IJffiEEESN_EEvbT0_T1_T2_T3_T4_PT6_PT7_T5_NS1_7vsmem_tE,@"STO_CUDA_ENTRY STV_DEFAULT"
_ZN3cub18CUB_300001_SM_10006detail10merge_sort30DeviceMergeSortBlockSortKernelINS2_10policy_hubIN6thrust24THRUST_300001_SM_1000_NS12zip_iteratorIN4cuda3std3__45tupleIJNS6_6detail15normal_iteratorINS6_10device_ptrIfEEEESG_NSD_INSE_IiEEEEEEEEEE9Policy600ESK_PNS0_8NullTypeESK_SO_j13xyl_predicateNSB_IJffiEEESN_EEvbT0_T1_T2_T3_T4_PT6_PT7_T5_NS1_7vsmem_tE:
.text._ZN3cub18CUB_300001_SM_10006detail10merge_sort30DeviceMergeSortBlockSortKernelINS2_10policy_hubIN6thrust24THRUST_300001_SM_1000_NS12zip_iteratorIN4cuda3std3__45tupleIJNS6_6detail15normal_iteratorINS6_10device_ptrIfEEEESG_NSD_INSE_IiEEEEEEEEEE9Policy600ESK_PNS0_8NullTypeESK_SO_j13xyl_predicateNSB_IJffiEEESN_EEvbT0_T1_T2_T3_T4_PT6_PT7_T5_NS1_7vsmem_tE:
[----:B------:R-:W-:Y:S01]  /*0000*/  LDC R1, c[0x0][0x37c] ;  /* 0x0000df00ff017b82 */ /* 0x000fe20000000800 */
[----:B------:R-:W0:Y:S01]  /*0010*/  S2R R0, SR_CTAID.X ;  /* 0x0000000000007919 */ /* 0x000e220000002500 */
[----:B------:R-:W1:Y:S01]  /*0020*/  LDCU UR4, c[0x0][0x370] ;  /* 0x00006e00ff0477ac */ /* 0x000e620008000800 */
[----:B------:R-:W2:Y:S01]  /*0030*/  LDCU.64 UR6, c[0x0][0x358] ;  /* 0x00006b00ff0677ac */ /* 0x000ea20008000a00 */
[----:B-1----:R-:W-:-:S06]  /*0040*/  UIADD3 UR4, UPT, UPT, UR4, -0x1, URZ ;  /* 0xffffffff04047890 */ /* 0x002fcc000fffe0ff */
[C---:B0-----:R-:W-:Y:S01]  /*0050*/  ISETP.GE.U32.AND P0, PT, R0.reuse, UR4, PT ;  /* 0x0000000400007c0c */ /* 0x041fe2000bf06070 */
[----:B------:R-:W-:-:S12]  /*0060*/  IMAD R0, R0, 0x500, RZ ;  /* 0x0000050000007824 */ /* 0x000fd800078e02ff */
[----:B--2---:R-:W-:Y:S05]  /*0070*/  @P0 BRA `(.L_x_749) ;  /* 0x0000002c007c0947 */ /* 0x004fea0003800000 */
        /* <DEDUP_REMOVED lines=8> */
[----:B------:R-:W-:Y:S02]  /*0100*/  IMAD.SHL.U32 R6, R3, 0x4, RZ ;  /* 0x0000000403067824 */ /* 0x000fe400078e00ff */
[----:B------:R-:W-:-:S03]  /*0110*/  IMAD.X R2, RZ, RZ, RZ, P0 ;  /* 0x000000ffff027224 */ /* 0x000fc600000e06ff */
[C---:B-1----:R-:W-:Y:S02]  /*0120*/  IADD3 R8, P0, PT, R6.reuse, UR4, RZ ;  /* 0x0000000406087c10 */ /* 0x042fe4000ff1e0ff */
[C---:B--2---:R-:W-:Y:S02]  /*0130*/  IADD3 R12, P1, PT, R6.reuse, UR8, RZ ;  /* 0x00000008060c7c10 */ /* 0x044fe4000ff3e0ff */
[----:B------:R-:W-:Y:S02]  /*0140*/  SHF.L.U64.HI R4, R3, 0x2, R2 ;  /* 0x0000000203047819 */ /* 0x000fe40000010202 */
        /* <DEDUP_REMOVED lines=18> */
[----:B------:R-:W5:Y:S01]  /*0270*/  LDG.E R16, desc[UR6][R6.64+0x200] ;  /* 0x0002000606107981 */ /* 0x000f62000c1e1900 */
[----:B------:R-:W-:-:S02]  /*0280*/  MOV R10, 0x400 ;  /* 0x00000400000a7802 */ /* 0x000fc40000000f00 */
[----:B------:R-:W-:Y:S01]  /*0290*/  SHF.R.U32.HI R4, RZ, 0x5, R5 ;  /* 0x00000005ff047819 */ /* 0x000fe20000011605 */
[----:B0-----:R-:W0:Y:S01]  /*02a0*/  S2R R9, SR_CgaCtaId ;  /* 0x0000000000097919 */ /* 0x001e220000008800 */
        /* <DEDUP_REMOVED lines=47> */
[----:B------:R-:W-:Y:S02]  /*05a0*/  IMAD.MOV.U32 R12, RZ, RZ, R23 ;  /* 0x000000ffff0c7224 */ /* 0x000fe400078e0017 */
[----:B------:R-:W-:-:S06]  /*05b0*/  IMAD.MOV.U32 R11, RZ, RZ, R24 ;  /* 0x000000ffff0b7224 */ /* 0x000fcc00078e0018 */
[----:B------:R-:W-:Y:S05]  /*05c0*/  @P0 BRA `(.L_x_753) ;  /* 0x0000000000580947 */ /* 0x000fea0003800000 */
[----:B------:R-:W-:Y:S05]  /*05d0*/  BRA `(.L_x_754) ;  /* 0x00000000003c7947 */ /* 0x000fea0003800000 */
.L_x_752:
[----:B------:R-:W-:Y:S01]  /*05e0*/  FSETP.GEU.AND P0, PT, R12, R7, PT ;  /* 0x000000070c00720b */ /* 0x000fe20003f0e000 */
[----:B------:R-:W-:Y:S02]  /*05f0*/  IMAD.MOV.U32 R23, RZ, RZ, R12 ;  /* 0x000000ffff177224 */ /* 0x000fe400078e000c */
[----:B------:R-:W-:-:S10]  /*0600*/  IMAD.MOV.U32 R24, RZ, RZ, R11 ;  /* 0x000000ffff187224 */ /* 0x000fd400078e000b */
[----:B------:R-:W-:Y:S05]  /*0610*/  @!P0 BRA `(.L_x_754) ;  /* 0x00000000002c8947 */ /* 0x000fea0003800000 */
[----:B------:R-:W-:Y:S01]  /*0620*/  MOV R12, R23 ;  /* 0x00000017000c7202 */ /* 0x000fe20000000f00 */
[----:B------:R-:W-:Y:S02]  /*0630*/  IMAD.MOV.U32 R11, RZ, RZ, R24 ;  /* 0x000000ffff0b7224 */ /* 0x000fe400078e0018 */
[----:B-1----:R-:W-:Y:S01]  /*0640*/  IMAD.MOV.U32 R9, RZ, RZ, R6 ;  /* 0x000000ffff097224 */ /* 0x002fe200078e0006 */
[----:B------:R-:W-:Y:S06]  /*0650*/  BRA `(.L_x_753) ;  /* 0x0000000000347947 */ /* 0x000fec0003800000 */
.L_x_751:
[----:B------:R-:W-:Y:S01]  /*0660*/  ISETP.GE.AND P0, PT, R13, R6, PT ;  /* 0x000000060d00720c */ /* 0x000fe20003f06270 */
[----:B------:R-:W-:Y:S01]  /*0670*/  IMAD.MOV.U32 R23, RZ, RZ, R12 ;  /* 0x000000ffff177224 */ /* 0x000fe200078e000c */
[----:B-1----:R-:W-:Y:S01]  /*0680*/  MOV R9, R13 ;  /* 0x0000000d00097202 */ /* 0x002fe20000000f00 */
[----:B------:R-:W-:Y:S02]  /*0690*/  IMAD.MOV.U32 R24, RZ, RZ, R11 ;  /* 0x000000ffff187224 */ /* 0x000fe400078e000b */
[----:B------:R-:W-:Y:S02]  /*06a0*/  IMAD.MOV.U32 R12, RZ, RZ, R23 ;  /* 0x000000ffff0c7224 */ /* 0x000fe400078e0017 */
[----:B------:R-:W-:-:S06]  /*06b0*/  IMAD.MOV.U32 R11, RZ, RZ, R24 ;  /* 0x000000ffff0b7224 */ /* 0x000fcc00078e0018 */
[----:B------:R-:W-:Y:S05]  /*06c0*/  @P0 BRA `(.L_x_753) ;  /* 0x0000000000180947 */ /* 0x000fea0003800000 */
.L_x_754:
[----:B-1----:R-:W-:Y:S01]  /*06d0*/  IMAD.MOV.U32 R9, RZ, RZ, R6 ;  /* 0x000000ffff097224 */ /* 0x002fe200078e0006 */
[----:B------:R-:W-:Y:S01]  /*06e0*/  MOV R11, R8 ;  /* 0x00000008000b7202 */ /* 0x000fe20000000f00 */
[----:B------:R-:W-:Y:S02]  /*06f0*/  IMAD.MOV.U32 R12, RZ, RZ, R7 ;  /* 0x000000ffff0c7224 */ /* 0x000fe400078e0007 */
[----:B------:R-:W-:Y:S02]  /*0700*/  IMAD.MOV.U32 R6, RZ, RZ, R13 ;  /* 0x000000ffff067224 */ /* 0x000fe400078e000d */
[----:B------:R-:W-:Y:S02]  /*0710*/  IMAD.MOV.U32 R7, RZ, RZ, R23 ;  /* 0x000000ffff077224 */ /* 0x000fe400078e0017 */
[----:B------:R-:W-:-:S07]  /*0720*/  IMAD.MOV.U32 R8, RZ, RZ, R24 ;  /* 0x000000ffff087224 */ /* 0x000fce00078e0018 */
.L_x_753:
[----:B------:R-:W-:Y:S05]  /*0730*/  BSYNC.RECONVERGENT B0 ;  /* 0x0000000000007941 */ /* 0x000fea0003800200 */
.L_x_750:
        /* <DEDUP_REMOVED lines=11> */
.L_x_756:
        /* <DEDUP_REMOVED lines=10> */
.L_x_759:
[----:B------:R-:W-:Y:S01]  /*0890*/  FSETP.GTU.AND P0, PT, R16, R19, PT ;  /* 0x000000131000720b */ /* 0x000fe20003f0c000 */
[----:B------:R-:W-:Y:S01]  /*08a0*/  IMAD.MOV.U32 R13, RZ, RZ, R17 ;  /* 0x000000ffff0d7224 */ /* 0x000fe200078e0011 */
[----:B------:R-:W-:Y:S01]  /*08b0*/  MOV R24, R16 ;  /* 0x0000001000187202 */ /* 0x000fe20000000f00 */
[----:B------:R-:W-:Y:S02]  /*08c0*/  IMAD.MOV.U32 R23, RZ, RZ, R22 ;  /* 0x000000ffff177224 */ /* 0x000fe400078e0016 */
[----:B------:R-:W-:Y:S02]  /*08d0*/  IMAD.MOV.U32 R17, RZ, RZ, R13 ;  /* 0x000000ffff117224 */ /* 0x000fe400078e000d */
[----:B------:R-:W-:-:S06]  /*08e0*/  IMAD.MOV.U32 R16, RZ, RZ, R24 ;  /* 0x000000ffff107224 */ /* 0x000fcc00078e0018 */
[----:B------:R-:W-:Y:S05]  /*08f0*/  @P0 BRA `(.L_x_758) ;  /* 0x0000000000180947 */ /* 0x000fea0003800000 */
.L_x_757:
[----:B------:R-:W-:Y:S01]  /*0900*/  IMAD.MOV.U32 R23, RZ, RZ, R22 ;  /* 0x000000ffff177224 */ /* 0x000fe200078e0016 */
[----:B------:R-:W-:Y:S01]  /*0910*/  MOV R17, R21 ;  /* 0x0000001500117202 */ /* 0x000fe20000000f00 */
[----:B------:R-:W-:Y:S02]  /*0920*/  IMAD.MOV.U32 R16, RZ, RZ, R19 ;  /* 0x000000ffff107224 */ /* 0x000fe400078e0013 */
[----:B------:R-:W-:Y:S02]  /*0930*/  IMAD.MOV.U32 R22, RZ, RZ, R18 ;  /* 0x000000ffff167224 */ /* 0x000fe400078e0012 */
[----:B------:R-:W-:Y:S02]  /*0940*/  IMAD.MOV.U32 R21, RZ, RZ, R13 ;  /* 0x000000ffff157224 */ /* 0x000fe400078e000d */
[----:B------:R-:W-:-:S07]  /*0950*/  IMAD.MOV.U32 R19, RZ, RZ, R24 ;  /* 0x000000ffff137224 */ /* 0x000fce00078e0018 */
.L_x_758:
[----:B------:R-:W-:Y:S05]  /*0960*/  BSYNC.RECONVERGENT B0 ;  /* 0x0000000000007941 */ /* 0x000fea0003800200 */
.L_x_755:
[----:B------:R-:W-:Y:S01]  /*0970*/  ISETP.NE.AND P0, PT, R22, R9, PT ;  /* 0x000000091600720c */ /* 0x000fe20003f05270 */
[----:B------:R-:W-:-:S12]  /*0980*/  BSSY.RECONVERGENT B0, `(.L_x_760) ;  /* 0x000001e000007945 */ /* 0x000fd80003800200 */
[----:B------:R-:W-:Y:S05]  /*0990*/  @!P0 BRA `(.L_x_761) ;  /* 0x00000000001c8947 */ /* 0x000fea0003800000 */
[----:B------:R-:W-:Y:S02]  /*09a0*/  ISETP.GE.AND P0, PT, R22, R9, PT ;  /* 0x000000091600720c */ /* 0x000fe40003f06270 */
[----:B------:R-:W-:-:S11]  /*09b0*/  MOV R24, R19 ;  /* 0x0000001300187202 */ /* 0x000fd60000000f00 */
[----:B------:R-:W-:Y:S05]  /*09c0*/  @!P0 BRA `(.L_x_762) ;  /* 0x00000000004c8947 */ /* 0x000fea0003800000 */
[----:B------:R-:W-:Y:S02]  /*09d0*/  IMAD.MOV.U32 R13, RZ, RZ, R22 ;  /* 0x000000ffff0d7224 */ /* 0x000fe400078e0016 */
[----:B------:R-:W-:Y:S02]  /*09e0*/  IMAD.MOV.U32 R18, RZ, RZ, R21 ;  /* 0x000000ffff127224 */ /* 0x000fe400078e0015 */
[----:B------:R-:W-:Y:S01]  /*09f0*/  IMAD.MOV.U32 R19, RZ, RZ, R24 ;  /* 0x000000ffff137224 */ /* 0x000fe200078e0018 */
[----:B------:R-:W-:Y:S06]  /*0a00*/  BRA `(.L_x_763) ;  /* 0x0000000000547947 */ /* 0x000fec0003800000 */
.L_x_761:
[----:B------:R-:W-:-:S13]  /*0a10*/  FSETP.NEU.AND P0, PT, R21, R12, PT ;  /* 0x0000000c1500720b */ /* 0x000fda0003f0d000 */
[----:B------:R-:W-:Y:S05]  /*0a20*/  @!P0 BRA `(.L_x_764) ;  /* 0x00000000001c8947 */ /* 0x000fea0003800000 */
[----:B------:R-:W-:Y:S01]  /*0a30*/  FSETP.GEU.AND P0, PT, R21, R12, PT ;  /* 0x0000000c1500720b */ /* 0x000fe20003f0e000 */
[----:B------:R-:W-:-:S12]  /*0a40*/  IMAD.MOV.U32 R24, RZ, RZ, R19 ;  /* 0x000000ffff187224 */ /* 0x000fd800078e0013 */
[----:B------:R-:W-:Y:S05]  /*0a50*/  @!P0 BRA `(.L_x_762) ;  /* 0x0000000000288947 */ /* 0x000fea0003800000 */
[----:B------:R-:W-:Y:S01]  /*0a60*/  MOV R18, R21 ;  /* 0x0000001500127202 */ /* 0x000fe20000000f00 */
[----:B------:R-:W-:Y:S02]  /*0a70*/  IMAD.MOV.U32 R19, RZ, RZ, R24 ;  /* 0x000000ffff137224 */ /* 0x000fe400078e0018 */
[----:B------:R-:W-:Y:S01]  /*0a80*/  IMAD.MOV.U32 R13, RZ, RZ, R9 ;  /* 0x000000ffff0d7224 */ /* 0x000fe200078e0009 */
[----:B------:R-:W-:Y:S06]  /*0a90*/  BRA `(.L_x_763) ;  /* 0x0000000000307947 */ /* 0x000fec0003800000 */
.L_x_764:
[----:B------:R-:W-:Y:S01]  /*0aa0*/  FSETP.GTU.AND P0, PT, R19, R11, PT ;  /* 0x0000000b1300720b */ /* 0x000fe20003f0c000 */
[----:B------:R-:W-:Y:S01]  /*0ab0*/  IMAD.MOV.U32 R24, RZ, RZ, R19 ;  /* 0x000000ffff187224 */ /* 0x000fe200078e0013 */
[----:B------:R-:W-:Y:S01]  /*0ac0*/  MOV R18, R21 ;  /* 0x0000001500127202 */ /* 0x000fe20000000f00 */
[----:B------:R-:W-:Y:S02]  /*0ad0*/  IMAD.MOV.U32 R13, RZ, RZ, R9 ;  /* 0x000000ffff0d7224 */ /* 0x000fe400078e0009 */
[----:B------:R-:W-:-:S08]  /*0ae0*/  IMAD.MOV.U32 R19, RZ, RZ, R24 ;  /* 0x000000ffff137224 */ /* 0x000fd000078e0018 */
[----:B------:R-:W-:Y:S05]  /*0af0*/  @P0 BRA `(.L_x_763) ;  /* 0x0000000000180947 */ /* 0x000fea0003800000 */
.L_x_762:
[----:B------:R-:W-:Y:S01]  /*0b00*/  IMAD.MOV.U32 R13, RZ, RZ, R9 ;  /* 0x000000ffff0d7224 */ /* 0x000fe200078e0009 */
[----:B------:R-:W-:Y:S01]  /*0b10*/  MOV R9, R22 ;  /* 0x0000001600097202 */ /* 0x000fe20000000f00 */
[----:B------:R-:W-:Y:S02]  /*0b20*/  IMAD.MOV.U32 R18, RZ, RZ, R12 ;  /* 0x000000ffff127224 */ /* 0x000fe400078e000c */
[----:B------:R-:W-:Y:S02]  /*0b30*/  IMAD.MOV.U32 R19, RZ, RZ, R11 ;  /* 0x000000ffff137224 */ /* 0x000fe400078e000b */
[----:B------:R-:W-:Y:S02]  /*0b40*/  IMAD.MOV.U32 R12, RZ, RZ, R21 ;  /* 0x000000ffff0c7224 */ /* 0x000fe400078e0015 */
[----:B------:R-:W-:-:S07]  /*0b50*/  IMAD.MOV.U32 R11, RZ, RZ, R24 ;  /* 0x000000ffff0b7224 */ /* 0x000fce00078e0018 */
.L_x_763:
[----:B------:R-:W-:Y:S05]  /*0b60*/  BSYNC.RECONVERGENT B0 ;  /* 0x0000000000007941 */ /* 0x000fea0003800200 */
.L_x_760:
[----:B------:R-:W-:Y:S01]  /*0b70*/  ISETP.NE.AND P0, PT, R20, R23, PT ;  /* 0x000000171400720c */ /* 0x000fe20003f05270 */
[----:B------:R-:W-:-:S12]  /*0b80*/  BSSY.RECONVERGENT B0, `(.L_x_765) ;  /* 0x0000024000007945 */ /* 0x000fd80003800200 */
[----:B------:R-:W-:Y:S05]  /*0b90*/  @!P0 BRA `(.L_x_766) ;  /* 0x0000000000248947 */ /* 0x000fea0003800000 */
[----:B------:R-:W-:Y:S01]  /*0ba0*/  ISETP.GE.AND P0, PT, R20, R23, PT ;  /* 0x000000171400720c */ /* 0x000fe20003f06270 */
[----:B------:R-:W-:Y:S02]  /*0bb0*/  IMAD.MOV.U32 R22, RZ, RZ, R14 ;  /* 0x000000ffff167224 */ /* 0x000fe400078e000e */
[----:B------:R-:W-:-:S10]  /*0bc0*/  IMAD.MOV.U32 R24, RZ, RZ, R15 ;  /* 0x000000ffff187224 */ /* 0x000fd400078e000f */
[----:B------:R-:W-:Y:S05]  /*0bd0*/  @!P0 BRA `(.L_x_767) ;  /* 0x0000000000608947 */ /* 0x000fea0003800000 */
[----:B------:R-:W-:Y:S01]  /*0be0*/  MOV R21, R20 ;  /* 0x0000001400157202 */ /* 0x000fe20000000f00 */
[----:B------:R-:W-:Y:S02]  /*0bf0*/  IMAD.MOV.U32 R15, RZ, RZ, R22 ;  /* 0x000000ffff0f7224 */ /* 0x000fe400078e0016 */
[----:B------:R-:W-:Y:S02]  /*0c00*/  IMAD.MOV.U32 R14, RZ, RZ, R24 ;  /* 0x000000ffff0e7224 */ /* 0x000fe400078e0018 */
[----:B------:R-:W-:Y:S01]  /*0c10*/  IMAD.MOV.U32 R26, RZ, RZ, R23 ;  /* 0x000000ffff1a7224 */ /* 0x000fe200078e0017 */
[----:B------:R-:W-:Y:S06]  /*0c20*/  BRA `(.L_x_768) ;  /* 0x0000000000647947 */ /* 0x000fec0003800000 */
.L_x_766:
        /* <DEDUP_REMOVED lines=8> */
[--C-:B------:R-:W-:Y:S02]  /*0cb0*/  IMAD.MOV.U32 R21, RZ, RZ, R20.reuse ;  /* 0x000000ffff157224 */ /* 0x100fe400078e0014 */
[----:B------:R-:W-:Y:S01]  /*0cc0*/  IMAD.MOV.U32 R26, RZ, RZ, R20 ;  /* 0x000000ffff1a7224 */ /* 0x000fe200078e0014 */
[----:B------:R-:W-:Y:S06]  /*0cd0*/  BRA `(.L_x_768) ;  /* 0x0000000000387947 */ /* 0x000fec0003800000 */
.L_x_769:
[----:B------:R-:W-:Y:S01]  /*0ce0*/  FSETP.GTU.AND P0, PT, R15, R16, PT ;  /* 0x000000100f00720b */ /* 0x000fe20003f0c000 */
[----:B------:R-:W-:Y:S01]  /*0cf0*/  IMAD.MOV.U32 R24, RZ, RZ, R15 ;  /* 0x000000ffff187224 */ /* 0x000fe200078e000f */
[----:B------:R-:W-:Y:S01]  /*0d00*/  MOV R22, R14 ;  /* 0x0000000e00167202 */ /* 0x000fe20000000f00 */
[----:B------:R-:W-:Y:S01]  /*0d10*/  IMAD.MOV.U32 R21, RZ, RZ, R20 ;  /* 0x000000ffff157224 */ /* 0x000fe200078e0014 */
[----:B------:R-:W-:Y:S01]  /*0d20*/  MOV R26, R20 ;  /* 0x00000014001a7202 */ /* 0x000fe20000000f00 */
[----:B------:R-:W-:Y:S02]  /*0d30*/  IMAD.MOV.U32 R14, RZ, RZ, R24 ;  /* 0x000000ffff0e7224 */ /* 0x000fe400078e0018 */
[----:B------:R-:W-:-:S06]  /*0d40*/  IMAD.MOV.U32 R15, RZ, RZ, R22 ;  /* 0x000000ffff0f7224 */ /* 0x000fcc00078e0016 */
[----:B------:R-:W-:Y:S05]  /*0d50*/  @P0 BRA `(.L_x_768) ;  /* 0x0000000000180947 */ /* 0x000fea0003800000 */
.L_x_767:
[----:B------:R-:W-:Y:S01]  /*0d60*/  IMAD.MOV.U32 R15, RZ, RZ, R17 ;  /* 0x000000ffff0f7224 */ /* 0x000fe200078e0011 */
[----:B------:R-:W-:Y:S01]  /*0d70*/  MOV R17, R22 ;  /* 0x0000001600117202 */ /* 0x000fe20000000f00 */
[----:B------:R-:W-:Y:S02]  /*0d80*/  IMAD.MOV.U32 R14, RZ, RZ, R16 ;  /* 0x000000ffff0e7224 */ /* 0x000fe400078e0010 */
[----:B------:R-:W-:Y:S02]  /*0d90*/  IMAD.MOV.U32 R21, RZ, RZ, R23 ;  /* 0x000000ffff157224 */ /* 0x000fe400078e0017 */
[----:B------:R-:W-:Y:S02]  /*0da0*/  IMAD.MOV.U32 R26, RZ, RZ, R20 ;  /* 0x000000ffff1a7224 */ /* 0x000fe400078e0014 */
[----:B------:R-:W-:-:S07]  /*0db0*/  IMAD.MOV.U32 R16, RZ, RZ, R24 ;  /* 0x000000ffff107224 */ /* 0x000fce00078e0018 */
.L_x_768:
[----:B------:R-:W-:Y:S05]  /*0dc0*/  BSYNC.RECONVERGENT B0 ;  /* 0x0000000000007941 */ /* 0x000fea0003800200 */
.L_x_765:
        /* <DEDUP_REMOVED lines=9> */
.L_x_771:
[----:B------:R-:W-:-:S13]  /*0e60*/  FSETP.NEU.AND P0, PT, R12, R7, PT ;  /* 0x000000070c00720b */ /* 0x000fda0003f0d000 */
[----:B------:R-:W-:Y:S05]  /*0e70*/  @!P0 BRA `(.L_x_774) ;  /* 0x0000000000188947 */ /* 0x000fea0003800000 */
[----:B------:R-:W-:-:S13]  /*0e80*/  FSETP.GEU.AND P0, PT, R12, R7, PT ;  /* 0x000000070c00720b */ /* 0x000fda0003f0e000 */
[----:B------:R-:W-:Y:S05]  /*0e90*/  @!P0 BRA `(.L_x_772) ;  /* 0x0000000000248947 */ /* 0x000fea0003800000 */
[----:B------:R-:W-:Y:S01]  /*0ea0*/  MOV R23, R12 ;  /* 0x0000000c00177202 */ /* 0x000fe20000000f00 */
[----:B------:R-:W-:Y:S02]  /*0eb0*/  IMAD.MOV.U32 R22, RZ, RZ, R11 ;  /* 0x000000ffff167224 */ /* 0x000fe400078e000b */
[----:B------:R-:W-:Y:S01]  /*0ec0*/  IMAD.MOV.U32 R20, RZ, RZ, R6 ;  /* 0x000000ffff147224 */ /* 0x000fe200078e0006 */
[----:B------:R-:W-:Y:S06]  /*0ed0*/  BRA `(.L_x_773) ;  /* 0x00000000002c7947 */ /* 0x000fec0003800000 */
.L_x_774:
[----:B------:R-:W-:Y:S01]  /*0ee0*/  FSETP.GTU.AND P0, PT, R11, R8, PT ;  /* 0x000000080b00720b */ /* 0x000fe20003f0c000 */
[----:B------:R-:W-:Y:S01]  /*0ef0*/  IMAD.MOV.U32 R20, RZ, RZ, R6 ;  /* 0x000000ffff147224 */ /* 0x000fe200078e0006 */
[----:B------:R-:W-:Y:S01]  /*0f00*/  MOV R22, R11 ;  /* 0x0000000b00167202 */ /* 0x000fe20000000f00 */
[----:B------:R-:W-:-:S10]  /*0f10*/  IMAD.MOV.U32 R23, RZ, RZ, R12 ;  /* 0x000000ffff177224 */ /* 0x000fd400078e000c */
[----:B------:R-:W-:Y:S05]  /*0f20*/  @P0 BRA `(.L_x_773) ;  /* 0x0000000000180947 */ /* 0x000fea0003800000 */
.L_x_772:
[----:B------:R-:W-:Y:S02]  /*0f30*/  IMAD.MOV.U32 R20, RZ, RZ, R6 ;  /* 0x000000ffff147224 */ /* 0x000fe400078e0006 */
[----:B------:R-:W-:Y:S01]  /*0f40*/  IMAD.MOV.U32 R23, RZ, RZ, R7 ;  /* 0x000000ffff177224 */ /* 0x000fe200078e0007 */
[----:B------:R-:W-:Y:S01]  /*0f50*/  MOV R7, R12 ;  /* 0x0000000c00077202 */ /* 0x000fe20000000f00 */
[----:B------:R-:W-:Y:S02]  /*0f60*/  IMAD.MOV.U32 R22, RZ, RZ, R8 ;  /* 0x000000ffff167224 */ /* 0x000fe400078e0008 */
[----:B------:R-:W-:Y:S02]  /*0f70*/  IMAD.MOV.U32 R6, RZ, RZ, R9 ;  /* 0x000000ffff067224 */ /* 0x000fe400078e0009 */
[----:B------:R-:W-:-:S07]  /*0f80*/  IMAD.MOV.U32 R8, RZ, RZ, R11 ;  /* 0x000000ffff087224 */ /* 0x000fce00078e000b */
.L_x_773:
[----:B------:R-:W-:Y:S05]  /*0f90*/  BSYNC.RECONVERGENT B0 ;  /* 0x0000000000007941 */ /* 0x000fea0003800200 */
.L_x_770:
        /* <DEDUP_REMOVED lines=10> */
.L_x_776:
        /* <DEDUP_REMOVED lines=9> */
.L_x_779:
[----:B------:R-:W-:Y:S01]  /*10d0*/  FSETP.GTU.AND P0, PT, R16, R19, PT ;  /* 0x000000131000720b */ /* 0x000fe20003f0c000 */
[----:B------:R-:W-:Y:S01]  /*10e0*/  IMAD.MOV.U32 R24, RZ, RZ, R17 ;  /* 0x000000ffff187224 */ /* 0x000fe200078e0011 */
[----:B------:R-:W-:Y:S01]  /*10f0*/  MOV R9, R16 ;  /* 0x0000001000097202 */ /* 0x000fe20000000f00 */
[----:B------:R-:W-:-:S04]  /*1100*/  IMAD.MOV.U32 R16, RZ, RZ, R13 ;  /* 0x000000ffff107224 */ /* 0x000fc800078e000d */
[----:B------:R-:W-:-:S06]  /*1110*/  IMAD.MOV.U32 R25, RZ, RZ, R9 ;  /* 0x000000ffff197224 */ /* 0x000fcc00078e0009 */
[----:B------:R-:W-:Y:S05]  /*1120*/  @P0 BRA `(.L_x_778) ;  /* 0x0000000000180947 */ /* 0x000fea0003800000 */
.L_x_777:
[----:B------:R-:W-:Y:S01]  /*1130*/  IMAD.MOV.U32 R16, RZ, RZ, R13 ;  /* 0x000000ffff107224 */ /* 0x000fe200078e000d */
[----:B------:R-:W-:Y:S01]  /*1140*/  MOV R24, R18 ;  /* 0x0000001200187202 */ /* 0x000fe20000000f00 */
[----:B------:R-:W-:Y:S02]  /*1150*/  IMAD.MOV.U32 R25, RZ, RZ, R19 ;  /* 0x000000ffff197224 */ /* 0x000fe400078e0013 */
[----:B------:R-:W-:Y:S02]  /*1160*/  IMAD.MOV.U32 R13, RZ, RZ, R26 ;  /* 0x000000ffff0d7224 */ /* 0x000fe400078e001a */
[----:B------:R-:W-:Y:S02]  /*1170*/  IMAD.MOV.U32 R18, RZ, RZ, R17 ;  /* 0x000000ffff127224 */ /* 0x000fe400078e0011 */
[----:B------:R-:W-:-:S07]  /*1180*/  IMAD.MOV.U32 R19, RZ, RZ, R9 ;  /* 0x000000ffff137224 */ /* 0x000fce00078e0009 */
.L_x_778:
[----:B------:R-:W-:Y:S05]  /*1190*/  BSYNC.RECONVERGENT B0 ;  /* 0x0000000000007941 */ /* 0x000fea0003800200 */
.L_x_775:
        /* <DEDUP_REMOVED lines=9> */
.L_x_781:
        /* <DEDUP_REMOVED lines=8> */
.L_x_784:
[----:B------:R-:W-:Y:S01]  /*12b0*/  FSETP.GTU.AND P0, PT, R19, R22, PT ;  /* 0x000000161300720b */ /* 0x000fe20003f0c000 */
[----:B------:R-:W-:Y:S02]  /*12c0*/  IMAD.MOV.U32 R9, RZ, RZ, R20 ;  /* 0x000000ffff097224 */ /* 0x000fe400078e0014 */
[----:B------:R-:W-:Y:S02]  /*12d0*/  IMAD.MOV.U32 R11, RZ, RZ, R18 ;  /* 0x000000ffff0b7224 */ /* 0x000fe400078e0012 */
[----:B------:R-:W-:-:S08]  /*12e0*/  IMAD.MOV.U32 R12, RZ, RZ, R19 ;  /* 0x000000ffff0c7224 */ /* 0x000fd000078e0013 */
[----:B------:R-:W-:Y:S05]  /*12f0*/  @P0 BRA `(.L_x_783) ;  /* 0x0000000000180947 */ /* 0x000fea0003800000 */
.L_x_782:
[----:B------:R-:W-:Y:S01]  /*1300*/  IMAD.MOV.U32 R9, RZ, RZ, R20 ;  /* 0x000000ffff097224 */ /* 0x000fe200078e0014 */
[----:B------:R-:W-:Y:S01]  /*1310*/  MOV R11, R23 ;  /* 0x00000017000b7202 */ /* 0x000fe20000000f00 */
[----:B------:R-:W-:Y:S02]  /*1320*/  IMAD.MOV.U32 R12, RZ, RZ, R22 ;  /* 0x000000ffff0c7224 */ /* 0x000fe400078e0016 */
[----:B------:R-:W-:Y:S02]  /*1330*/  IMAD.MOV.U32 R20, RZ, RZ, R13 ;  /* 0x000000ffff147224 */ /* 0x000fe400078e000d */
[----:B------:R-:W-:Y:S02]  /*1340*/  IMAD.MOV.U32 R23, RZ, RZ, R18 ;  /* 0x000000ffff177224 */ /* 0x000fe400078e0012 */
[----:B------:R-:W-:-:S07]  /*1350*/  IMAD.MOV.U32 R22, RZ, RZ, R19 ;  /* 0x000000ffff167224 */ /* 0x000fce00078e0013 */
.L_x_783:
[----:B------:R-:W-:Y:S05]  /*1360*/  BSYNC.RECONVERGENT B0 ;  /* 0x0000000000007941 */ /* 0x000fea0003800200 */
.L_x_780:
        /* <DEDUP_REMOVED lines=8> */
[----:B------:R-:W-:Y:S02]  /*13f0*/  IMAD.MOV.U32 R13, RZ, RZ, R17 ;  /* 0x000000ffff0d7224 */ /* 0x000fe400078e0011 */
[----:B------:R-:W-:Y:S01]  /*1400*/  IMAD.MOV.U32 R26, RZ, RZ, R16 ;  /* 0x000000ffff1a7224 */ /* 0x000fe200078e0010 */
[----:B------:R-:W-:Y:S06]  /*1410*/  BRA `(.L_x_788) ;  /* 0x00000000005c7947 */ /* 0x000fec0003800000 */
.L_x_786:
[----:B------:R-:W-:-:S13]  /*1420*/  FSETP.NEU.AND P0, PT, R15, R24, PT ;  /* 0x000000180f00720b */ /* 0x000fda0003f0d000 */
[----:B------:R-:W-:Y:S05]  /*1430*/  @!P0 BRA `(.L_x_789) ;  /* 0x0000000000208947 */ /* 0x000fea0003800000 */
[----:B------:R-:W-:Y:S02]  /*1440*/  FSETP.GEU.AND P0, PT, R15, R24, PT ;  /* 0x000000180f00720b */ /* 0x000fe40003f0e000 */
[----:B------:R-:W-:-:S11]  /*1450*/  MOV R17, R14 ;  /* 0x0000000e00117202 */ /* 0x000fd60000000f00 */
[----:B------:R-:W-:Y:S05]  /*1460*/  @!P0 BRA `(.L_x_787) ;  /* 0x0000000000308947 */ /* 0x000fea0003800000 */
[----:B------:R-:W-:Y:S02]  /*1470*/  IMAD.MOV.U32 R14, RZ, RZ, R15 ;  /* 0x000000ffff0e7224 */ /* 0x000fe400078e000f */
[----:B------:R-:W-:Y:S02]  /*1480*/  IMAD.MOV.U32 R13, RZ, RZ, R17 ;  /* 0x000000ffff0d7224 */ /* 0x000fe400078e0011 */
[--C-:B------:R-:W-:Y:S02]  /*1490*/  IMAD.MOV.U32 R18, RZ, RZ, R21.reuse ;  /* 0x000000ffff127224 */ /* 0x100fe400078e0015 */
[----:B------:R-:W-:Y:S01]  /*14a0*/  IMAD.MOV.U32 R26, RZ, RZ, R21 ;  /* 0x000000ffff1a7224 */ /* 0x000fe200078e0015 */
[----:B------:R-:W-:Y:S06]  /*14b0*/  BRA `(.L_x_788) ;  /* 0x0000000000347947 */ /* 0x000fec0003800000 */
.L_x_789:
[----:B------:R-:W-:Y:S01]  /*14c0*/  FSETP.GTU.AND P0, PT, R14, R25, PT ;  /* 0x000000190e00720b */ /* 0x000fe20003f0c000 */
[----:B------:R-:W-:Y:S01]  /*14d0*/  IMAD.MOV.U32 R18, RZ, RZ, R21 ;  /* 0x000000ffff127224 */ /* 0x000fe200078e0015 */
[----:B------:R-:W-:Y:S01]  /*14e0*/  MOV R17, R14 ;  /* 0x0000000e00117202 */ /* 0x000fe20000000f00 */
[----:B------:R-:W-:Y:S02]  /*14f0*/  IMAD.MOV.U32 R14, RZ, RZ, R15 ;  /* 0x000000ffff0e7224 */ /* 0x000fe400078e000f */
[----:B------:R-:W-:Y:S02]  /*1500*/  IMAD.MOV.U32 R26, RZ, RZ, R21 ;  /* 0x000000ffff1a7224 */ /* 0x000fe400078e0015 */
[----:B------:R-:W-:-:S06]  /*1510*/  IMAD.MOV.U32 R13, RZ, RZ, R17 ;  /* 0x000000ffff0d7224 */ /* 0x000fcc00078e0011 */
[----:B------:R-:W-:Y:S05]  /*1520*/  @P0 BRA `(.L_x_788) ;  /* 0x0000000000180947 */ /* 0x000fea0003800000 */
.L_x_787:
[----:B------:R-:W-:Y:S01]  /*1530*/  IMAD.MOV.U32 R14, RZ, RZ, R24 ;  /* 0x000000ffff0e7224 */ /* 0x000fe200078e0018 */
[----:B------:R-:W-:Y:S01]  /*1540*/  MOV R18, R16 ;  /* 0x0000001000127202 */ /* 0x000fe20000000f00 */
[----:B------:R-:W-:Y:S01]  /*1550*/  IMAD.MOV.U32 R13, RZ, RZ, R25 ;  /* 0x000000ffff0d7224 */ /* 0x000fe200078e0019 */
[----:B------:R-:W-:Y:S01]  /*1560*/  MOV R25, R17 ;  /* 0x0000001100197202 */ /* 0x000fe20000000f00 */
[----:B------:R-:W-:Y:S02]  /*1570*/  IMAD.MOV.U32 R26, RZ, RZ, R21 ;  /* 0x000000ffff1a7224 */ /* 0x000fe400078e0015 */
[----:B------:R-:W-:-:S07]  /*1580*/  IMAD.MOV.U32 R24, RZ, RZ, R15 ;  /* 0x000000ffff187224 */ /* 0x000fce00078e000f */
.L_x_788:
[----:B------:R-:W-:Y:S05]  /*1590*/  BSYNC.RECONVERGENT B0 ;  /* 0x0000000000007941 */ /* 0x000fea0003800200 */
.L_x_785:
        /* <DEDUP_REMOVED lines=9> */
.L_x_791:
        /* <DEDUP_REMOVED lines=8> */
.L_x_794:
[----:B------:R-:W-:Y:S01]  /*16b0*/  FSETP.GTU.AND P0, PT, R22, R8, PT ;  /* 0x000000081600720b */ /* 0x000fe20003f0c000 */
[----:B------:R-:W-:Y:S02]  /*16c0*/  IMAD.MOV.U32 R16, RZ, RZ, R6 ;  /* 0x000000ffff107224 */ /* 0x000fe400078e0006 */
[----:B------:R-:W-:Y:S02]  /*16d0*/  IMAD.MOV.U32 R17, RZ, RZ, R23 ;  /* 0x000000ffff117224 */ /* 0x000fe400078e0017 */
[----:B------:R-:W-:-:S08]  /*16e0*/  IMAD.MOV.U32 R15, RZ, RZ, R22 ;  /* 0x000000ffff0f7224 */ /* 0x000fd000078e0016 */
[----:B------:R-:W-:Y:S05]  /*16f0*/  @P0 BRA `(.L_x_793) ;  /* 0x0000000000180947 */ /* 0x000fea0003800000 */
.L_x_792:
[----:B------:R-:W-:Y:S01]  /*1700*/  MOV R16, R6 ;  /* 0x0000000600107202 */ /* 0x000fe20000000f00 */
[----:B------:R-:W-:Y:S02]  /*1710*/  IMAD.MOV.U32 R17, RZ, RZ, R7 ;  /* 0x000000ffff117224 */ /* 0x000fe400078e0007 */
[----:B------:R-:W-:Y:S01]  /*1720*/  IMAD.MOV.U32 R15, RZ, RZ, R8 ;  /* 0x000000ffff0f7224 */ /* 0x000fe200078e0008 */
[----:B------:R-:W-:Y:S01]  /*1730*/  MOV R8, R22 ;  /* 0x0000001600087202 */ /* 0x000fe20000000f00 */
[----:B------:R-:W-:Y:S02]  /*1740*/  IMAD.MOV.U32 R6, RZ, RZ, R20 ;  /* 0x000000ffff067224 */ /* 0x000fe400078e0014 */
[----:B------:R-:W-:-:S07]  /*1750*/  IMAD.MOV.U32 R7, RZ, RZ, R23 ;  /* 0x000000ffff077224 */ /* 0x000fce00078e0017 */
.L_x_793:
[----:B------:R-:W-:Y:S05]  /*1760*/  BSYNC.RECONVERGENT B0 ;  /* 0x0000000000007941 */ /* 0x000fea0003800200 */
.L_x_790:
        /* <DEDUP_REMOVED lines=9> */
.L_x_796:
        /* <DEDUP_REMOVED lines=8> */
.L_x_799:
[----:B------:R-:W-:Y:S01]  /*1880*/  FSETP.GTU.AND P0, PT, R25, R12, PT ;  /* 0x0000000c1900720b */ /* 0x000fe20003f0c000 */
[----:B------:R-:W-:Y:S02]  /*1890*/  IMAD.MOV.U32 R19, RZ, RZ, R9 ;  /* 0x000000ffff137224 */ /* 0x000fe400078e0009 */
[----:B------:R-:W-:Y:S02]  /*18a0*/  IMAD.MOV.U32 R22, RZ, RZ, R24 ;  /* 0x000000ffff167224 */ /* 0x000fe400078e0018 */
[----:B------:R-:W-:-:S08]  /*18b0*/  IMAD.MOV.U32 R21, RZ, RZ, R25 ;  /* 0x000000ffff157224 */ /* 0x000fd000078e0019 */
[----:B------:R-:W-:Y:S05]  /*18c0*/  @P0 BRA `(.L_x_798) ;  /* 0x0000000000180947 */ /* 0x000fea0003800000 */
.L_x_797:
[----:B------:R-:W-:Y:S01]  /*18d0*/  MOV R19, R9 ;  /* 0x0000000900137202 */ /* 0x000fe20000000f00 */
[----:B------:R-:W-:Y:S02]  /*18e0*/  IMAD.MOV.U32 R22, RZ, RZ, R11 ;  /* 0x000000ffff167224 */ /* 0x000fe400078e000b */
[----:B------:R-:W-:Y:S01]  /*18f0*/  IMAD.MOV.U32 R21, RZ, RZ, R12 ;  /* 0x000000ffff157224 */ /* 0x000fe200078e000c */
[----:B------:R-:W-:Y:S01]  /*1900*/  MOV R12, R25 ;  /* 0x00000019000c7202 */ /* 0x000fe20000000f00 */
[----:B------:R-:W-:Y:S02]  /*1910*/  IMAD.MOV.U32 R9, RZ, RZ, R26 ;  /* 0x000000ffff097224 */ /* 0x000fe400078e001a */
[----:B------:R-:W-:-:S07]  /*1920*/  IMAD.MOV.U32 R11, RZ, RZ, R24 ;  /* 0x000000ffff0b7224 */ /* 0x000fce00078e0018 */
.L_x_798:
[----:B------:R-:W-:Y:S05]  /*1930*/  BSYNC.RECONVERGENT B0 ;  /* 0x0000000000007941 */ /* 0x000fea0003800200 */
.L_x_795:
[----:B------:R-:W-:-:S07]  /*1940*/  IMAD.MOV.U32 R20, RZ, RZ, 0x2 ;  /* 0x00000002ff147424 */ /* 0x000fce00078e00ff */
.L_x_817:
[--C-:B------:R-:W-:Y:S01]  /*1950*/  IMAD.MOV R24, RZ, RZ, -R20.reuse ;  /* 0x000000ffff187224 */ /* 0x100fe200078e0a14 */
[----:B------:R-:W-:Y:S01]  /*1960*/  BAR.SYNC.DEFER_BLOCKING 0x0 ;  /* 0x0000000000007b1d */ /* 0x000fe20000010000 */
[----:B------:R-:W-:Y:S01]  /*1970*/  SHF.R.U32.HI R25, RZ, 0x1, R20 ;  /* 0x00000001ff197819 */ /* 0x000fe20000011614 */
[C---:B------:R-:W-:Y:S02]  /*1980*/  IMAD R28, R5.reuse, 0x3c, R10 ;  /* 0x0000003c051c7824 */ /* 0x040fe400078e020a */
[----:B------:R-:W-:Y:S01]  /*1990*/  LOP3.LUT R23, R5, R24, RZ, 0xc0, !PT ;  /* 0x0000001805177212 */ /* 0x000fe200078ec0ff */
[----:B------:R-:W-:Y:S01]  /*19a0*/  VIADD R24, R20, 0xffffffff ;  /* 0xffffffff14187836 */ /* 0x000fe20000000000 */
[----:B------:R-:W-:Y:S03]  /*19b0*/  BSSY.RECONVERGENT B0, `(.L_x_800) ;  /* 0x000003f000007945 */ /* 0x000fe60003800200 */
[----:B------:R-:W-:Y:S01]  /*19c0*/  IMAD R23, R23, 0x5, RZ ;  /* 0x0000000517177824 */ /* 0x000fe200078e02ff */
[----:B------:R-:W-:-:S04]  /*19d0*/  LOP3.LUT R24, R24, R5, RZ, 0xc0, !PT ;  /* 0x0000000518187212 */ /* 0x000fc800078ec0ff */
[----:B------:R-:W-:-:S05]  /*19e0*/  VIMNMX.U32 R26, PT, PT, R23, 0x500, PT ;  /* 0x00000500171a7848 */ /* 0x000fca0003fe0000 */
[----:B------:R-:W-:-:S05]  /*19f0*/  IMAD R23, R25, 0x5, R26 ;  /* 0x0000000519177824 */ /* 0x000fca00078e021a */
[----:B------:R-:W-:Y:S01]  /*1a00*/  VIMNMX.U32 R23, PT, PT, R23, 0x500, PT ;  /* 0x0000050017177848 */ /* 0x000fe20003fe0000 */
[----:B------:R0:W-:Y:S04]  /*1a10*/  STS [R28+0x8], R6 ;  /* 0x000008061c007388 */ /* 0x0001e80000000800 */
[----:B------:R-:W-:Y:S01]  /*1a20*/  IMAD R25, R25, 0x5, R23 ;  /* 0x0000000519197824 */ /* 0x000fe200078e0217 */
[----:B------:R1:W-:Y:S04]  /*1a30*/  STS [R28+0xc], R15 ;  /* 0x00000c0f1c007388 */ /* 0x0003e80000000800 */
[----:B------:R2:W-:Y:S01]  /*1a40*/  STS [R28+0x4], R7 ;  /* 0x000004071c007388 */ /* 0x0005e20000000800 */
[----:B0-----:R-:W-:Y:S01]  /*1a50*/  IMAD R6, R24, 0x5, RZ ;  /* 0x0000000518067824 */ /* 0x001fe200078e02ff */
[----:B------:R-:W-:-:S02]  /*1a60*/  VIMNMX.U32 R24, PT, PT, R25, 0x500, PT ;  /* 0x0000050019187848 */ /* 0x000fc40003fe0000 */
[----:B------:R0:W-:Y:S02]  /*1a70*/  STS [R28], R8 ;  /* 0x000000081c007388 */ /* 0x0001e40000000800 */
[----:B-1----:R-:W-:Y:S01]  /*1a80*/  VIMNMX.U32 R15, PT, PT, R6, 0x500, PT ;  /* 0x00000500060f7848 */ /* 0x002fe20003fe0000 */
[----:B------:R-:W-:Y:S01]  /*1a90*/  IMAD.IADD R6, R24, 0x1, -R23 ;  /* 0x0000000118067824 */ /* 0x000fe200078e0a17 */
[----:B------:R0:W-:Y:S02]  /*1aa0*/  STS [R28+0x10], R17 ;  /* 0x000010111c007388 */ /* 0x0001e40000000800 */
[----:B--2---:R-:W-:Y:S02]  /*1ab0*/  VIADDMNMX R7, R23, -R26, R15, PT ;  /* 0x8000001a17077246 */ /* 0x004fe4000380010f */
[CC--:B------:R-:W-:Y:S01]  /*1ac0*/  ISETP.GE.AND P0, PT, R15.reuse, R6.reuse, PT ;  /* 0x000000060f00720c */ /* 0x0c0fe20003f06270 */
[----:B------:R0:W-:Y:S01]  /*1ad0*/  STS [R28+0x14], R16 ;  /* 0x000014101c007388 */ /* 0x0001e20000000800 */
[----:B------:R-:W-:-:S03]  /*1ae0*/  IADD3 R6, PT, PT, R15, -R6, RZ ;  /* 0x800000060f067210 */ /* 0x000fc60007ffe0ff */
[----:B------:R0:W-:Y:S01]  /*1af0*/  STS [R28+0x18], R12 ;  /* 0x0000180c1c007388 */ /* 0x0001e20000000800 */
[----:B------:R-:W-:-:S03]  /*1b00*/  SEL R6, R6, RZ, P0 ;  /* 0x000000ff06067207 */ /* 0x000fc60000000000 */
[----:B------:R0:W-:Y:S01]  /*1b10*/  STS [R28+0x1c], R11 ;  /* 0x00001c0b1c007388 */ /* 0x0001e20000000800 */
[----:B------:R-:W-:-:S03]  /*1b20*/  ISETP.GE.AND P0, PT, R6, R7, PT ;  /* 0x000000070600720c */ /* 0x000fc60003f06270 */
        /* <DEDUP_REMOVED lines=10> */
.L_x_805:
[----:B------:R-:W-:Y:S01]  /*1bd0*/  IMAD.MOV.U32 R8, RZ, RZ, R6 ;  /* 0x000000ffff087224 */ /* 0x000fe200078e0006 */
[----:B------:R-:W-:Y:S03]  /*1be0*/  BSSY.RECONVERGENT B1, `(.L_x_802) ;  /* 0x0000016000017945 */ /* 0x000fe60003800200 */
[----:B------:R-:W-:-:S05]  /*1bf0*/  IMAD.IADD R6, R7, 0x1, -R8 ;  /* 0x0000000107067824 */ /* 0x000fca00078e0a08 */
[----:B------:R-:W-:-:S04]  /*1c00*/  LEA.HI R6, R6, R6, RZ, 0x1 ;  /* 0x0000000606067211 */ /* 0x000fc800078f08ff */
[----:B------:R-:W-:-:S04]  /*1c10*/  LEA.HI.SX32 R12, R6, R8, 0x1f ;  /* 0x00000008060c7211 */ /* 0x000fc800078ffaff */
[----:B------:R-:W-:Y:S01]  /*1c20*/  LOP3.LUT R6, RZ, R12, RZ, 0x33, !PT ;  /* 0x0000000cff067212 */ /* 0x000fe200078e33ff */
[----:B------:R-:W-:-:S03]  /*1c30*/  IMAD.IADD R9, R26, 0x1, R12 ;  /* 0x000000011a097824 */ /* 0x000fc600078e020c */
[----:B------:R-:W-:Y:S01]  /*1c40*/  IADD3 R11, PT, PT, R13, R6, RZ ;  /* 0x000000060d0b7210 */ /* 0x000fe20007ffe0ff */
[----:B------:R-:W-:-:S04]  /*1c50*/  IMAD R14, R9, 0xc, R10 ;  /* 0x0000000c090e7824 */ /* 0x000fc800078e020a */
[----:B------:R-:W-:Y:S01]  /*1c60*/  IMAD R16, R11, 0xc, R10 ;  /* 0x0000000c0b107824 */ /* 0x000fe200078e020a */
        /* <DEDUP_REMOVED lines=12> */
.L_x_803:
[----:B------:R-:W-:-:S13]  /*1d30*/  ISETP.LT.AND P0, PT, R9, R6, PT ;  /* 0x000000060900720c */ /* 0x000fda0003f01270 */
.L_x_804:
[----:B------:R-:W-:Y:S05]  /*1d40*/  BSYNC.RECONVERGENT B1 ;  /* 0x0000000000017941 */ /* 0x000fea0003800200 */
.L_x_802:
[C---:B------:R-:W-:Y:S01]  /*1d50*/  @!P0 VIADD R8, R12.reuse, 0x1 ;  /* 0x000000010c088836 */ /* 0x040fe20000000000 */
[----:B------:R-:W-:-:S03]  /*1d60*/  SEL R7, R12, R7, P0 ;  /* 0x000000070c077207 */ /* 0x000fc60000000000 */
[----:B------:R-:W-:Y:S01]  /*1d70*/  IMAD.MOV.U32 R6, RZ, RZ, R8 ;  /* 0x000000ffff067224 */ /* 0x000fe200078e0008 */
[----:B------:R-:W-:-:S13]  /*1d80*/  ISETP.GE.AND P0, PT, R8, R7, PT ;  /* 0x000000070800720c */ /* 0x000fda0003f06270 */
[----:B------:R-:W-:Y:S05]  /*1d90*/  @!P0 BRA `(.L_x_805) ;  /* 0xfffffffc008c8947 */ /* 0x000fea000383ffff */
.L_x_801:
[----:B------:R-:W-:Y:S05]  /*1da0*/  BSYNC.RECONVERGENT B0 ;  /* 0x0000000000007941 */ /* 0x000fea0003800200 */
.L_x_800:
        /* <DEDUP_REMOVED lines=23> */
.L_x_808:
[----:B------:R-:W-:-:S13]  /*1f20*/  ISETP.LT.AND P0, PT, R25, R18, PT ;  /* 0x000000121900720c */ /* 0x000fda0003f01270 */
.L_x_807:
[----:B------:R-:W-:Y:S05]  /*1f30*/  BSYNC.RECONVERGENT B0 ;  /* 0x0000000000007941 */ /* 0x000fea0003800200 */
.L_x_806:
[----:B-1--4-:R-:W-:Y:S01]  /*1f40*/  FSEL R8, R13, R26, P0 ;  /* 0x0000001a0d087208 */ /* 0x012fe20000000000 */
[----:B------:R-:W-:Y:S01]  /*1f50*/  VIADD R9, R15, 0x1 ;  /* 0x000000010f097836 */ /* 0x000fe20000000000 */
[----:B0-2---:R-:W-:Y:S01]  /*1f60*/  FSEL R7, R14, R27, P0 ;  /* 0x0000001b0e077208 */ /* 0x005fe20000000000 */
[----:B------:R0:W1:Y:S01]  /*1f70*/  @P0 LDS R13, [R17+0xc] ;  /* 0x00000c00110d0984 */ /* 0x0000620000000800 */
[----:B---3--:R-:W-:Y:S01]  /*1f80*/  SEL R6, R25, R18, P0 ;  /* 0x0000001219067207 */ /* 0x008fe20000000000 */
[----:B------:R-:W-:Y:S01]  /*1f90*/  BSSY.RECONVERGENT B0, `(.L_x_809) ;  /* 0x0000015000007945 */ /* 0x000fe20003800200 */
[----:B------:R-:W-:Y:S01]  /*1fa0*/  @!P0 IADD3 R9, PT, PT, R15, RZ, RZ ;  /* 0x000000ff0f098210 */ /* 0x000fe20007ffe0ff */
[----:B------:R0:W2:Y:S01]  /*1fb0*/  @P0 LDS R14, [R17+0x10] ;  /* 0x00001000110e0984 */ /* 0x0000a20000000800 */
        /* <DEDUP_REMOVED lines=18> */
.L_x_810:
[----:B------:R-:W-:Y:S05]  /*20e0*/  BSYNC.RECONVERGENT B0 ;  /* 0x0000000000007941 */ /* 0x000fea0003800200 */
.L_x_809:
[C---:B------:R-:W-:Y:S01]  /*20f0*/  VIADD R19, R12.reuse, 0x1 ;  /* 0x000000010c137836 */ /* 0x040fe20000000000 */
[----:B------:R-:W-:Y:S01]  /*2100*/  @P1 IADD3 R19, PT, PT, R12, RZ, RZ ;  /* 0x000000ff0c131210 */ /* 0x000fe20007ffe0ff */
[----:B------:R-:W-:Y:S01]  /*2110*/  VIADD R11, R9, 0x1 ;  /* 0x00000001090b7836 */ /* 0x000fe20000000000 */
[----:B-1--4-:R-:W-:Y:S01]  /*2120*/  FSEL R15, R13, R26, P1 ;  /* 0x0000001a0d0f7208 */ /* 0x012fe20000800000 */
[----:B------:R-:W-:Y:S01]  /*2130*/  @!P1 IMAD.MOV R11, RZ, RZ, R9 ;  /* 0x000000ffff0b9224 */ /* 0x000fe200078e0209 */
[----:B0-2---:R-:W-:Y:S01]  /*2140*/  FSEL R17, R14, R27, P1 ;  /* 0x0000001b0e117208 */ /* 0x005fe20000800000 */
[--C-:B------:R-:W-:Y:S01]  /*2150*/  @!P1 IMAD R9, R19, 0xc, R10.reuse ;  /* 0x0000000c13099824 */ /* 0x100fe200078e020a */
[----:B---3--:R-:W-:Y:S01]  /*2160*/  SEL R16, R25, R18, P1 ;  /* 0x0000001219107207 */ /* 0x008fe20000800000 */
[C---:B------:R-:W-:Y:S01]  /*2170*/  @P1 IMAD R12, R11.reuse, 0xc, R10 ;  /* 0x0000000c0b0c1824 */ /* 0x040fe200078e020a */
[----:B------:R-:W-:Y:S01]  /*2180*/  BSSY.RECONVERGENT B0, `(.L_x_811) ;  /* 0x0000013000007945 */ /* 0x000fe20003800200 */
[----:B------:R-:W-:Y:S01]  /*2190*/  PLOP3.LUT P0, PT, PT, PT, PT, 0x8, 0x80 ;  /* 0x000000000080781c */ /* 0x000fe20003f0e170 */
        /* <DEDUP_REMOVED lines=17> */
.L_x_812:
[----:B------:R-:W-:Y:S05]  /*22b0*/  BSYNC.RECONVERGENT B0 ;  /* 0x0000000000007941 */ /* 0x000fea0003800200 */
.L_x_811:
[C---:B------:R-:W-:Y:S01]  /*22c0*/  VIADD R21, R11.reuse, 0x1 ;  /* 0x000000010b157836 */ /* 0x040fe20000000000 */
[----:B------:R-:W-:Y:S01]  /*22d0*/  @!P0 IADD3 R21, PT, PT, R11, RZ, RZ ;  /* 0x000000ff0b158210 */ /* 0x000fe20007ffe0ff */
[----:B------:R-:W-:Y:S01]  /*22e0*/  VIADD R22, R19, 0x1 ;  /* 0x0000000113167836 */ /* 0x000fe20000000000 */
[----:B------:R-:W-:Y:S01]  /*22f0*/  BSSY.RECONVERGENT B0, `(.L_x_813) ;  /* 0x0000019000007945 */ /* 0x000fe20003800200 */
[----:B------:R-:W-:Y:S01]  /*2300*/  @P0 IMAD.MOV R22, RZ, RZ, R19 ;  /* 0x000000ffff160224 */ /* 0x000fe200078e0213 */
[C---:B------:R-:W-:Y:S01]  /*2310*/  ISETP.GE.AND P1, PT, R21.reuse, R24, PT ;  /* 0x000000181500720c */ /* 0x040fe20003f26270 */
[--C-:B------:R-:W-:Y:S01]  /*2320*/  @P0 IMAD R28, R21, 0xc, R10.reuse ;  /* 0x0000000c151c0824 */ /* 0x100fe200078e020a */
[----:B01--4-:R-:W-:Y:S01]  /*2330*/  FSEL R12, R13, R26, P0 ;  /* 0x0000001a0d0c7208 */ /* 0x013fe20000000000 */
        /* <DEDUP_REMOVED lines=20> */
.L_x_814:
[----:B------:R-:W-:Y:S05]  /*2480*/  BSYNC.RECONVERGENT B0 ;  /* 0x0000000000007941 */ /* 0x000fea0003800200 */
.L_x_813:
[----:B------:R-:W-:Y:S01]  /*2490*/  VIADD R29, R21, 0x1 ;  /* 0x00000001151d7836 */ /* 0x000fe20000000000 */
[----:B------:R-:W-:Y:S01]  /*24a0*/  BSSY.RECONVERGENT B0, `(.L_x_815) ;  /* 0x000001b000007945 */ /* 0x000fe20003800200 */
[----:B------:R-:W-:Y:S01]  /*24b0*/  @!P0 IMAD.MOV R29, RZ, RZ, R21 ;  /* 0x000000ffff1d8224 */ /* 0x000fe200078e0215 */
[----:B-12---:R-:W-:Y:S01]  /*24c0*/  FSEL R21, R13, R26, P0 ;  /* 0x0000001a0d157208 */ /* 0x006fe20000000000 */
[----:B0-----:R-:W-:Y:S01]  /*24d0*/  VIADD R28, R22, 0x1 ;  /* 0x00000001161c7836 */ /* 0x001fe20000000000 */
[----:B----4-:R-:W-:Y:S01]  /*24e0*/  SEL R19, R25, R18, P0 ;  /* 0x0000001219137207 */ /* 0x010fe20000000000 */
[----:B------:R-:W-:Y:S01]  /*24f0*/  @P0 IMAD.MOV R28, RZ, RZ, R22 ;  /* 0x000000ffff1c0224 */ /* 0x000fe200078e0216 */
[C---:B------:R-:W-:Y:S01]  /*2500*/  ISETP.GE.AND P1, PT, R29.reuse, R24, PT ;  /* 0x000000181d00720c */ /* 0x040fe20003f26270 */
[--C-:B------:R-:W-:Y:S01]  /*2510*/  @P0 IMAD R31, R29, 0xc, R10.reuse ;  /* 0x0000000c1d1f0824 */ /* 0x100fe200078e020a */
[----:B---3--:R-:W-:Y:S01]  /*2520*/  FSEL R22, R14, R27, P0 ;  /* 0x0000001b0e167208 */ /* 0x008fe20000000000 */
        /* <DEDUP_REMOVED lines=18> */
.L_x_816:
[----:B------:R-:W-:Y:S05]  /*2650*/  BSYNC.RECONVERGENT B0 ;  /* 0x0000000000007941 */ /* 0x000fea0003800200 */
.L_x_815:
[C---:B------:R-:W-:Y:S02]  /*2660*/  ISETP.GE.U32.AND P1, PT, R20.reuse, 0x81, PT ;  /* 0x000000811400780c */ /* 0x040fe40003f26070 */
[----:B------:R-:W-:Y:S02]  /*2670*/  SHF.L.U32 R20, R20, 0x1, RZ ;  /* 0x0000000114147819 */ /* 0x000fe400000006ff */
[----:B-12---:R-:W-:Y:S02]  /*2680*/  FSEL R13, R13, R26, P0 ;  /* 0x0000001a0d0d7208 */ /* 0x006fe40000000000 */
[----:B0--3--:R-:W-:Y:S02]  /*2690*/  FSEL R14, R14, R27, P0 ;  /* 0x0000001b0e0e7208 */ /* 0x009fe40000000000 */
[----:B----4-:R-:W-:-:S05]  /*26a0*/  SEL R18, R25, R18, P0 ;  /* 0x0000001219127207 */ /* 0x010fca0000000000 */
[----:B------:R-:W-:Y:S05]  /*26b0*/  @!P1 BRA `(.L_x_817) ;  /* 0xfffffff000a49947 */ /* 0x000fea000383ffff */
[----:B------:R-:W0:Y:S01]  /*26c0*/  LDCU.U8 UR4, c[0x0][0x380] ;  /* 0x00007000ff0477ac */ /* 0x000e220008000000 */
[----:B------:R-:W1:Y:S01]  /*26d0*/  S2R R5, SR_LANEID ;  /* 0x0000000000057919 */ /* 0x000e620000000000 */
[----:B0-----:R-:W-:-:S04]  /*26e0*/  UPRMT UR4, UR4, 0x8880, URZ ;  /* 0x0000888004047896 */ /* 0x001fc800080000ff */
[----:B------:R-:W-:Y:S01]  /*26f0*/  UISETP.NE.AND UP0, UPT, UR4, URZ, UPT ;  /* 0x000000ff0400728c */ /* 0x000fe2000bf05270 */
[----:B-1----:R-:W-:Y:S01]  /*2700*/  IMAD R10, R5, 0x30, R4 ;  /* 0x00000030050a7824 */ /* 0x002fe200078e0204 */
[----:B------:R-:W-:Y:S07]  /*2710*/  BAR.SYNC.DEFER_BLOCKING 0x0 ;  /* 0x0000000000007b1d */ /* 0x000fee0000010000 */
[----:B------:R-:W-:Y:S05]  /*2720*/  BRA.U !UP0, `(.L_x_818) ;  /* 0x0000000508007547 */ /* 0x000fea000b800000 */
[----:B------:R-:W0:Y:S01]  /*2730*/  S2R R2, SR_TID.X ;  /* 0x0000000000027919 */ /* 0x000e220000002100 */
[----:B------:R-:W1:Y:S01]  /*2740*/  LDCU.64 UR4, c[0x0][0x3a8] ;  /* 0x00007500ff0477ac */ /* 0x000e620008000a00 */
[----:B------:R2:W-:Y:S01]  /*2750*/  STS [R10], R8 ;  /* 0x000000080a007388 */ /* 0x0005e20000000800 */
[----:B------:R-:W3:Y:S03]  /*2760*/  LDCU.128 UR8, c[0x0][0x3b0] ;  /* 0x00007600ff0877ac */ /* 0x000ee60008000c00 */
[----:B------:R-:W-:Y:S04]  /*2770*/  STS [R10+0x4], R7 ;  /* 0x000004070a007388 */ /* 0x000fe80000000800 */
[----:B------:R3:W-:Y:S04]  /*2780*/  STS [R10+0x8], R6 ;  /* 0x000008060a007388 */ /* 0x0007e80000000800 */
[----:B------:R-:W-:Y:S04]  /*2790*/  STS [R10+0xc], R15 ;  /* 0x00000c0f0a007388 */ /* 0x000fe80000000800 */
[----:B------:R-:W-:Y:S04]  /*27a0*/  STS [R10+0x10], R17 ;  /* 0x000010110a007388 */ /* 0x000fe80000000800 */
[----:B------:R-:W-:Y:S04]  /*27b0*/  STS [R10+0x14], R16 ;  /* 0x000014100a007388 */ /* 0x000fe80000000800 */
[----:B------:R-:W-:Y:S04]  /*27c0*/  STS [R10+0x18], R12 ;  /* 0x0000180c0a007388 */ /* 0x000fe80000000800 */
[----:B------:R-:W-:Y:S01]  /*27d0*/  STS [R10+0x1c], R11 ;  /* 0x00001c0b0a007388 */ /* 0x000fe20000000800 */
[----:B0-----:R-:W-:-:S02]  /*27e0*/  LOP3.LUT R3, R2, 0x1f, RZ, 0xc0, !PT ;  /* 0x0000001f02037812 */ /* 0x001fc400078ec0ff */
[----:B------:R-:W-:Y:S01]  /*27f0*/  LOP3.LUT R2, R2, 0x3e0, RZ, 0xc0, !PT ;  /* 0x000003e002027812 */ /* 0x000fe200078ec0ff */
[----:B------:R0:W-:Y:S02]  /*2800*/  STS [R10+0x20], R9 ;  /* 0x000020090a007388 */ /* 0x0001e40000000800 */
[----:B------:R-:W-:Y:S02]  /*2810*/  IMAD.IADD R0, R0, 0x1, R3 ;  /* 0x0000000100007824 */ /* 0x000fe400078e0203 */
[----:B------:R-:W-:Y:S01]  /*2820*/  STS [R10+0x24], R21 ;  /* 0x000024150a007388 */ /* 0x000fe20000000800 */
[----:B------:R-:W-:-:S03]  /*2830*/  IMAD R3, R2, 0x5, RZ ;  /* 0x0000000502037824 */ /* 0x000fc600078e02ff */
[----:B------:R-:W-:Y:S02]  /*2840*/  STS [R10+0x28], R22 ;  /* 0x000028160a007388 */ /* 0x000fe40000000800 */
[----:B------:R-:W-:Y:S02]  /*2850*/  IADD3 R0, P0, PT, R3, R0, RZ ;  /* 0x0000000003007210 */ /* 0x000fe40007f1e0ff */
[----:B------:R-:W-:Y:S03]  /*2860*/  STS [R10+0x2c], R19 ;  /* 0x00002c130a007388 */ /* 0x000fe60000000800 */
[----:B------:R-:W-:Y:S01]  /*2870*/  IMAD.X R3, RZ, RZ, RZ, P0 ;  /* 0x000000ffff037224 */ /* 0x000fe200000e06ff */
[----:B------:R-:W-:Y:S01]  /*2880*/  STS [R10+0x30], R13 ;  /* 0x0000300d0a007388 */ /* 0x000fe20000000800 */
[----:B--2---:R-:W-:-:S03]  /*2890*/  IMAD.SHL.U32 R8, R0, 0x4, RZ ;  /* 0x0000000400087824 */ /* 0x004fc600078e00ff */
[----:B------:R-:W-:Y:S01]  /*28a0*/  STS [R10+0x34], R14 ;  /* 0x0000340e0a007388 */ /* 0x000fe20000000800 */
[----:B------:R-:W-:Y:S02]  /*28b0*/  SHF.L.U64.HI R0, R0, 0x2, R3 ;  /* 0x0000000200007819 */ /* 0x000fe40000010203 */
[----:B-1----:R-:W-:Y:S01]  /*28c0*/  IADD3 R2, P0, PT, R8, UR4, RZ ;  /* 0x0000000408027c10 */ /* 0x002fe2000ff1e0ff */
[----:B------:R-:W-:Y:S01]  /*28d0*/  STS [R10+0x38], R18 ;  /* 0x000038120a007388 */ /* 0x000fe20000000800 */
[----:B------:R-:W-:-:S03]  /*28e0*/  NOP ;  /* 0x0000000000007918 */ /* 0x000fc60000000000 */
[----:B------:R-:W1:Y:S01]  /*28f0*/  LDS R5, [R4] ;  /* 0x0000000004057984 */ /* 0x000e620000000800 */
[----:B---3--:R-:W-:Y:S02]  /*2900*/  IADD3 R6, P1, PT, R8, UR8, RZ ;  /* 0x0000000808067c10 */ /* 0x008fe4000ff3e0ff */
[----:B------:R-:W-:Y:S01]  /*2910*/  IADD3.X R3, PT, PT, R0, UR5, RZ, P0, !PT ;  /* 0x0000000500037c10 */ /* 0x000fe200087fe4ff */
[----:B------:R-:W2:Y:S01]  /*2920*/  LDS R11, [R4+0x4] ;  /* 0x00000400040b7984 */ /* 0x000ea20000000800 */
[----:B------:R-:W-:Y:S02]  /*2930*/  IADD3 R8, P0, PT, R8, UR10, RZ ;  /* 0x0000000a08087c10 */ /* 0x000fe4000ff1e0ff */
[C---:B------:R-:W-:Y:S01]  /*2940*/  IADD3.X R7, PT, PT, R0.reuse, UR9, RZ, P1, !PT ;  /* 0x0000000900077c10 */ /* 0x040fe20008ffe4ff */
[----:B------:R-:W3:Y:S01]  /*2950*/  LDS R13, [R4+0x8] ;  /* 0x00000800040d7984 */ /* 0x000ee20000000800 */
[----:B0-----:R-:W-:-:S03]  /*2960*/  IADD3.X R9, PT, PT, R0, UR11, RZ, P0, !PT ;  /* 0x0000000b00097c10 */ /* 0x001fc600087fe4ff */
[----:B------:R-:W0:Y:S04]  /*2970*/  LDS R15, [R4+0x180] ;  /* 0x00018000040f7984 */ /* 0x000e280000000800 */
        /* <DEDUP_REMOVED lines=12> */
[----:B--2---:R-:W-:Y:S04]  /*2a40*/  STG.E desc[UR6][R6.64], R11 ;  /* 0x0000000b06007986 */ /* 0x004fe8000c101906 */
[----:B---3--:R-:W-:Y:S04]  /*2a50*/  STG.E desc[UR6][R8.64], R13 ;  /* 0x0000000d08007986 */ /* 0x008fe8000c101906 */
[----:B0-----:R-:W-:Y:S04]  /*2a60*/  STG.E desc[UR6][R2.64+0x80], R15 ;  /* 0x0000800f02007986 */ /* 0x001fe8000c101906 */
        /* <DEDUP_REMOVED lines=12> */
.L_x_818:
        /* <DEDUP_REMOVED lines=14> */
[----:B------:R-:W-:Y:S01]  /*2c10*/  IMAD R3, R2, 0xc, RZ ;  /* 0x0000000c02037824 */ /* 0x000fe200078e02ff */
[----:B------:R-:W-:Y:S02]  /*2c20*/  MOV R2, R6 ;  /* 0x0000000600027202 */ /* 0x000fe40000000f00 */
[----:B------:R-:W-:Y:S01]  /*2c30*/  STS [R10+0x30], R13 ;  /* 0x0000300d0a007388 */ /* 0x000fe20000000800 */
[----:B------:R-:W-:-:S03]  /*2c40*/  IMAD.IADD R3, R7, 0x1, R3 ;  /* 0x0000000107037824 */ /* 0x000fc600078e0203 */
        /* <DEDUP_REMOVED lines=34> */
.L_x_749:
[----:B------:R-:W0:Y:S01]  /*2e70*/  LDC.64 R6, c[0x0][0x390] ;  /* 0x0000e400ff067b82 */ /* 0x000e220000000a00 */
[----:B------:R-:W-:-:S07]  /*2e80*/  ACQBULK ;  /* 0x000000000000782e */ /* 0x000fce0000000000 */
[----:B------:R-:W1:Y:S08]  /*2e90*/  LDC.64 R8, c[0x0][0x398] ;  /* 0x0000e600ff087b82 */ /* 0x000e700000000a00 */
[----:B------:R-:W2:Y:S01]  /*2ea0*/  LDC.64 R10, c[0x0][0x388] ;  /* 0x0000e200ff0a7b82 */ /* 0x000ea20000000a00 */
[C---:B0-----:R-:W-:Y:S01]  /*2eb0*/  IMAD.WIDE.U32 R6, R0.reuse, 0x4, R6 ;  /* 0x0000000400067825 */ /* 0x041fe200078e0006 */
[----:B------:R-:W0:Y:S06]  /*2ec0*/  S2R R4, SR_TID.X ;  /* 0x0000000000047919 */ /* 0x000e2c0000002100 */
[----:B------:R-:W3:Y:S01]  /*2ed0*/  LDC R2, c[0x0][0x3c8] ;  /* 0x0000f200ff027b82 */ /* 0x000ee20000000800 */
[----:B------:R-:W4:Y:S01]  /*2ee0*/  LDG.E R13, desc[UR6][R6.64] ;  /* 0x00000006060d7981 */ /* 0x000f22000c1e1900 */
[----:B-1----:R-:W-:-:S05]  /*2ef0*/  IMAD.WIDE.U32 R8, R0, 0x4, R8 ;  /* 0x0000000400087825 */ /* 0x002fca00078e0008 */
[----:B------:R-:W5:Y:S01]  /*2f00*/  LDG.E R12, desc[UR6][R8.64] ;  /* 0x00000006080c7981 */ /* 0x000f62000c1e1900 */
[----:B--2---:R-:W-:-:S05]  /*2f10*/  IMAD.WIDE.U32 R10, R0, 0x4, R10 ;  /* 0x00000004000a7825 */ /* 0x004fca00078e000a */
[----:B------:R1:W2:Y:S01]  /*2f20*/  LDG.E R5, desc[UR6][R10.64] ;  /* 0x000000060a057981 */ /* 0x0002a2000c1e1900 */
[----:B0-----:R-:W-:-:S05]  /*2f30*/  LOP3.LUT R3, R4, 0x3e0, RZ, 0xc0, !PT ;  /* 0x000003e004037812 */ /* 0x001fca00078ec0ff */
[----:B------:R-:W-:Y:S02]  /*2f40*/  IMAD R15, R3, 0x5, RZ ;  /* 0x00000005030f7824 */ /* 0x000fe400078e02ff */
[----:B------:R-:W-:-:S03]  /*2f50*/  IMAD.MOV R3, RZ, RZ, -R0 ;  /* 0x000000ffff037224 */ /* 0x000fc600078e0a00 */
[----:B------:R-:W-:Y:S02]  /*2f60*/  LOP3.LUT R15, R15, 0x1f, R4, 0xf8, !PT ;  /* 0x0000001f0f0f7812 */ /* 0x000fe400078ef804 */
[----:B---3--:R-:W-:Y:S02]  /*2f70*/  VIADDMNMX R3, R3, R2, 0x500, PT ;  /* 0x0000050003037446 */ /* 0x008fe40003800102 */
[C---:B------:R-:W-:Y:S01]  /*2f80*/  IADD3 R2, PT, PT, R15.reuse, 0x80, RZ ;  /* 0x000000800f027810 */ /* 0x040fe20007ffe0ff */
[C---:B------:R-:W-:Y:S02]  /*2f90*/  VIADD R14, R15.reuse, 0x20 ;  /* 0x000000200f0e7836 */ /* 0x040fe40000000000 */
[C---:B------:R-:W-:Y:S02]  /*2fa0*/  VIADD R16, R15.reuse, 0x40 ;  /* 0x000000400f107836 */ /* 0x040fe40000000000 */
[C---:B------:R-:W-:Y:S01]  /*2fb0*/  VIADD R18, R15.reuse, 0x60 ;  /* 0x000000600f127836 */ /* 0x040fe20000000000 */
[CC--:B------:R-:W-:Y:S01]  /*2fc0*/  ISETP.GE.AND P0, PT, R15.reuse, R3.reuse, PT ;  /* 0x000000030f00720c */ /* 0x0c0fe20003f06270 */
[----:B-1----:R-:W-:Y:S01]  /*2fd0*/  IMAD.WIDE.U32 R10, R15, 0x4, R10 ;  /* 0x000000040f0a7825 */ /* 0x002fe200078e000a */
[----:B------:R-:W-:-:S02]  /*2fe0*/  ISETP.GE.AND P1, PT, R14, R3, PT ;  /* 0x000000030e00720c */ /* 0x000fc40003f26270 */
[-C--:B------:R-:W-:Y:S01]  /*2ff0*/  ISETP.GE.AND P2, PT, R16, R3.reuse, PT ;  /* 0x000000031000720c */ /* 0x080fe20003f46270 */
[C---:B------:R-:W-:Y:S01]  /*3000*/  IMAD.WIDE.U32 R6, R15.reuse, 0x4, R6 ;  /* 0x000000040f067825 */ /* 0x040fe200078e0006 */
[-C--:B------:R-:W-:Y:S02]  /*3010*/  ISETP.GE.AND P3, PT, R18, R3.reuse, PT ;  /* 0x000000031200720c */ /* 0x080fe40003f66270 */
[----:B------:R-:W-:Y:S01]  /*3020*/  ISETP.GE.AND P4, PT, R2, R3, PT ;  /* 0x000000030200720c */ /* 0x000fe20003f86270 */
[----:B------:R-:W-:Y:S01]  /*3030*/  IMAD.WIDE.U32 R8, R15, 0x4, R8 ;  /* 0x000000040f087825 */ /* 0x000fe200078e0008 */
[----:B----4-:R-:W-:-:S03]  /*3040*/  MOV R16, R13 ;  /* 0x0000000d00107202 */ /* 0x010fc60000000f00 */
[----:B------:R-:W3:Y:S01]  /*3050*/  @!P0 LDG.E R13, desc[UR6][R6.64] ;  /* 0x00000006060d8981 */ /* 0x000ee2000c1e1900 */
[----:B-----5:R-:W-:Y:S02]  /*3060*/  IMAD.MOV.U32 R15, RZ, RZ, R12 ;  /* 0x000000ffff0f7224 */ /* 0x020fe400078e000c */
[--C-:B------:R-:W-:Y:S01]  /*3070*/  IMAD.MOV.U32 R19, RZ, RZ, R16.reuse ;  /* 0x000000ffff137224 */ /* 0x100fe200078e0010 */
[----:B------:R-:W4:Y:S01]  /*3080*/  @!P0 LDG.E R12, desc[UR6][R8.64] ;  /* 0x00000006080c8981 */ /* 0x000f22000c1e1900 */
[--C-:B------:R-:W-:Y:S02]  /*3090*/  IMAD.MOV.U32 R22, RZ, RZ, R16.reuse ;  /* 0x000000ffff167224 */ /* 0x100fe400078e0010 */
[----:B--2---:R-:W-:Y:S01]  /*30a0*/  IMAD.MOV.U32 R14, RZ, RZ, R5 ;  /* 0x000000ffff0e7224 */ /* 0x004fe200078e0005 */
[----:B------:R-:W-:Y:S01]  /*30b0*/  MOV R18, R15 ;  /* 0x0000000f00127202 */ /* 0x000fe20000000f00 */
[----:B------:R-:W-:Y:S01]  /*30c0*/  IMAD.MOV.U32 R25, RZ, RZ, R16 ;  /* 0x000000ffff197224 */ /* 0x000fe200078e0010 */
[----:B------:R-:W2:Y:S01]  /*30d0*/  @!P0 LDG.E R5, desc[UR6][R10.64] ;  /* 0x000000060a058981 */ /* 0x000ea2000c1e1900 */
[----:B------:R-:W-:-:S02]  /*30e0*/  IMAD.MOV.U32 R20, RZ, RZ, R14 ;  /* 0x000000ffff147224 */ /* 0x000fc400078e000e */
[--C-:B------:R-:W-:Y:S01]  /*30f0*/  IMAD.MOV.U32 R23, RZ, RZ, R14.reuse ;  /* 0x000000ffff177224 */ /* 0x100fe200078e000e */
[----:B------:R-:W5:Y:S01]  /*3100*/  @!P1 LDG.E R19, desc[UR6][R6.64+0x80] ;  /* 0x0000800606139981 */ /* 0x000f62000c1e1900 */
[----:B------:R-:W-:Y:S02]  /*3110*/  IMAD.MOV.U32 R26, RZ, RZ, R14 ;  /* 0x000000ffff1a7224 */ /* 0x000fe400078e000e */
[--C-:B------:R-:W-:Y:S01]  /*3120*/  IMAD.MOV.U32 R21, RZ, RZ, R15.reuse ;  /* 0x000000ffff157224 */ /* 0x100fe200078e000f */
[----:B------:R-:W5:Y:S01]  /*3130*/  @!P1 LDG.E R20, desc[UR6][R10.64+0x80] ;  /* 0x000080060a149981 */ /* 0x000f62000c1e1900 */
[----:B------:R-:W-:-:S03]  /*3140*/  IMAD.MOV.U32 R24, RZ, RZ, R15 ;  /* 0x000000ffff187224 */ /* 0x000fc600078e000f */
[----:B------:R-:W5:Y:S04]  /*3150*/  @!P2 LDG.E R23, desc[UR6][R10.64+0x100] ;  /* 0x000100060a17a981 */ /* 0x000f68000c1e1900 */
[----:B------:R-:W5:Y:S04]  /*3160*/  @!P3 LDG.E R26, desc[UR6][R10.64+0x180] ;  /* 0x000180060a1ab981 */ /* 0x000f68000c1e1900 */
[----:B------:R0:W5:Y:S04]  /*3170*/  @!P4 LDG.E R14, desc[UR6][R10.64+0x200] ;  /* 0x000200060a0ec981 */ /* 0x000168000c1e1900 */
[----:B------:R-:W5:Y:S04]  /*3180*/  @!P2 LDG.E R22, desc[UR6][R6.64+0x100] ;  /* 0x000100060616a981 */ /* 0x000f68000c1e1900 */
[----:B------:R-:W5:Y:S04]  /*3190*/  @!P3 LDG.E R25, desc[UR6][R6.64+0x180] ;  /* 0x000180060619b981 */ /* 0x000f68000c1e1900 */
[----:B------:R1:W5:Y:S04]  /*31a0*/  @!P4 LDG.E R16, desc[UR6][R6.64+0x200] ;  /* 0x000200060610c981 */ /* 0x000368000c1e1900 */
        /* <DEDUP_REMOVED lines=10> */
[----:B------:R-:W-:-:S04]  /*3250*/  IMAD R27, R6, 0xc, R17 ;  /* 0x0000000c061b7824 */ /* 0x000fc800078e0211 */
[----:B------:R-:W-:Y:S01]  /*3260*/  IMAD R10, R10, 0x30, R27 ;  /* 0x000000300a0a7824 */ /* 0x000fe200078e021b */
[----:B---3--:R-:W-:Y:S04]  /*3270*/  STS [R27+0x4], R13 ;  /* 0x0000040d1b007388 */ /* 0x008fe80000000800 */
[----:B----4-:R-:W-:Y:S04]  /*3280*/  STS [R27+0x8], R12 ;  /* 0x0000080c1b007388 */ /* 0x010fe80000000800 */
[----:B--2---:R-:W-:Y:S04]  /*3290*/  STS [R27], R5 ;  /* 0x000000051b007388 */ /* 0x004fe80000000800 */
[----:B-----5:R-:W-:Y:S04]  /*32a0*/  STS [R27+0x184], R19 ;  /* 0x000184131b007388 */ /* 0x020fe80000000800 */
[----:B------:R0:W-:Y:S04]  /*32b0*/  STS [R27+0x180], R20 ;  /* 0x000180141b007388 */ /* 0x0001e80000000800 */
        /* <DEDUP_REMOVED lines=12> */
[----:B------:R-:W1:Y:S04]  /*3380*/  LDS R6, [R10+0x4] ;  /* 0x000004000a067984 */ /* 0x000e680000000800 */
[----:B------:R-:W2:Y:S04]  /*3390*/  LDS R5, [R10+0x8] ;  /* 0x000008000a057984 */ /* 0x000ea80000000800 */
[----:B------:R-:W3:Y:S04]  /*33a0*/  LDS R14, [R10+0xc] ;  /* 0x00000c000a0e7984 */ /* 0x000ee80000000800 */
[----:B------:R-:W4:Y:S04]  /*33b0*/  LDS R11, [R10+0x10] ;  /* 0x000010000a0b7984 */ /* 0x000f280000000800 */
[----:B------:R-:W1:Y:S04]  /*33c0*/  LDS R12, [R10+0x14] ;  /* 0x000014000a0c7984 */ /* 0x000e680000000800 */
[----:B------:R-:W1:Y:S04]  /*33d0*/  LDS R16, [R10+0x18] ;  /* 0x000018000a107984 */ /* 0x000e680000000800 */
[----:B------:R-:W2:Y:S04]  /*33e0*/  LDS R29, [R10+0x1c] ;  /* 0x00001c000a1d7984 */ /* 0x000ea80000000800 */
[----:B------:R-:W2:Y:S04]  /*33f0*/  LDS R31, [R10+0x20] ;  /* 0x000020000a1f7984 */ /* 0x000ea80000000800 */
[----:B------:R-:W3:Y:S04]  /*3400*/  LDS R26, [R10+0x24] ;  /* 0x000024000a1a7984 */ /* 0x000ee80000000800 */
[----:B------:R-:W3:Y:S04]  /*3410*/  LDS R27, [R10+0x28] ;  /* 0x000028000a1b7984 */ /* 0x000ee80000000800 */
[----:B------:R-:W3:Y:S04]  /*3420*/  LDS R25, [R10+0x2c] ;  /* 0x00002c000a197984 */ /* 0x000ee80000000800 */
[----:B------:R-:W3:Y:S04]  /*3430*/  LDS R18, [R10+0x30] ;  /* 0x000030000a127984 */ /* 0x000ee80000000800 */
[----:B------:R-:W3:Y:S04]  /*3440*/  LDS R19, [R10+0x34] ;  /* 0x000034000a137984 */ /* 0x000ee80000000800 */
[----:B------:R5:W3:Y:S01]  /*3450*/  LDS R23, [R10+0x38] ;  /* 0x000038000a177984 */ /* 0x000ae20000000800 */
[----:B------:R-:W-:Y:S01]  /*3460*/  BAR.SYNC.DEFER_BLOCKING 0x0 ;  /* 0x0000000000007b1d */ /* 0x000fe20000010000 */
[----:B0-----:R-:W-:-:S07]  /*3470*/  IMAD R20, R4, 0x5, RZ ;  /* 0x0000000504147824 */ /* 0x001fce00078e02ff */
[----:B------:R-:W-:Y:S01]  /*3480*/  PREEXIT ;  /* 0x000000000000782d */ /* 0x000fe20000000000 */
[----:B------:R-:W-:Y:S01]  /*3490*/  BSSY.RECONVERGENT B0, `(.L_x_819) ;  /* 0x000002c000007945 */ /* 0x000fe20003800200 */
[----:B-1----:R-:W-:Y:S01]  /*34a0*/  MOV R9, R6 ;  /* 0x0000000600097202 */ /* 0x002fe20000000f00 */
[----:B------:R-:W-:Y:S02]  /*34b0*/  VIADD R8, R20, 0x1 ;  /* 0x0000000114087836 */ /* 0x000fe40000000000 */
[----:B-----5:R-:W-:Y:S02]  /*34c0*/  IMAD.MOV.U32 R10, RZ, RZ, R7 ;  /* 0x000000ffff0a7224 */ /* 0x020fe400078e0007 */
[--C-:B--2---:R-:W-:Y:S01]  /*34d0*/  IMAD.MOV.U32 R24, RZ, RZ, R5.reuse ;  /* 0x000000ffff187224 */ /* 0x104fe200078e0005 */
[----:B------:R-:W-:Y:S01]  /*34e0*/  ISETP.GE.U32.AND P0, PT, R8, R3, PT ;  /* 0x000000030800720c */ /* 0x000fe20003f06070 */
[----:B------:R-:W-:Y:S02]  /*34f0*/  IMAD.MOV.U32 R8, RZ, RZ, R5 ;  /* 0x000000ffff087224 */ /* 0x000fe400078e0005 */
[----:B------:R-:W-:-:S02]  /*3500*/  IMAD.MOV.U32 R22, RZ, RZ, R6 ;  /* 0x000000ffff167224 */ /* 0x000fc400078e0006 */
[----:B------:R-:W-:-:S08]  /*3510*/  IMAD.MOV.U32 R21, RZ, RZ, R7 ;  /* 0x000000ffff157224 */ /* 0x000fd000078e0007 */
[----:B----4-:R-:W-:Y:S05]  /*3520*/  @P0 BRA `(.L_x_820) ;  /* 0x0000000000880947 */ /* 0x010fea0003800000 */
[----:B------:R-:W-:-:S13]  /*3530*/  ISETP.NE.AND P0, PT, R5, R12, PT ;  /* 0x0000000c0500720c */ /* 0x000fda0003f05270 */
[----:B------:R-:W-:Y:S05]  /*3540*/  @P0 BRA `(.L_x_821) ;  /* 0x0000000000500947 */ /* 0x000fea0003800000 */
[----:B------:R-:W-:-:S13]  /*3550*/  FSETP.NEU.AND P0, PT, R6, R11, PT ;  /* 0x0000000b0600720b */ /* 0x000fda0003f0d000 */
[----:B------:R-:W-:Y:S05]  /*3560*/  @P0 BRA `(.L_x_822) ;  /* 0x0000000000240947 */ /* 0x000fea0003800000 */
[----:B---3--:R-:W-:Y:S01]  /*3570*/  FSETP.GTU.AND P0, PT, R7, R14, PT ;  /* 0x0000000e0700720b */ /* 0x008fe20003f0c000 */
[----:B------:R-:W-:Y:S01]  /*3580*/  IMAD.MOV.U32 R10, RZ, RZ, R14 ;  /* 0x000000ffff0a7224 */ /* 0x000fe200078e000e */
[----:B------:R-:W-:Y:S01]  /*3590*/  MOV R9, R11 ;  /* 0x0000000b00097202 */ /* 0x000fe20000000f00 */
[--C-:B------:R-:W-:Y:S01]  /*35a0*/  IMAD.MOV.U32 R8, RZ, RZ, R5.reuse ;  /* 0x000000ffff087224 */ /* 0x100fe200078e0005 */
[----:B------:R-:W-:Y:S01]  /*35b0*/  MOV R21, R7 ;  /* 0x0000000700157202 */ /* 0x000fe20000000f00 */
[----:B------:R-:W-:Y:S02]  /*35c0*/  IMAD.MOV.U32 R24, RZ, RZ, R5 ;  /* 0x000000ffff187224 */ /* 0x000fe400078e0005 */
[----:B------:R-:W-:-:S06]  /*35d0*/  IMAD.MOV.U32 R22, RZ, RZ, R6 ;  /* 0x000000ffff167224 */ /* 0x000fcc00078e0006 */
[----:B------:R-:W-:Y:S05]  /*35e0*/  @P0 BRA `(.L_x_820) ;  /* 0x0000000000580947 */ /* 0x000fea0003800000 */
[----:B------:R-:W-:Y:S05]  /*35f0*/  BRA `(.L_x_823) ;  /* 0x0000000000447947 */ /* 0x000fea0003800000 */
.L_x_822:
[----:B------:R-:W-:Y:S01]  /*3600*/  FSETP.GEU.AND P0, PT, R6, R11, PT ;  /* 0x0000000b0600720b */ /* 0x000fe20003f0e000 */
[----:B------:R-:W-:Y:S02]  /*3610*/  IMAD.MOV.U32 R9, RZ, RZ, R11 ;  /* 0x000000ffff097224 */ /* 0x000fe400078e000b */
[----:B---3--:R-:W-:-:S10]  /*3620*/  IMAD.MOV.U32 R10, RZ, RZ, R14 ;  /* 0x000000ffff0a7224 */ /* 0x008fd400078e000e */
[----:B------:R-:W-:Y:S05]  /*3630*/  @!P0 BRA `(.L_x_823) ;  /* 0x0000000000348947 */ /* 0x000fea0003800000 */
[--C-:B------:R-:W-:Y:S01]  /*3640*/  IMAD.MOV.U32 R8, RZ, RZ, R5.reuse ;  /* 0x000000ffff087224 */ /* 0x100fe200078e0005 */
[----:B------:R-:W-:Y:S01]  /*3650*/  MOV R22, R6 ;  /* 0x0000000600167202 */ /* 0x000fe20000000f00 */
[----:B------:R-:W-:Y:S02]  /*3660*/  IMAD.MOV.U32 R24, RZ, RZ, R5 ;  /* 0x000000ffff187224 */ /* 0x000fe400078e0005 */
[----:B------:R-:W-:Y:S01]  /*3670*/  IMAD.MOV.U32 R21, RZ, RZ, R7 ;  /* 0x000000ffff157224 */ /* 0x000fe200078e0007 */
[----:B------:R-:W-:Y:S06]  /*3680*/  BRA `(.L_x_820) ;  /* 0x0000000000307947 */ /* 0x000fec0003800000 */
.L_x_821:
[----:B------:R-:W-:Y:S01]  /*3690*/  ISETP.GE.AND P0, PT, R5, R12, PT ;  /* 0x0000000c0500720c */ /* 0x000fe20003f06270 */
[----:B------:R-:W-:Y:S01]  /*36a0*/  IMAD.MOV.U32 R9, RZ, RZ, R11 ;  /* 0x000000ffff097224 */ /* 0x000fe200078e000b */
[----:B------:R-:W-:Y:S01]  /*36b0*/  MOV R24, R5 ;  /* 0x0000000500187202 */ /* 0x000fe20000000f00 */
[----:B---3--:R-:W-:Y:S02]  /*36c0*/  IMAD.MOV.U32 R10, RZ, RZ, R14 ;  /* 0x000000ffff0a7224 */ /* 0x008fe400078e000e */
[----:B------:R-:W-:Y:S02]  /*36d0*/  IMAD.MOV.U32 R8, RZ, RZ, R12 ;  /* 0x000000ffff087224 */ /* 0x000fe400078e000c */
[----:B------:R-:W-:Y:S02]  /*36e0*/  IMAD.MOV.U32 R22, RZ, RZ, R6 ;  /* 0x000000ffff167224 */ /* 0x000fe400078e0006 */
[----:B------:R-:W-:-:S04]  /*36f0*/  IMAD.MOV.U32 R21, RZ, RZ, R7 ;  /* 0x000000ffff157224 */ /* 0x000fc800078e0007 */
[----:B------:R-:W-:Y:S05]  /*3700*/  @P0 BRA `(.L_x_820) ;  /* 0x0000000000100947 */ /* 0x000fea0003800000 */
.L_x_823:
[--C-:B------:R-:W-:Y:S01]  /*3710*/  IMAD.MOV.U32 R8, RZ, RZ, R12.reuse ;  /* 0x000000ffff087224 */ /* 0x100fe200078e000c */
[----:B------:R-:W-:Y:S01]  /*3720*/  MOV R22, R9 ;  /* 0x0000000900167202 */ /* 0x000fe20000000f00 */
[----:B------:R-:W-:Y:S02]  /*3730*/  IMAD.MOV.U32 R24, RZ, RZ, R12 ;  /* 0x000000ffff187224 */ /* 0x000fe400078e000c */
[----:B------:R-:W-:-:S07]  /*3740*/  IMAD.MOV.U32 R21, RZ, RZ, R10 ;  /* 0x000000ffff157224 */ /* 0x000fce00078e000a */
.L_x_820:
[----:B------:R-:W-:Y:S05]  /*3750*/  BSYNC.RECONVERGENT B0 ;  /* 0x0000000000007941 */ /* 0x000fea0003800200 */
.L_x_819:
        /* <DEDUP_REMOVED lines=15> */
.L_x_826:
        /* <DEDUP_REMOVED lines=9> */
.L_x_828:
[-C--:B------:R-:W-:Y:S01]  /*38e0*/  FSETP.GTU.AND P0, PT, R21, R16.reuse, PT ;  /* 0x000000101500720b */ /* 0x080fe20003f0c000 */
[----:B------:R-:W-:Y:S01]  /*38f0*/  IMAD.MOV.U32 R11, RZ, RZ, R31 ;  /* 0x000000ffff0b7224 */ /* 0x000fe200078e001f */
[----:B------:R-:W-:Y:S01]  /*3900*/  MOV R13, R16 ;  /* 0x00000010000d7202 */ /* 0x000fe20000000f00 */
[----:B------:R-:W-:Y:S02]  /*3910*/  IMAD.MOV.U32 R12, RZ, RZ, R29 ;  /* 0x000000ffff0c7224 */ /* 0x000fe400078e001d */
[----:B------:R-:W-:-:S08]  /*3920*/  IMAD.MOV.U32 R24, RZ, RZ, R11 ;  /* 0x000000ffff187224 */ /* 0x000fd000078e000b */
[----:B------:R-:W-:Y:S05]  /*3930*/  @P0 BRA `(.L_x_825) ;  /* 0x00000000000c0947 */ /* 0x000fea0003800000 */
.L_x_827:
[----:B------:R-:W-:Y:S02]  /*3940*/  IMAD.MOV.U32 R24, RZ, RZ, R11 ;  /* 0x000000ffff187224 */ /* 0x000fe400078e000b */
[----:B------:R-:W-:Y:S02]  /*3950*/  IMAD.MOV.U32 R22, RZ, RZ, R12 ;  /* 0x000000ffff167224 */ /* 0x000fe400078e000c */
[----:B------:R-:W-:-:S07]  /*3960*/  IMAD.MOV.U32 R21, RZ, RZ, R13 ;  /* 0x000000ffff157224 */ /* 0x000fce00078e000d */
.L_x_825:
[----:B------:R-:W-:Y:S05]  /*3970*/  BSYNC.RECONVERGENT B0 ;  /* 0x0000000000007941 */ /* 0x000fea0003800200 */
.L_x_824:
[----:B---3--:R-:W-:Y:S01]  /*3980*/  IADD3 R14, PT, PT, R20, 0x3, RZ ;  /* 0x00000003140e7810 */ /* 0x008fe20007ffe0ff */
[----:B------:R-:W-:Y:S01]  /*3990*/  BSSY.RECONVERGENT B0, `(.L_x_829) ;  /* 0x0000020000007945 */ /* 0x000fe20003800200 */
[----:B------:R-:W-:Y:S02]  /*39a0*/  IMAD.MOV.U32 R15, RZ, RZ, R22 ;  /* 0x000000ffff0f7224 */ /* 0x000fe400078e0016 */
[----:B------:R-:W-:Y:S01]  /*39b0*/  ISETP.GE.U32.AND P0, PT, R14, R3, PT ;  /* 0x000000030e00720c */ /* 0x000fe20003f06070 */
[----:B------:R-:W-:Y:S02]  /*39c0*/  IMAD.MOV.U32 R14, RZ, RZ, R24 ;  /* 0x000000ffff0e7224 */ /* 0x000fe400078e0018 */
[----:B------:R-:W-:-:S10]  /*39d0*/  IMAD.MOV.U32 R16, RZ, RZ, R21 ;  /* 0x000000ffff107224 */ /* 0x000fd400078e0015 */
        /* <DEDUP_REMOVED lines=9> */
.L_x_831:
[----:B------:R-:W-:-:S13]  /*3a70*/  FSETP.NEU.AND P0, PT, R22, R27, PT ;  /* 0x0000001b1600720b */ /* 0x000fda0003f0d000 */
[----:B------:R-:W-:Y:S05]  /*3a80*/  @!P0 BRA `(.L_x_833) ;  /* 0x00000000001c8947 */ /* 0x000fea0003800000 */
[----:B------:R-:W-:Y:S01]  /*3a90*/  FSETP.GEU.AND P0, PT, R22, R27, PT ;  /* 0x0000001b1600720b */ /* 0x000fe20003f0e000 */
[----:B------:R-:W-:Y:S02]  /*3aa0*/  IMAD.MOV.U32 R14, RZ, RZ, R25 ;  /* 0x000000ffff0e7224 */ /* 0x000fe400078e0019 */
[----:B------:R-:W-:Y:S02]  /*3ab0*/  IMAD.MOV.U32 R15, RZ, RZ, R27 ;  /* 0x000000ffff0f7224 */ /* 0x000fe400078e001b */
[----:B------:R-:W-:-:S08]  /*3ac0*/  IMAD.MOV.U32 R16, RZ, RZ, R26 ;  /* 0x000000ffff107224 */ /* 0x000fd000078e001a */
[----:B------:R-:W-:Y:S05]  /*3ad0*/  @!P0 BRA `(.L_x_832) ;  /* 0x0000000000208947 */ /* 0x000fea0003800000 */
[----:B------:R-:W-:Y:S01]  /*3ae0*/  MOV R24, R14 ;  /* 0x0000000e00187202 */ /* 0x000fe20000000f00 */
[----:B------:R-:W-:Y:S06]  /*3af0*/  BRA `(.L_x_830) ;  /* 0x0000000000247947 */ /* 0x000fec0003800000 */
.L_x_833:
[----:B------:R-:W-:Y:S01]  /*3b00*/  FSETP.GTU.AND P0, PT, R21, R26, PT ;  /* 0x0000001a1500720b */ /* 0x000fe20003f0c000 */
[----:B------:R-:W-:Y:S02]  /*3b10*/  IMAD.MOV.U32 R14, RZ, RZ, R25 ;  /* 0x000000ffff0e7224 */ /* 0x000fe400078e0019 */
[----:B------:R-:W-:Y:S02]  /*3b20*/  IMAD.MOV.U32 R15, RZ, RZ, R27 ;  /* 0x000000ffff0f7224 */ /* 0x000fe400078e001b */
[----:B------:R-:W-:Y:S02]  /*3b30*/  IMAD.MOV.U32 R16, RZ, RZ, R26 ;  /* 0x000000ffff107224 */ /* 0x000fe400078e001a */
[----:B------:R-:W-:-:S06]  /*3b40*/  IMAD.MOV.U32 R24, RZ, RZ, R14 ;  /* 0x000000ffff187224 */ /* 0x000fcc00078e000e */
[----:B------:R-:W-:Y:S05]  /*3b50*/  @P0 BRA `(.L_x_830) ;  /* 0x00000000000c0947 */ /* 0x000fea0003800000 */
.L_x_832:
[----:B------:R-:W-:Y:S01]  /*3b60*/  MOV R24, R14 ;  /* 0x0000000e00187202 */ /* 0x000fe20000000f00 */
[----:B------:R-:W-:Y:S02]  /*3b70*/  IMAD.MOV.U32 R22, RZ, RZ, R15 ;  /* 0x000000ffff167224 */ /* 0x000fe400078e000f */
[----:B------:R-:W-:-:S07]  /*3b80*/  IMAD.MOV.U32 R21, RZ, RZ, R16 ;  /* 0x000000ffff157224 */ /* 0x000fce00078e0010 */
.L_x_830:
[----:B------:R-:W-:Y:S05]  /*3b90*/  BSYNC.RECONVERGENT B0 ;  /* 0x0000000000007941 */ /* 0x000fea0003800200 */
.L_x_829:
[CC--:B------:R-:W-:Y:S01]  /*3ba0*/  ISETP.GE.U32.AND P1, PT, R20.reuse, R3.reuse, PT ;  /* 0x000000031400720c */ /* 0x0c0fe20003f26070 */
[----:B------:R-:W-:Y:S01]  /*3bb0*/  VIADD R26, R20, 0x4 ;  /* 0x00000004141a7836 */ /* 0x000fe20000000000 */
[----:B------:R-:W-:Y:S04]  /*3bc0*/  BSSY.RECONVERGENT B0, `(.L_x_834) ;  /* 0x000013b000007945 */ /* 0x000fe80003800200 */
        /* <DEDUP_REMOVED lines=11> */
[----:B------:R-:W-:Y:S01]  /*3c80*/  IMAD.MOV.U32 R22, RZ, RZ, R5 ;  /* 0x000000ffff167224 */ /* 0x000fe200078e0005 */
[----:B------:R-:W-:Y:S01]  /*3c90*/  MOV R21, R9 ;  /* 0x0000000900157202 */ /* 0x000fe20000000f00 */
[----:B------:R-:W-:-:S10]  /*3ca0*/  IMAD.MOV.U32 R24, RZ, RZ, R10 ;  /* 0x000000ffff187224 */ /* 0x000fd400078e000a */
[----:B------:R-:W-:Y:S05]  /*3cb0*/  @P0 BRA `(.L_x_839) ;  /* 0x0000000000480947 */ /* 0x000fea0003800000 */
[----:B------:R-:W-:Y:S05]  /*3cc0*/  BRA `(.L_x_840) ;  /* 0x00000000002c7947 */ /* 0x000fea0003800000 */
.L_x_838:
[----:B------:R-:W-:-:S13]  /*3cd0*/  FSETP.GEU.AND P0, PT, R9, R6, PT ;  /* 0x000000060900720b */ /* 0x000fda0003f0e000 */
[----:B------:R-:W-:Y:S05]  /*3ce0*/  @!P0 BRA `(.L_x_840) ;  /* 0x0000000000248947 */ /* 0x000fea0003800000 */
[----:B------:R-:W-:Y:S02]  /*3cf0*/  IMAD.MOV.U32 R21, RZ, RZ, R9 ;  /* 0x000000ffff157224 */ /* 0x000fe400078e0009 */
[----:B------:R-:W-:Y:S02]  /*3d00*/  IMAD.MOV.U32 R24, RZ, RZ, R10 ;  /* 0x000000ffff187224 */ /* 0x000fe400078e000a */
[----:B------:R-:W-:Y:S01]  /*3d10*/  IMAD.MOV.U32 R22, RZ, RZ, R5 ;  /* 0x000000ffff167224 */ /* 0x000fe200078e0005 */
[----:B------:R-:W-:Y:S06]  /*3d20*/  BRA `(.L_x_839) ;  /* 0x00000000002c7947 */ /* 0x000fec0003800000 */
.L_x_837:
[----:B------:R-:W-:Y:S01]  /*3d30*/  ISETP.GE.AND P0, PT, R8, R5, PT ;  /* 0x000000050800720c */ /* 0x000fe20003f06270 */
[----:B------:R-:W-:Y:S01]  /*3d40*/  IMAD.MOV.U32 R21, RZ, RZ, R9 ;  /* 0x000000ffff157224 */ /* 0x000fe200078e0009 */
[----:B------:R-:W-:Y:S01]  /*3d50*/  MOV R22, R8 ;  /* 0x0000000800167202 */ /* 0x000fe20000000f00 */
[----:B------:R-:W-:-:S10]  /*3d60*/  IMAD.MOV.U32 R24, RZ, RZ, R10 ;  /* 0x000000ffff187224 */ /* 0x000fd400078e000a */
[----:B------:R-:W-:Y:S05]  /*3d70*/  @P0 BRA `(.L_x_839) ;  /* 0x0000000000180947 */ /* 0x000fea0003800000 */
.L_x_840:
[----:B------:R-:W-:Y:S01]  /*3d80*/  IMAD.MOV.U32 R22, RZ, RZ, R5 ;  /* 0x000000ffff167224 */ /* 0x000fe200078e0005 */
[----:B------:R-:W-:Y:S01]  /*3d90*/  MOV R24, R7 ;  /* 0x0000000700187202 */ /* 0x000fe20000000f00 */
[----:B------:R-:W-:Y:S02]  /*3da0*/  IMAD.MOV.U32 R21, RZ, RZ, R6 ;  /* 0x000000ffff157224 */ /* 0x000fe400078e0006 */
[----:B------:R-:W-:Y:S02]  /*3db0*/  IMAD.MOV.U32 R5, RZ, RZ, R8 ;  /* 0x000000ffff057224 */ /* 0x000fe400078e0008 */
[----:B------:R-:W-:Y:S02]  /*3dc0*/  IMAD.MOV.U32 R6, RZ, RZ, R9 ;  /* 0x000000ffff067224 */ /* 0x000fe400078e0009 */
[----:B------:R-:W-:-:S07]  /*3dd0*/  IMAD.MOV.U32 R7, RZ, RZ, R10 ;  /* 0x000000ffff077224 */ /* 0x000fce00078e000a */
.L_x_839:
[----:B------:R-:W-:Y:S05]  /*3de0*/  BSYNC.RECONVERGENT B1 ;  /* 0x0000000000017941 */ /* 0x000fea0003800200 */
.L_x_836:
        /* <DEDUP_REMOVED lines=9> */
.L_x_842:
        /* <DEDUP_REMOVED lines=8> */
.L_x_845:
[----:B------:R-:W-:Y:S01]  /*3f00*/  FSETP.GTU.AND P0, PT, R16, R13, PT ;  /* 0x0000000d1000720b */ /* 0x000fe20003f0c000 */
[----:B------:R-:W-:Y:S01]  /*3f10*/  IMAD.MOV.U32 R26, RZ, RZ, R15 ;  /* 0x000000ffff1a7224 */ /* 0x000fe200078e000f */
[----:B------:R-:W-:Y:S01]  /*3f20*/  MOV R23, R11 ;  /* 0x0000000b00177202 */ /* 0x000fe20000000f00 */
[----:B------:R-:W-:-:S10]  /*3f30*/  IMAD.MOV.U32 R9, RZ, RZ, R16 ;  /* 0x000000ffff097224 */ /* 0x000fd400078e0010 */
[----:B------:R-:W-:Y:S05]  /*3f40*/  @P0 BRA `(.L_x_844) ;  /* 0x0000000000180947 */ /* 0x000fea0003800000 */
.L_x_843:
[----:B------:R-:W-:Y:S01]  /*3f50*/  IMAD.MOV.U32 R23, RZ, RZ, R11 ;  /* 0x000000ffff177224 */ /* 0x000fe200078e000b */
[----:B------:R-:W-:Y:S01]  /*3f60*/  MOV R9, R13 ;  /* 0x0000000d00097202 */ /* 0x000fe20000000f00 */
[----:B------:R-:W-:Y:S02]  /*3f70*/  IMAD.MOV.U32 R26, RZ, RZ, R12 ;  /* 0x000000ffff1a7224 */ /* 0x000fe400078e000c */
[----:B------:R-:W-:Y:S02]  /*3f80*/  IMAD.MOV.U32 R11, RZ, RZ, R14 ;  /* 0x000000ffff0b7224 */ /* 0x000fe400078e000e */
[----:B------:R-:W-:Y:S02]  /*3f90*/  IMAD.MOV.U32 R12, RZ, RZ, R15 ;  /* 0x000000ffff0c7224 */ /* 0x000fe400078e000f */
[----:B------:R-:W-:-:S07]  /*3fa0*/  IMAD.MOV.U32 R13, RZ, RZ, R16 ;  /* 0x000000ffff0d7224 */ /* 0x000fce00078e0010 */
.L_x_844:
[----:B------:R-:W-:Y:S05]  /*3fb0*/  BSYNC.RECONVERGENT B1 ;  /* 0x0000000000017941 */ /* 0x000fea0003800200 */
.L_x_841:
        /* <DEDUP_REMOVED lines=11> */
.L_x_847:
        /* <DEDUP_REMOVED lines=10> */
.L_x_850:
[----:B------:R-:W-:Y:S01]  /*4110*/  FSETP.GTU.AND P0, PT, R13, R24, PT ;  /* 0x000000180d00720b */ /* 0x000fe20003f0c000 */
[----:B------:R-:W-:Y:S01]  /*4120*/  IMAD.MOV.U32 R10, RZ, RZ, R12 ;  /* 0x000000ffff0a7224 */ /* 0x000fe200078e000c */
[----:B------:R-:W-:Y:S01]  /*4130*/  MOV R14, R13 ;  /* 0x0000000d000e7202 */ /* 0x000fe20000000f00 */
[----:B------:R-:W-:Y:S02]  /*4140*/  IMAD.MOV.U32 R8, RZ, RZ, R22 ;  /* 0x000000ffff087224 */ /* 0x000fe400078e0016 */
[----:B------:R-:W-:Y:S02]  /*4150*/  IMAD.MOV.U32 R13, RZ, RZ, R10 ;  /* 0x000000ffff0d7224 */ /* 0x000fe400078e000a */
[----:B------:R-:W-:-:S06]  /*4160*/  IMAD.MOV.U32 R12, RZ, RZ, R14 ;  /* 0x000000ffff0c7224 */ /* 0x000fcc00078e000e */
[----:B------:R-:W-:Y:S05]  /*4170*/  @P0 BRA `(.L_x_849) ;  /* 0x0000000000180947 */ /* 0x000fea0003800000 */
.L_x_848:
[----:B------:R-:W-:Y:S01]  /*4180*/  IMAD.MOV.U32 R8, RZ, RZ, R22 ;  /* 0x000000ffff087224 */ /* 0x000fe200078e0016 */
[----:B------:R-:W-:Y:S01]  /*4190*/  MOV R13, R21 ;  /* 0x00000015000d7202 */ /* 0x000fe20000000f00 */
[----:B------:R-:W-:Y:S02]  /*41a0*/  IMAD.MOV.U32 R12, RZ, RZ, R24 ;  /* 0x000000ffff0c7224 */ /* 0x000fe400078e0018 */
[----:B------:R-:W-:Y:S02]  /*41b0*/  IMAD.MOV.U32 R22, RZ, RZ, R11 ;  /* 0x000000ffff167224 */ /* 0x000fe400078e000b */
[----:B------:R-:W-:Y:S02]  /*41c0*/  IMAD.MOV.U32 R21, RZ, RZ, R10 ;  /* 0x000000ffff157224 */ /* 0x000fe400078e000a */
[----:B------:R-:W-:-:S07]  /*41d0*/  IMAD.MOV.U32 R24, RZ, RZ, R14 ;  /* 0x000000ffff187224 */ /* 0x000fce00078e000e */
.L_x_849:
[----:B------:R-:W-:Y:S05]  /*41e0*/  BSYNC.RECONVERGENT B1 ;  /* 0x0000000000017941 */ /* 0x000fea0003800200 */
.L_x_846:
[----:B------:R-:W-:Y:S01]  /*41f0*/  ISETP.NE.AND P0, PT, R20, R23, PT ;  /* 0x000000171400720c */ /* 0x000fe20003f05270 */
[----:B------:R-:W-:-:S12]  /*4200*/  BSSY.RECONVERGENT B1, `(.L_x_851) ;  /* 0x000001b000017945 */ /* 0x000fd80003800200 */
[----:B------:R-:W-:Y:S05]  /*4210*/  @!P0 BRA `(.L_x_852) ;  /* 0x00000000001c8947 */ /* 0x000fea0003800000 */
[----:B------:R-:W-:-:S13]  /*4220*/  ISETP.GE.AND P0, PT, R20, R23, PT ;  /* 0x000000171400720c */ /* 0x000fda0003f06270 */
[----:B------:R-:W-:Y:S05]  /*4230*/  @!P0 BRA `(.L_x_853) ;  /* 0x0000000000488947 */ /* 0x000fea0003800000 */
[----:B------:R-:W-:Y:S01]  /*4240*/  MOV R16, R20 ;  /* 0x0000001400107202 */ /* 0x000fe20000000f00 */
[----:B------:R-:W-:Y:S02]  /*4250*/  IMAD.MOV.U32 R15, RZ, RZ, R19 ;  /* 0x000000ffff0f7224 */ /* 0x000fe400078e0013 */
[----:B------:R-:W-:Y:S02]  /*4260*/  IMAD.MOV.U32 R10, RZ, RZ, R18 ;  /* 0x000000ffff0a7224 */ /* 0x000fe400078e0012 */
[----:B------:R-:W-:Y:S01]  /*4270*/  IMAD.MOV.U32 R20, RZ, RZ, R23 ;  /* 0x000000ffff147224 */ /* 0x000fe200078e0017 */
[----:B------:R-:W-:Y:S06]  /*4280*/  BRA `(.L_x_854) ;  /* 0x0000000000487947 */ /* 0x000fec0003800000 */
.L_x_852:
        /* <DEDUP_REMOVED lines=8> */
.L_x_855:
[----:B------:R-:W-:Y:S01]  /*4310*/  FSETP.GTU.AND P0, PT, R18, R9, PT ;  /* 0x000000091200720b */ /* 0x000fe20003f0c000 */
[----:B------:R-:W-:Y:S02]  /*4320*/  IMAD.MOV.U32 R16, RZ, RZ, R20 ;  /* 0x000000ffff107224 */ /* 0x000fe400078e0014 */
[----:B------:R-:W-:Y:S02]  /*4330*/  IMAD.MOV.U32 R15, RZ, RZ, R19 ;  /* 0x000000ffff0f7224 */ /* 0x000fe400078e0013 */
[----:B------:R-:W-:-:S08]  /*4340*/  IMAD.MOV.U32 R10, RZ, RZ, R18 ;  /* 0x000000ffff0a7224 */ /* 0x000fd000078e0012 */
[----:B------:R-:W-:Y:S05]  /*4350*/  @P0 BRA `(.L_x_854) ;  /* 0x0000000000140947 */ /* 0x000fea0003800000 */
.L_x_853:
[----:B------:R-:W-:Y:S01]  /*4360*/  IMAD.MOV.U32 R15, RZ, RZ, R26 ;  /* 0x000000ffff0f7224 */ /* 0x000fe200078e001a */
[----:B------:R-:W-:Y:S01]  /*4370*/  MOV R16, R23 ;  /* 0x0000001700107202 */ /* 0x000fe20000000f00 */
[----:B------:R-:W-:Y:S02]  /*4380*/  IMAD.MOV.U32 R10, RZ, RZ, R9 ;  /* 0x000000ffff0a7224 */ /* 0x000fe400078e0009 */
[----:B------:R-:W-:Y:S02]  /*4390*/  IMAD.MOV.U32 R26, RZ, RZ, R19 ;  /* 0x000000ffff1a7224 */ /* 0x000fe400078e0013 */
[----:B------:R-:W-:-:S07]  /*43a0*/  IMAD.MOV.U32 R9, RZ, RZ, R18 ;  /* 0x000000ffff097224 */ /* 0x000fce00078e0012 */
.L_x_854:
[----:B------:R-:W-:Y:S05]  /*43b0*/  BSYNC.RECONVERGENT B1 ;  /* 0x0000000000017941 */ /* 0x000fea0003800200 */
.L_x_851:
        /* <DEDUP_REMOVED lines=10> */
.L_x_857:
        /* <DEDUP_REMOVED lines=9> */
.L_x_860:
[----:B------:R-:W-:Y:S01]  /*44f0*/  FSETP.GTU.AND P0, PT, R24, R7, PT ;  /* 0x000000071800720b */ /* 0x000fe20003f0c000 */
[----:B------:R-:W-:Y:S02]  /*4500*/  IMAD.MOV.U32 R11, RZ, RZ, R21 ;  /* 0x000000ffff0b7224 */ /* 0x000fe400078e0015 */
[----:B------:R-:W-:Y:S02]  /*4510*/  IMAD.MOV.U32 R14, RZ, RZ, R5 ;  /* 0x000000ffff0e7224 */ /* 0x000fe400078e0005 */
[----:B------:R-:W-:Y:S01]  /*4520*/  IMAD.MOV.U32 R21, RZ, RZ, R24 ;  /* 0x000000ffff157224 */ /* 0x000fe200078e0018 */
[----:B------:R-:W-:-:S07]  /*4530*/  MOV R23, R11 ;  /* 0x0000000b00177202 */ /* 0x000fce0000000f00 */
[----:B------:R-:W-:Y:S05]  /*4540*/  @P0 BRA `(.L_x_859) ;  /* 0x0000000000180947 */ /* 0x000fea0003800000 */
.L_x_858:
[----:B------:R-:W-:Y:S01]  /*4550*/  IMAD.MOV.U32 R14, RZ, RZ, R5 ;  /* 0x000000ffff0e7224 */ /* 0x000fe200078e0005 */
[----:B------:R-:W-:Y:S01]  /*4560*/  MOV R5, R22 ;  /* 0x0000001600057202 */ /* 0x000fe20000000f00 */
[----:B------:R-:W-:Y:S02]  /*4570*/  IMAD.MOV.U32 R23, RZ, RZ, R6 ;  /* 0x000000ffff177224 */ /* 0x000fe400078e0006 */
[----:B------:R-:W-:Y:S02]  /*4580*/  IMAD.MOV.U32 R21, RZ, RZ, R7 ;  /* 0x000000ffff157224 */ /* 0x000fe400078e0007 */
[----:B------:R-:W-:Y:S02]  /*4590*/  IMAD.MOV.U32 R6, RZ, RZ, R11 ;  /* 0x000000ffff067224 */ /* 0x000fe400078e000b */
[----:B------:R-:W-:-:S07]  /*45a0*/  IMAD.MOV.U32 R7, RZ, RZ, R24 ;  /* 0x000000ffff077224 */ /* 0x000fce00078e0018 */
.L_x_859:
[----:B------:R-:W-:Y:S05]  /*45b0*/  BSYNC.RECONVERGENT B1 ;  /* 0x0000000000017941 */ /* 0x000fea0003800200 */
.L_x_856:
        /* <DEDUP_REMOVED lines=8> */
[----:B------:R-:W-:Y:S01]  /*4640*/  IMAD.MOV.U32 R22, RZ, RZ, R11 ;  /* 0x000000ffff167224 */ /* 0x000fe200078e000b */
[----:B------:R-:W-:Y:S06]  /*4650*/  BRA `(.L_x_864) ;  /* 0x0000000000547947 */ /* 0x000fec0003800000 */
.L_x_862:
        /* <DEDUP_REMOVED lines=9> */
.L_x_865:
[----:B------:R-:W-:Y:S01]  /*46f0*/  FSETP.GTU.AND P0, PT, R9, R12, PT ;  /* 0x0000000c0900720b */ /* 0x000fe20003f0c000 */
[----:B------:R-:W-:Y:S01]  /*4700*/  IMAD.MOV.U32 R11, RZ, RZ, R9 ;  /* 0x000000ffff0b7224 */ /* 0x000fe200078e0009 */
[----:B------:R-:W-:Y:S01]  /*4710*/  MOV R9, R8 ;  /* 0x0000000800097202 */ /* 0x000fe20000000f00 */
[----:B------:R-:W-:Y:S02]  /*4720*/  IMAD.MOV.U32 R24, RZ, RZ, R26 ;  /* 0x000000ffff187224 */ /* 0x000fe400078e001a */
[----:B------:R-:W-:-:S08]  /*4730*/  IMAD.MOV.U32 R22, RZ, RZ, R11 ;  /* 0x000000ffff167224 */ /* 0x000fd000078e000b */
[----:B------:R-:W-:Y:S05]  /*4740*/  @P0 BRA `(.L_x_864) ;  /* 0x0000000000180947 */ /* 0x000fea0003800000 */
.L_x_863:
[----:B------:R-:W-:Y:S01]  /*4750*/  IMAD.MOV.U32 R9, RZ, RZ, R8 ;  /* 0x000000ffff097224 */ /* 0x000fe200078e0008 */
[----:B------:R-:W-:Y:S01]  /*4760*/  MOV R24, R13 ;  /* 0x0000000d00187202 */ /* 0x000fe20000000f00 */
[----:B------:R-:W-:Y:S01]  /*4770*/  IMAD.MOV.U32 R22, RZ, RZ, R12 ;  /* 0x000000ffff167224 */ /* 0x000fe200078e000c */
[----:B------:R-:W-:Y:S01]  /*4780*/  MOV R12, R11 ;  /* 0x0000000b000c7202 */ /* 0x000fe20000000f00 */
[----:B------:R-:W-:Y:S02]  /*4790*/  IMAD.MOV.U32 R8, RZ, RZ, R20 ;  /* 0x000000ffff087224 */ /* 0x000fe400078e0014 */
[----:B------:R-:W-:-:S07]  /*47a0*/  IMAD.MOV.U32 R13, RZ, RZ, R26 ;  /* 0x000000ffff0d7224 */ /* 0x000fce00078e001a */
.L_x_864:
[----:B------:R-:W-:Y:S05]  /*47b0*/  BSYNC.RECONVERGENT B1 ;  /* 0x0000000000017941 */ /* 0x000fea0003800200 */
.L_x_861:
        /* <DEDUP_REMOVED lines=11> */
.L_x_867:
[----:B------:R-:W-:-:S13]  /*4870*/  FSETP.NEU.AND P0, PT, R13, R23, PT ;  /* 0x000000170d00720b */ /* 0x000fda0003f0d000 */
[----:B------:R-:W-:Y:S05]  /*4880*/  @!P0 BRA `(.L_x_870) ;  /* 0x0000000000208947 */ /* 0x000fea0003800000 */
[----:B------:R-:W-:Y:S01]  /*4890*/  FSETP.GEU.AND P0, PT, R13, R23, PT ;  /* 0x000000170d00720b */ /* 0x000fe20003f0e000 */
[----:B------:R-:W-:Y:S02]  /*48a0*/  IMAD.MOV.U32 R18, RZ, RZ, R13 ;  /* 0x000000ffff127224 */ /* 0x000fe400078e000d */
[----:B------:R-:W-:-:S10]  /*48b0*/  IMAD.MOV.U32 R19, RZ, RZ, R12 ;  /* 0x000000ffff137224 */ /* 0x000fd400078e000c */
[----:B------:R-:W-:Y:S05]  /*48c0*/  @!P0 BRA `(.L_x_868) ;  /* 0x00000000002c8947 */ /* 0x000fea0003800000 */
[----:B------:R-:W-:Y:S01]  /*48d0*/  MOV R12, R18 ;  /* 0x00000012000c7202 */ /* 0x000fe20000000f00 */
[----:B------:R-:W-:Y:S02]  /*48e0*/  IMAD.MOV.U32 R13, RZ, RZ, R19 ;  /* 0x000000ffff0d7224 */ /* 0x000fe400078e0013 */
[----:B------:R-:W-:Y:S01]  /*48f0*/  IMAD.MOV.U32 R11, RZ, RZ, R14 ;  /* 0x000000ffff0b7224 */ /* 0x000fe200078e000e */
[----:B------:R-:W-:Y:S06]  /*4900*/  BRA `(.L_x_869) ;  /* 0x0000000000347947 */ /* 0x000fec0003800000 */
.L_x_870:
[----:B------:R-:W-:Y:S01]  /*4910*/  FSETP.GTU.AND P0, PT, R12, R21, PT ;  /* 0x000000150c00720b */ /* 0x000fe20003f0c000 */
[----:B------:R-:W-:Y:S01]  /*4920*/  IMAD.MOV.U32 R18, RZ, RZ, R13 ;  /* 0x000000ffff127224 */ /* 0x000fe200078e000d */
[----:B------:R-:W-:Y:S01]  /*4930*/  MOV R19, R12 ;  /* 0x0000000c00137202 */ /* 0x000fe20000000f00 */
[----:B------:R-:W-:Y:S02]  /*4940*/  IMAD.MOV.U32 R11, RZ, RZ, R14 ;  /* 0x000000ffff0b7224 */ /* 0x000fe400078e000e */
[----:B------:R-:W-:Y:S02]  /*4950*/  IMAD.MOV.U32 R12, RZ, RZ, R18 ;  /* 0x000000ffff0c7224 */ /* 0x000fe400078e0012 */
[----:B------:R-:W-:-:S06]  /*4960*/  IMAD.MOV.U32 R13, RZ, RZ, R19 ;  /* 0x000000ffff0d7224 */ /* 0x000fcc00078e0013 */
[----:B------:R-:W-:Y:S05]  /*4970*/  @P0 BRA `(.L_x_869) ;  /* 0x0000000000180947 */ /* 0x000fea0003800000 */
.L_x_868:
[----:B------:R-:W-:Y:S01]  /*4980*/  MOV R11, R14 ;  /* 0x0000000e000b7202 */ /* 0x000fe20000000f00 */
[----:B------:R-:W-:Y:S01]  /*4990*/  IMAD.MOV.U32 R12, RZ, RZ, R23 ;  /* 0x000000ffff0c7224 */ /* 0x000fe200078e0017 */
[----:B------:R-:W-:Y:S01]  /*49a0*/  MOV R23, R18 ;  /* 0x0000001200177202 */ /* 0x000fe20000000f00 */
[----:B------:R-:W-:Y:S02]  /*49b0*/  IMAD.MOV.U32 R13, RZ, RZ, R21 ;  /* 0x000000ffff0d7224 */ /* 0x000fe400078e0015 */
[----:B------:R-:W-:Y:S02]  /*49c0*/  IMAD.MOV.U32 R14, RZ, RZ, R8 ;  /* 0x000000ffff0e7224 */ /* 0x000fe400078e0008 */
[----:B------:R-:W-:-:S07]  /*49d0*/  IMAD.MOV.U32 R21, RZ, RZ, R19 ;  /* 0x000000ffff157224 */ /* 0x000fce00078e0013 */
.L_x_869:
[----:B------:R-:W-:Y:S05]  /*49e0*/  BSYNC.RECONVERGENT B1 ;  /* 0x0000000000017941 */ /* 0x000fea0003800200 */
.L_x_866:
        /* <DEDUP_REMOVED lines=10> */
.L_x_872:
[----:B------:R-:W-:-:S13]  /*4a90*/  FSETP.NEU.AND P0, PT, R15, R24, PT ;  /* 0x000000180f00720b */ /* 0x000fda0003f0d000 */
[----:B------:R-:W-:Y:S05]  /*4aa0*/  @!P0 BRA `(.L_x_875) ;  /* 0x00000000001c8947 */ /* 0x000fea0003800000 */
[----:B------:R-:W-:-:S13]  /*4ab0*/  FSETP.GEU.AND P0, PT, R15, R24, PT ;  /* 0x000000180f00720b */ /* 0x000fda0003f0e000 */
[----:B------:R-:W-:Y:S05]  /*4ac0*/  @!P0 BRA `(.L_x_873) ;  /* 0x00000000002c8947 */ /* 0x000fea0003800000 */
[----:B------:R-:W-:Y:S01]  /*4ad0*/  IMAD.MOV.U32 R19, RZ, RZ, R15 ;  /* 0x000000ffff137224 */ /* 0x000fe200078e000f */
[----:B------:R-:W-:Y:S01]  /*4ae0*/  MOV R20, R16 ;  /* 0x0000001000147202 */ /* 0x000fe20000000f00 */
[----:B------:R-:W-:Y:S02]  /*4af0*/  IMAD.MOV.U32 R18, RZ, RZ, R10 ;  /* 0x000000ffff127224 */ /* 0x000fe400078e000a */
[----:B------:R-:W-:Y:S01]  /*4b00*/  IMAD.MOV.U32 R26, RZ, RZ, R16 ;  /* 0x000000ffff1a7224 */ /* 0x000fe200078e0010 */
[----:B------:R-:W-:Y:S06]  /*4b10*/  BRA `(.L_x_874) ;  /* 0x0000000000307947 */ /* 0x000fec0003800000 */
.L_x_875:
[----:B------:R-:W-:Y:S01]  /*4b20*/  FSETP.GTU.AND P0, PT, R10, R22, PT ;  /* 0x000000160a00720b */ /* 0x000fe20003f0c000 */
[--C-:B------:R-:W-:Y:S01]  /*4b30*/  IMAD.MOV.U32 R20, RZ, RZ, R16.reuse ;  /* 0x000000ffff147224 */ /* 0x100fe200078e0010 */
[----:B------:R-:W-:Y:S01]  /*4b40*/  MOV R18, R10 ;  /* 0x0000000a00127202 */ /* 0x000fe20000000f00 */
[----:B------:R-:W-:Y:S02]  /*4b50*/  IMAD.MOV.U32 R19, RZ, RZ, R15 ;  /* 0x000000ffff137224 */ /* 0x000fe400078e000f */
[----:B------:R-:W-:-:S08]  /*4b60*/  IMAD.MOV.U32 R26, RZ, RZ, R16 ;  /* 0x000000ffff1a7224 */ /* 0x000fd000078e0010 */
[----:B------:R-:W-:Y:S05]  /*4b70*/  @P0 BRA `(.L_x_874) ;  /* 0x0000000000180947 */ /* 0x000fea0003800000 */
.L_x_873:
[----:B------:R-:W-:Y:S01]  /*4b80*/  IMAD.MOV.U32 R19, RZ, RZ, R24 ;  /* 0x000000ffff137224 */ /* 0x000fe200078e0018 */
[----:B------:R-:W-:Y:S01]  /*4b90*/  MOV R18, R22 ;  /* 0x0000001600127202 */ /* 0x000fe20000000f00 */
[----:B------:R-:W-:Y:S02]  /*4ba0*/  IMAD.MOV.U32 R20, RZ, RZ, R9 ;  /* 0x000000ffff147224 */ /* 0x000fe400078e0009 */
[----:B------:R-:W-:Y:S02]  /*4bb0*/  IMAD.MOV.U32 R26, RZ, RZ, R16 ;  /* 0x000000ffff1a7224 */ /* 0x000fe400078e0010 */
[----:B------:R-:W-:Y:S02]  /*4bc0*/  IMAD.MOV.U32 R24, RZ, RZ, R15 ;  /* 0x000000ffff187224 */ /* 0x000fe400078e000f */
[----:B------:R-:W-:-:S07]  /*4bd0*/  IMAD.MOV.U32 R22, RZ, RZ, R10 ;  /* 0x000000ffff167224 */ /* 0x000fce00078e000a */
.L_x_874:
[----:B------:R-:W-:Y:S05]  /*4be0*/  BSYNC.RECONVERGENT B1 ;  /* 0x0000000000017941 */ /* 0x000fea0003800200 */
.L_x_871:
        /* <DEDUP_REMOVED lines=9> */
.L_x_877:
        /* <DEDUP_REMOVED lines=8> */
.L_x_880:
[----:B------:R-:W-:Y:S01]  /*4d00*/  FSETP.GTU.AND P0, PT, R21, R7, PT ;  /* 0x000000071500720b */ /* 0x000fe20003f0c000 */
[----:B------:R-:W-:Y:S01]  /*4d10*/  IMAD.MOV.U32 R8, RZ, RZ, R5 ;  /* 0x000000ffff087224 */ /* 0x000fe200078e0005 */
[----:B------:R-:W-:Y:S01]  /*4d20*/  MOV R10, R21 ;  /* 0x00000015000a7202 */ /* 0x000fe20000000f00 */
[----:B------:R-:W-:-:S10]  /*4d30*/  IMAD.MOV.U32 R9, RZ, RZ, R23 ;  /* 0x000000ffff097224 */ /* 0x000fd400078e0017 */
[----:B------:R-:W-:Y:S05]  /*4d40*/  @P0 BRA `(.L_x_879) ;  /* 0x0000000000180947 */ /* 0x000fea0003800000 */
.L_x_878:
[----:B------:R-:W-:Y:S01]  /*4d50*/  IMAD.MOV.U32 R8, RZ, RZ, R5 ;  /* 0x000000ffff087224 */ /* 0x000fe200078e0005 */
[----:B------:R-:W-:Y:S01]  /*4d60*/  MOV R5, R14 ;  /* 0x0000000e00057202 */ /* 0x000fe20000000f00 */
[----:B------:R-:W-:Y:S02]  /*4d70*/  IMAD.MOV.U32 R9, RZ, RZ, R6 ;  /* 0x000000ffff097224 */ /* 0x000fe400078e0006 */
[----:B------:R-:W-:Y:S02]  /*4d80*/  IMAD.MOV.U32 R10, RZ, RZ, R7 ;  /* 0x000000ffff0a7224 */ /* 0x000fe400078e0007 */
[----:B------:R-:W-:Y:S02]  /*4d90*/  IMAD.MOV.U32 R6, RZ, RZ, R23 ;  /* 0x000000ffff067224 */ /* 0x000fe400078e0017 */
[----:B------:R-:W-:-:S07]  /*4da0*/  IMAD.MOV.U32 R7, RZ, RZ, R21 ;  /* 0x000000ffff077224 */ /* 0x000fce00078e0015 */
.L_x_879:
[----:B------:R-:W-:Y:S05]  /*4db0*/  BSYNC.RECONVERGENT B1 ;  /* 0x0000000000017941 */ /* 0x000fea0003800200 */
.L_x_876:
        /* <DEDUP_REMOVED lines=8> */
.L_x_881:
        /* <DEDUP_REMOVED lines=8> */
.L_x_883:
[----:B------:R-:W-:Y:S01]  /*4ec0*/  FSETP.GTU.AND P0, PT, R22, R13, PT ;  /* 0x0000000d1600720b */ /* 0x000fe20003f0c000 */
[----:B------:R-:W-:Y:S02]  /*4ed0*/  IMAD.MOV.U32 R14, RZ, RZ, R11 ;  /* 0x000000ffff0e7224 */ /* 0x000fe400078e000b */
[----:B------:R-:W-:Y:S02]  /*4ee0*/  IMAD.MOV.U32 R15, RZ, RZ, R24 ;  /* 0x000000ffff0f7224 */ /* 0x000fe400078e0018 */
[----:B------:R-:W-:-:S08]  /*4ef0*/  IMAD.MOV.U32 R16, RZ, RZ, R22 ;  /* 0x000000ffff107224 */ /* 0x000fd000078e0016 */
[----:B------:R-:W-:Y:S05]  /*4f00*/  @P0 BRA `(.L_x_835) ;  /* 0x0000000000180947 */ /* 0x000fea0003800000 */
.L_x_882:
[----:B------:R-:W-:Y:S01]  /*4f10*/  MOV R14, R11 ;  /* 0x0000000b000e7202 */ /* 0x000fe20000000f00 */
[----:B------:R-:W-:Y:S01]  /*4f20*/  IMAD.MOV.U32 R15, RZ, RZ, R12 ;  /* 0x000000ffff0f7224 */ /* 0x000fe200078e000c */
[----:B------:R-:W-:Y:S01]  /*4f30*/  MOV R12, R24 ;  /* 0x00000018000c7202 */ /* 0x000fe20000000f00 */
[----:B------:R-:W-:Y:S02]  /*4f40*/  IMAD.MOV.U32 R16, RZ, RZ, R13 ;  /* 0x000000ffff107224 */ /* 0x000fe400078e000d */
[----:B------:R-:W-:Y:S02]  /*4f50*/  IMAD.MOV.U32 R11, RZ, RZ, R26 ;  /* 0x000000ffff0b7224 */ /* 0x000fe400078e001a */
[----:B------:R-:W-:-:S07]  /*4f60*/  IMAD.MOV.U32 R13, RZ, RZ, R22 ;  /* 0x000000ffff0d7224 */ /* 0x000fce00078e0016 */
.L_x_835:
[----:B------:R-:W-:Y:S05]  /*4f70*/  BSYNC.RECONVERGENT B0 ;  /* 0x0000000000007941 */ /* 0x000fea0003800200 */
.L_x_834:
[----:B------:R-:W-:Y:S02]  /*4f80*/  IMAD R17, R4, 0x3c, R17 ;  /* 0x0000003c04117824 */ /* 0x000fe400078e0211 */
[----:B------:R-:W-:-:S07]  /*4f90*/  IMAD.MOV.U32 R21, RZ, RZ, 0x2 ;  /* 0x00000002ff157424 */ /* 0x000fce00078e00ff */
.L_x_901:
[--C-:B------:R-:W-:Y:S01]  /*4fa0*/  IMAD.MOV R23, RZ, RZ, -R21.reuse ;  /* 0x000000ffff177224 */ /* 0x100fe200078e0a15 */
[----:B------:R-:W-:Y:S01]  /*4fb0*/  BAR.SYNC.DEFER_BLOCKING 0x0 ;  /* 0x0000000000007b1d */ /* 0x000fe20000010000 */
[----:B------:R-:W-:Y:S02]  /*4fc0*/  SHF.R.U32.HI R24, RZ, 0x1, R21 ;  /* 0x00000001ff187819 */ /* 0x000fe40000011615 */
[----:B------:R-:W-:Y:S02]  /*4fd0*/  IADD3 R25, PT, PT, R21, -0x1, RZ ;  /* 0xffffffff15197810 */ /* 0x000fe40007ffe0ff */
[----:B------:R-:W-:Y:S01]  /*4fe0*/  LOP3.LUT R22, R4, R23, RZ, 0xc0, !PT ;  /* 0x0000001704167212 */ /* 0x000fe200078ec0ff */
[----:B------:R-:W-:Y:S01]  /*4ff0*/  BSSY.RECONVERGENT B0, `(.L_x_884) ;  /* 0x0000042000007945 */ /* 0x000fe20003800200 */
[----:B------:R-:W-:-:S03]  /*5000*/  LOP3.LUT R25, R25, R4, RZ, 0xc0, !PT ;  /* 0x0000000419197212 */ /* 0x000fc600078ec0ff */
[----:B------:R-:W-:-:S05]  /*5010*/  IMAD R22, R22, 0x5, RZ ;  /* 0x0000000516167824 */ /* 0x000fca00078e02ff */
[----:B------:R-:W-:-:S05]  /*5020*/  VIMNMX R22, PT, PT, R3, R22, PT ;  /* 0x0000001603167248 */ /* 0x000fca0003fe0100 */
[C---:B------:R-:W-:Y:S01]  /*5030*/  IMAD R26, R24.reuse, 0x5, R22 ;  /* 0x00000005181a7824 */ /* 0x040fe200078e0216 */
[----:B------:R0:W-:Y:S04]  /*5040*/  STS [R17+0x4], R6 ;  /* 0x0000040611007388 */ /* 0x0001e80000000800 */
[----:B------:R-:W-:Y:S01]  /*5050*/  VIMNMX R23, PT, PT, R3, R26, PT ;  /* 0x0000001a03177248 */ /* 0x000fe20003fe0100 */
[----:B------:R1:W-:Y:S04]  /*5060*/  STS [R17+0x8], R5 ;  /* 0x0000080511007388 */ /* 0x0003e80000000800 */
[----:B------:R-:W-:Y:S01]  /*5070*/  IMAD R24, R24, 0x5, R23 ;  /* 0x0000000518187824 */ /* 0x000fe200078e0217 */
[----:B------:R2:W-:Y:S01]  /*5080*/  STS [R17], R7 ;  /* 0x0000000711007388 */ /* 0x0005e20000000800 */
[----:B0-----:R-:W-:-:S03]  /*5090*/  IMAD R6, R25, 0x5, RZ ;  /* 0x0000000519067824 */ /* 0x001fc600078e02ff */
[C---:B------:R-:W-:Y:S01]  /*50a0*/  VIMNMX R24, PT, PT, R3.reuse, R24, PT ;  /* 0x0000001803187248 */ /* 0x040fe20003fe0100 */
[----:B------:R0:W-:Y:S01]  /*50b0*/  STS [R17+0xc], R10 ;  /* 0x00000c0a11007388 */ /* 0x0001e20000000800 */
[----:B------:R-:W-:-:S03]  /*50c0*/  VIMNMX R6, PT, PT, R3, R6, PT ;  /* 0x0000000603067248 */ /* 0x000fc60003fe0100 */
[----:B-1----:R-:W-:Y:S01]  /*50d0*/  IMAD.IADD R5, R24, 0x1, -R23 ;  /* 0x0000000118057824 */ /* 0x002fe200078e0a17 */
[----:B------:R0:W-:Y:S01]  /*50e0*/  STS [R17+0x10], R9 ;  /* 0x0000100911007388 */ /* 0x0001e20000000800 */
[----:B--2---:R-:W-:-:S03]  /*50f0*/  VIADDMNMX R7, R23, -R22, R6, PT ;  /* 0x8000001617077246 */ /* 0x004fc60003800106 */
        /* <DEDUP_REMOVED lines=16> */
[----:B0-----:R-:W0:Y:S01]  /*5200*/  S2R R11, SR_CgaCtaId ;  /* 0x00000000000b7919 */ /* 0x001e220000008800 */
[----:B------:R-:W-:Y:S01]  /*5210*/  MOV R8, 0x400 ;  /* 0x0000040000087802 */ /* 0x000fe20000000f00 */
[----:B------:R-:W-:-:S03]  /*5220*/  IMAD.IADD R9, R6, 0x1, R23 ;  /* 0x0000000106097824 */ /* 0x000fc600078e0217 */
[----:B0-----:R-:W-:-:S07]  /*5230*/  LEA R15, R11, R8, 0x18 ;  /* 0x000000080b0f7211 */ /* 0x001fce00078ec0ff */
.L_x_889:
        /* <DEDUP_REMOVED lines=22> */
.L_x_887:
[----:B------:R-:W-:-:S13]  /*53a0*/  ISETP.LT.AND P0, PT, R8, R5, PT ;  /* 0x000000050800720c */ /* 0x000fda0003f01270 */
.L_x_888:
[----:B------:R-:W-:Y:S05]  /*53b0*/  BSYNC.RECONVERGENT B1 ;  /* 0x0000000000017941 */ /* 0x000fea0003800200 */
.L_x_886:
[C---:B------:R-:W-:Y:S02]  /*53c0*/  @!P0 IADD3 R10, PT, PT, R11.reuse, 0x1, RZ ;  /* 0x000000010b0a8810 */ /* 0x040fe40007ffe0ff */
[----:B------:R-:W-:-:S03]  /*53d0*/  SEL R7, R11, R7, P0 ;  /* 0x000000070b077207 */ /* 0x000fc60000000000 */
[----:B------:R-:W-:Y:S01]  /*53e0*/  IMAD.MOV.U32 R5, RZ, RZ, R10 ;  /* 0x000000ffff057224 */ /* 0x000fe200078e000a */
[----:B------:R-:W-:-:S13]  /*53f0*/  ISETP.GE.AND P0, PT, R10, R7, PT ;  /* 0x000000070a00720c */ /* 0x000fda0003f06270 */
[----:B------:R-:W-:Y:S05]  /*5400*/  @!P0 BRA `(.L_x_889) ;  /* 0xfffffffc008c8947 */ /* 0x000fea000383ffff */
.L_x_885:
[----:B------:R-:W-:Y:S05]  /*5410*/  BSYNC.RECONVERGENT B0 ;  /* 0x0000000000007941 */ /* 0x000fea0003800200 */
.L_x_884:
[----:B0-----:R-:W0:Y:S01]  /*5420*/  S2R R8, SR_CgaCtaId ;  /* 0x0000000000087919 */ /* 0x001e220000008800 */
[----:B------:R-:W-:Y:S01]  /*5430*/  MOV R7, 0x400 ;  /* 0x0000040000077802 */ /* 0x000fe20000000f00 */
        /* <DEDUP_REMOVED lines=24> */
.L_x_892:
[----:B------:R-:W-:-:S13]  /*55c0*/  ISETP.LT.AND P0, PT, R25, R20, PT ;  /* 0x000000141900720c */ /* 0x000fda0003f01270 */
.L_x_891:
[----:B------:R-:W-:Y:S05]  /*55d0*/  BSYNC.RECONVERGENT B0 ;  /* 0x0000000000007941 */ /* 0x000fea0003800200 */
.L_x_890:
        /* <DEDUP_REMOVED lines=26> */
.L_x_894:
[----:B------:R-:W-:Y:S05]  /*5780*/  BSYNC.RECONVERGENT B0 ;  /* 0x0000000000007941 */ /* 0x000fea0003800200 */
.L_x_893:
[----:B0-----:R-:W-:Y:S01]  /*5790*/  VIADD R12, R8, 0x1 ;  /* 0x00000001080c7836 */ /* 0x001fe20000000000 */
[----:B------:R-:W-:Y:S01]  /*57a0*/  IADD3 R11, PT, PT, R9, 0x1, RZ ;  /* 0x00000001090b7810 */ /* 0x000fe20007ffe0ff */
[----:B------:R-:W-:Y:S01]  /*57b0*/  @P1 IMAD.MOV R12, RZ, RZ, R8 ;  /* 0x000000ffff0c1224 */ /* 0x000fe200078e0208 */
[----:B-1--4-:R-:W-:Y:S01]  /*57c0*/  FSEL R10, R18, R27, P1 ;  /* 0x0000001b120a7208 */ /* 0x012fe20000800000 */
[----:B------:R-:W-:Y:S01]  /*57d0*/  @!P1 IMAD.MOV R11, RZ, RZ, R9 ;  /* 0x000000ffff0b9224 */ /* 0x000fe200078e0209 */
[----:B--2---:R-:W-:Y:S01]  /*57e0*/  FSEL R9, R19, R26, P1 ;  /* 0x0000001a13097208 */ /* 0x004fe20000800000 */
        /* <DEDUP_REMOVED lines=22> */
.L_x_896:
[----:B------:R-:W-:Y:S05]  /*5950*/  BSYNC.RECONVERGENT B0 ;  /* 0x0000000000007941 */ /* 0x000fea0003800200 */
.L_x_895:
[----:B------:R-:W-:Y:S01]  /*5960*/  IADD3 R15, PT, PT, R11, 0x1, RZ ;  /* 0x000000010b0f7810 */ /* 0x000fe20007ffe0ff */
[----:B------:R-:W-:Y:S01]  /*5970*/  @!P0 IMAD.MOV R15, RZ, RZ, R11 ;  /* 0x000000ffff0f8224 */ /* 0x000fe200078e020b */
[----:B------:R-:W-:Y:S01]  /*5980*/  BSSY.RECONVERGENT B0, `(.L_x_897) ;  /* 0x000001a000007945 */ /* 0x000fe20003800200 */
[----:B0-----:R-:W-:Y:S01]  /*5990*/  VIADD R14, R12, 0x1 ;  /* 0x000000010c0e7836 */ /* 0x001fe20000000000 */
[----:B-1--4-:R-:W-:Y:S01]  /*59a0*/  FSEL R13, R18, R27, P0 ;  /* 0x0000001b120d7208 */ /* 0x012fe20000000000 */
[----:B------:R-:W-:Y:S01]  /*59b0*/  @P0 IMAD.MOV R14, RZ, RZ, R12 ;  /* 0x000000ffff0e0224 */ /* 0x000fe200078e020c */
[C---:B------:R-:W-:Y:S01]  /*59c0*/  ISETP.GE.AND P1, PT, R15.reuse, R24, PT ;  /* 0x000000180f00720c */ /* 0x040fe20003f26270 */
[--C-:B------:R-:W-:Y:S01]  /*59d0*/  @P0 IMAD R28, R15, 0xc, R22.reuse ;  /* 0x0000000c0f1c0824 */ /* 0x100fe200078e0216 */
[----:B--2---:R-:W-:Y:S01]  /*59e0*/  FSEL R12, R19, R26, P0 ;  /* 0x0000001a130c7208 */ /* 0x004fe20000000000 */
[----:B------:R-:W-:Y:S01]  /*59f0*/  @!P0 IMAD R16, R14, 0xc, R22 ;  /* 0x0000000c0e108824 */ /* 0x000fe200078e0216 */
[----:B---3--:R-:W-:-:S02]  /*5a00*/  SEL R11, R25, R20, P0 ;  /* 0x00000014190b7207 */ /* 0x008fc40000000000 */
        /* <DEDUP_REMOVED lines=17> */
.L_x_898:
[----:B------:R-:W-:Y:S05]  /*5b20*/  BSYNC.RECONVERGENT B0 ;  /* 0x0000000000007941 */ /* 0x000fea0003800200 */
.L_x_897:
[----:B------:R-:W-:Y:S01]  /*5b30*/  IADD3 R29, PT, PT, R15, 0x1, RZ ;  /* 0x000000010f1d7810 */ /* 0x000fe20007ffe0ff */
[----:B------:R-:W-:Y:S01]  /*5b40*/  @!P0 IMAD.MOV R29, RZ, RZ, R15 ;  /* 0x000000ffff1d8224 */ /* 0x000fe200078e020f */
[----:B------:R-:W-:Y:S01]  /*5b50*/  BSSY.RECONVERGENT B0, `(.L_x_899) ;  /* 0x000001a000007945 */ /* 0x000fe20003800200 */
[----:B0-----:R-:W-:Y:S01]  /*5b60*/  VIADD R28, R14, 0x1 ;  /* 0x000000010e1c7836 */ /* 0x001fe20000000000 */
[----:B-12---:R-:W-:Y:S01]  /*5b70*/  FSEL R16, R18, R27, P0 ;  /* 0x0000001b12107208 */ /* 0x006fe20000000000 */
[----:B------:R-:W-:Y:S01]  /*5b80*/  @P0 IMAD.MOV R28, RZ, RZ, R14 ;  /* 0x000000ffff1c0224 */ /* 0x000fe200078e020e */
[C---:B------:R-:W-:Y:S01]  /*5b90*/  ISETP.GE.AND P1, PT, R29.reuse, R24, PT ;  /* 0x000000181d00720c */ /* 0x040fe20003f26270 */
[--C-:B------:R-:W-:Y:S01]  /*5ba0*/  @P0 IMAD R31, R29, 0xc, R22.reuse ;  /* 0x0000000c1d1f0824 */ /* 0x100fe200078e0216 */
[----:B---3--:R-:W-:Y:S01]  /*5bb0*/  FSEL R15, R19, R26, P0 ;  /* 0x0000001a130f7208 */ /* 0x008fe20000000000 */
[----:B------:R-:W-:Y:S01]  /*5bc0*/  @!P0 IMAD R30, R28, 0xc, R22 ;  /* 0x0000000c1c1e8824 */ /* 0x000fe200078e0216 */
[----:B----4-:R-:W-:-:S02]  /*5bd0*/  SEL R14, R25, R20, P0 ;  /* 0x00000014190e7207 */ /* 0x010fc40000000000 */
        /* <DEDUP_REMOVED lines=17> */
.L_x_900:
[----:B------:R-:W-:Y:S05]  /*5cf0*/  BSYNC.RECONVERGENT B0 ;  /* 0x0000000000007941 */ /* 0x000fea0003800200 */
.L_x_899:
[C---:B------:R-:W-:Y:S01]  /*5d00*/  ISETP.GE.U32.AND P1, PT, R21.reuse, 0x81, PT ;  /* 0x000000811500780c */ /* 0x040fe20003f26070 */
[----:B------:R-:W-:Y:S01]  /*5d10*/  IMAD.SHL.U32 R21, R21, 0x2, RZ ;  /* 0x0000000215157824 */ /* 0x000fe200078e00ff */
[----:B-12---:R-:W-:Y:S02]  /*5d20*/  FSEL R18, R18, R27, P0 ;  /* 0x0000001b12127208 */ /* 0x006fe40000000000 */
[----:B0--3--:R-:W-:Y:S02]  /*5d30*/  FSEL R19, R19, R26, P0 ;  /* 0x0000001a13137208 */ /* 0x009fe40000000000 */
[----:B----4-:R-:W-:-:S07]  /*5d40*/  SEL R20, R25, R20, P0 ;  /* 0x0000001419147207 */ /* 0x010fce0000000000 */
[----:B------:R-:W-:Y:S05]  /*5d50*/  @!P1 BRA `(.L_x_901) ;  /* 0xfffffff000909947 */ /* 0x000fea000383ffff */
[----:B------:R-:W0:Y:S02]  /*5d60*/  LDCU.U8 UR4, c[0x0][0x380] ;  /* 0x00007000ff0477ac */ /* 0x000e240008000000 */
[----:B0-----:R-:W-:-:S04]  /*5d70*/  UPRMT UR4, UR4, 0x8880, URZ ;  /* 0x0000888004047896 */ /* 0x001fc800080000ff */
[----:B------:R-:W-:Y:S01]  /*5d80*/  UISETP.NE.AND UP0, UPT, UR4, URZ, UPT ;  /* 0x000000ff0400728c */ /* 0x000fe2000bf05270 */
[----:B------:R-:W-:Y:S08]  /*5d90*/  BAR.SYNC.DEFER_BLOCKING 0x0 ;  /* 0x0000000000007b1d */ /* 0x000ff00000010000 */
[----:B------:R-:W-:Y:S05]  /*5da0*/  BRA.U !UP0, `(.L_x_902) ;  /* 0x0000000508587547 */ /* 0x000fea000b800000 */
[----:B------:R-:W0:Y:S01]  /*5db0*/  S2R R26, SR_CgaCtaId ;  /* 0x00000000001a7919 */ /* 0x000e220000008800 */
[----:B------:R-:W-:Y:S01]  /*5dc0*/  MOV R21, 0x400 ;  /* 0x0000040000157802 */ /* 0x000fe20000000f00 */
[----:B------:R-:W1:Y:S01]  /*5dd0*/  LDCU.64 UR4, c[0x0][0x3a8] ;  /* 0x00007500ff0477ac */ /* 0x000e620008000a00 */
[----:B------:R-:W-:Y:S01]  /*5de0*/  SHF.R.U32.HI R17, RZ, 0x5, R4 ;  /* 0x00000005ff117819 */ /* 0x000fe20000011604 */
[----:B------:R-:W2:Y:S01]  /*5df0*/  S2R R24, SR_LANEID ;  /* 0x0000000000187919 */ /* 0x000ea20000000000 */
[----:B------:R-:W-:Y:S01]  /*5e00*/  ISETP.NE.AND P0, PT, R4, RZ, PT ;  /* 0x000000ff0400720c */ /* 0x000fe20003f05270 */
[----:B------:R-:W3:Y:S01]  /*5e10*/  LDCU.128 UR8, c[0x0][0x3b0] ;  /* 0x00007600ff0877ac */ /* 0x000ee20008000c00 */
[----:B------:R-:W4:Y:S01]  /*5e20*/  S2R R4, SR_TID.X ;  /* 0x0000000000047919 */ /* 0x000f220000002100 */
[----:B0-----:R-:W-:Y:S01]  /*5e30*/  LEA R26, R26, R21, 0x18 ;  /* 0x000000151a1a7211 */ /* 0x001fe200078ec0ff */
[----:B--2---:R-:W-:-:S04]  /*5e40*/  IMAD R17, R17, 0xa0, R24 ;  /* 0x000000a011117824 */ /* 0x004fc800078e0218 */
[----:B------:R-:W-:-:S04]  /*5e50*/  IMAD R17, R17, 0xc, R26 ;  /* 0x0000000c11117824 */ /* 0x000fc800078e021a */
[----:B------:R-:W-:-:S05]  /*5e60*/  IMAD R21, R24, 0x30, R17 ;  /* 0x0000003018157824 */ /* 0x000fca00078e0211 */
[----:B------:R-:W-:Y:S04]  /*5e70*/  STS [R21], R7 ;  /* 0x0000000715007388 */ /* 0x000fe80000000800 */
[----:B------:R-:W-:Y:S04]  /*5e80*/  STS [R21+0x4], R6 ;  /* 0x0000040615007388 */ /* 0x000fe80000000800 */
[----:B------:R4:W-:Y:S04]  /*5e90*/  STS [R21+0x8], R5 ;  /* 0x0000080515007388 */ /* 0x0009e80000000800 */
[----:B------:R-:W-:Y:S04]  /*5ea0*/  STS [R21+0xc], R10 ;  /* 0x00000c0a15007388 */ /* 0x000fe80000000800 */
[----:B------:R0:W-:Y:S01]  /*5eb0*/  STS [R21+0x10], R9 ;  /* 0x0000100915007388 */ /* 0x0001e20000000800 */
[----:B----4-:R-:W-:-:S03]  /*5ec0*/  LOP3.LUT R5, R4, 0x3e0, RZ, 0xc0, !PT ;  /* 0x000003e004057812 */ /* 0x010fc600078ec0ff */
[----:B------:R2:W-:Y:S02]  /*5ed0*/  STS [R21+0x14], R8 ;  /* 0x0000140815007388 */ /* 0x0005e40000000800 */
[----:B------:R-:W-:Y:S02]  /*5ee0*/  IMAD R7, R5, 0x5, RZ ;  /* 0x0000000505077824 */ /* 0x000fe400078e02ff */
[----:B------:R-:W-:Y:S01]  /*5ef0*/  STS [R21+0x18], R13 ;  /* 0x0000180d15007388 */ /* 0x000fe20000000800 */
[----:B0-----:R-:W-:-:S03]  /*5f00*/  LOP3.LUT R9, R4, 0x1f, RZ, 0xc0, !PT ;  /* 0x0000001f04097812 */ /* 0x001fc600078ec0ff */
[----:B------:R-:W-:Y:S01]  /*5f10*/  STS [R21+0x1c], R12 ;  /* 0x00001c0c15007388 */ /* 0x000fe20000000800 */
[----:B------:R-:W-:-:S03]  /*5f20*/  IADD3 R0, PT, PT, R0, R9, RZ ;  /* 0x0000000900007210 */ /* 0x000fc60007ffe0ff */
        /* <DEDUP_REMOVED lines=25> */
[----:B------:R-:W-:-:S02]  /*60c0*/  IADD3 R0, P0, PT, R7, R0, RZ ;  /* 0x0000000007007210 */ /* 0x000fc40007f1e0ff */
[----:B------:R-:W-:-:S03]  /*60d0*/  LOP3.LUT R7, R7, 0x1f, R4, 0xf8, !PT ;  /* 0x0000001f07077812 */ /* 0x000fc600078ef804 */
[----:B------:R-:W-:Y:S02]  /*60e0*/  IMAD.X R5, RZ, RZ, RZ, P0 ;  /* 0x000000ffff057224 */ /* 0x000fe400000e06ff */
[C---:B--2---:R-:W-:Y:S02]  /*60f0*/  IMAD.SHL.U32 R8, R0.reuse, 0x4, RZ ;  /* 0x0000000400087824 */ /* 0x044fe400078e00ff */
[C---:B0-----:R-:W-:Y:S01]  /*6100*/  VIADD R3, R7.reuse, 0x20 ;  /* 0x0000002007037836 */ /* 0x041fe20000000000 */
[----:B------:R-:W-:Y:S01]  /*6110*/  SHF.L.U64.HI R0, R0, 0x2, R5 ;  /* 0x0000000200007819 */ /* 0x000fe20000010205 */
[----:B------:R-:W-:Y:S01]  /*6120*/  VIADD R17, R7, 0x60 ;  /* 0x0000006007117836 */ /* 0x000fe20000000000 */
[C---:B-1----:R-:W-:Y:S02]  /*6130*/  IADD3 R4, P2, PT, R8.reuse, UR4, RZ ;  /* 0x0000000408047c10 */ /* 0x042fe4000ff5e0ff */
[C---:B---3--:R-:W-:Y:S02]  /*6140*/  IADD3 R6, P3, PT, R8.reuse, UR8, RZ ;  /* 0x0000000808067c10 */ /* 0x048fe4000ff7e0ff */
[----:B------:R-:W-:-:S02]  /*6150*/  IADD3 R8, P4, PT, R8, UR10, RZ ;  /* 0x0000000a08087c10 */ /* 0x000fc4000ff9e0ff */
[C---:B------:R-:W-:Y:S02]  /*6160*/  IADD3.X R5, PT, PT, R0.reuse, UR5, RZ, P2, !PT ;  /* 0x0000000500057c10 */ /* 0x040fe400097fe4ff */
[C---:B------:R-:W-:Y:S01]  /*6170*/  IADD3.X R9, PT, PT, R0.reuse, UR11, RZ, P4, !PT ;  /* 0x0000000b00097c10 */ /* 0x040fe2000a7fe4ff */
[----:B------:R-:W0:Y:S02]  /*6180*/  LDS R14, [R22+0x3c00] ;  /* 0x003c0000160e7984 */ /* 0x000e240000000800 */
[-C--:B0-----:R-:W-:Y:S02]  /*6190*/  ISETP.GE.AND P0, PT, R7, R14.reuse, PT ;  /* 0x0000000e0700720c */ /* 0x081fe40003f06270 */
[----:B------:R-:W-:Y:S02]  /*61a0*/  ISETP.GE.AND P1, PT, R3, R14, PT ;  /* 0x0000000e0300720c */ /* 0x000fe40003f26270 */
[----:B------:R-:W-:Y:S02]  /*61b0*/  IADD3 R3, PT, PT, R7, 0x40, RZ ;  /* 0x0000004007037810 */ /* 0x000fe40007ffe0ff */
[----:B------:R-:W-:-:S02]  /*61c0*/  IADD3.X R7, PT, PT, R0, UR9, RZ, P3, !PT ;  /* 0x0000000900077c10 */ /* 0x000fc40009ffe4ff */
[-C--:B------:R-:W-:Y:S02]  /*61d0*/  ISETP.GE.AND P2, PT, R3, R14.reuse, PT ;  /* 0x0000000e0300720c */ /* 0x080fe40003f46270 */
[----:B------:R-:W-:-:S03]  /*61e0*/  ISETP.GE.AND P3, PT, R17, R14, PT ;  /* 0x0000000e1100720c */ /* 0x000fc60003f66270 */
        /* <DEDUP_REMOVED lines=18> */
.L_x_902:
        /* <DEDUP_REMOVED lines=8> */
[----:B------:R-:W-:-:S05]  /*6390*/  IMAD R25, R24, 0x30, R17 ;  /* 0x0000003018197824 */ /* 0x000fca00078e0211 */
[----:B------:R-:W-:Y:S04]  /*63a0*/  STS [R25], R7 ;  /* 0x0000000719007388 */ /* 0x000fe80000000800 */
[----:B------:R-:W-:Y:S04]  /*63b0*/  STS [R25+0x4], R6 ;  /* 0x0000040619007388 */ /* 0x000fe80000000800 */
[----:B------:R0:W-:Y:S04]  /*63c0*/  STS [R25+0x8], R5 ;  /* 0x0000080519007388 */ /* 0x0001e80000000800 */
[----:B------:R1:W-:Y:S04]  /*63d0*/  STS [R25+0xc], R10 ;  /* 0x00000c0a19007388 */ /* 0x0003e80000000800 */
[----:B------:R-:W-:Y:S01]  /*63e0*/  STS [R25+0x10], R9 ;  /* 0x0000100919007388 */ /* 0x000fe20000000800 */
[----:B0-----:R-:W0:Y:S03]  /*63f0*/  LDC.64 R4, c[0x0][0x3d0] ;  /* 0x0000f400ff047b82 */ /* 0x001e260000000a00 */
        /* <DEDUP_REMOVED lines=26> */
[----:B------:R-:W-:Y:S01]  /*65a0*/  @!P0 STS [R22+0x3c00], R3 ;  /* 0x003c000316008388 */ /* 0x000fe20000000800 */
[----:B------:R-:W-:Y:S06]  /*65b0*/  BAR.SYNC.DEFER_BLOCKING 0x0 ;  /* 0x0000000000007b1d */ /* 0x000fec0000010000 */
[----:B-1----:R-:W2:Y:S01]  /*65c0*/  S2R R10, SR_TID.X ;  /* 0x00000000000a7919 */ /* 0x002ea20000002100 */
[----:B------:R-:W1:Y:S01]  /*65d0*/  LDS R6, [R22+0x3c00] ;  /* 0x003c000016067984 */ /* 0x000e620000000800 */
[----:B--2---:R-:W-:-:S05]  /*65e0*/  LOP3.LUT R8, R10, 0x3e0, RZ, 0xc0, !PT ;  /* 0x000003e00a087812 */ /* 0x004fca00078ec0ff */
[----:B------:R-:W-:-:S05]  /*65f0*/  IMAD R8, R8, 0x5, RZ ;  /* 0x0000000508087824 */ /* 0x000fca00078e02ff */
[----:B------:R-:W-:-:S04]  /*6600*/  LOP3.LUT R10, R8, 0x1f, R10, 0xf8, !PT ;  /* 0x0000001f080a7812 */ /* 0x000fc800078ef80a */
[----:B------:R-:W-:Y:S01]  /*6610*/  IADD3 R0, P0, PT, R0, R10, RZ ;  /* 0x0000000a00007210 */ /* 0x000fe20007f1e0ff */
[----:B---3--:R-:W-:-:S04]  /*6620*/  VIADD R17, R10, 0x20 ;  /* 0x000000200a117836 */ /* 0x008fc80000000000 */
[----:B0-----:R-:W-:Y:S01]  /*6630*/  IMAD.WIDE.U32 R4, R0, 0xc, R4 ;  /* 0x0000000c00047825 */ /* 0x001fe200078e0004 */
[----:B------:R-:W-:-:S03]  /*6640*/  IADD3 R0, PT, PT, R10, 0x40, RZ ;  /* 0x000000400a007810 */ /* 0x000fc60007ffe0ff */
[----:B------:R-:W-:Y:S01]  /*6650*/  IMAD.X R8, RZ, RZ, RZ, P0 ;  /* 0x000000ffff087224 */ /* 0x000fe200000e06ff */
[-C--:B-1----:R-:W-:Y:S01]  /*6660*/  ISETP.GE.AND P1, PT, R17, R6.reuse, PT ;  /* 0x000000061100720c */ /* 0x082fe20003f26270 */
[C---:B------:R-:W-:Y:S01]  /*6670*/  VIADD R17, R10.reuse, 0x60 ;  /* 0x000000600a117836 */ /* 0x040fe20000000000 */
[-C--:B------:R-:W-:Y:S01]  /*6680*/  ISETP.GE.AND P0, PT, R10, R6.reuse, PT ;  /* 0x000000060a00720c */ /* 0x080fe20003f06270 */
[----:B------:R-:W-:Y:S01]  /*6690*/  IMAD R3, R8, 0xc, RZ ;  /* 0x0000000c08037824 */ /* 0x000fe200078e02ff */
[-C--:B------:R-:W-:Y:S02]  /*66a0*/  ISETP.GE.AND P2, PT, R0, R6.reuse, PT ;  /* 0x000000060000720c */ /* 0x080fe40003f46270 */
[-C--:B------:R-:W-:Y:S01]  /*66b0*/  ISETP.GE.AND P3, PT, R17, R6.reuse, PT ;  /* 0x000000061100720c */ /* 0x080fe20003f66270 */
[----:B------:R-:W-:Y:S01]  /*66c0*/  IMAD.IADD R5, R5, 0x1, R3 ;  /* 0x0000000105057824 */ /* 0x000fe200078e0203 */
        /* <DEDUP_REMOVED lines=18> */
.L_x_903:
        /* <DEDUP_REMOVED lines=9> */
.L_x_1381:


//--------------------- .text._ZN3cub18CUB_300001_SM_10006detail4scan16DeviceScanKernelINS2_10policy_hubIiiimN4cuda3std3__44plusIvEEE10Policy1000EN6thrust24THRUST_300001_SM_1000_NS6detail15normal_iteratorINSD_10device_ptrIiEEEESI_NS0_13ScanTileStateIiLb1EEES9_NS0_8NullTypeEmiLb0ESL_EEvT0_T1_T2_iT3_T4_T5_ --------------------------
	.section	.text._ZN3cub18CUB_300001_SM_10006detail4scan16DeviceScanKernelINS2_10policy_hubIiiimN4cuda3std3__44plusIvEEE10Policy1000EN6thrust24THRUST_300001_SM_1000_NS6detail15normal_iteratorINSD_10device_ptrIiEEEESI_NS0_13ScanTileStateIiLb1EEES9_NS0_8NullTypeEmiLb0ESL_EEvT0_T1_T2_iT3_T4_T5_,"ax",@progbits
	.align	128
        .global         _ZN3cub18CUB_300001_SM_10006detail4scan16DeviceScanKernelINS2_10policy_hubIiiimN4cuda3std3__44plusIvEEE10Policy1000EN6thrust24THRUST_300001_SM_1000_NS6detail15normal_iteratorINSD_10device_ptrIiEEEESI_NS0_13ScanTileStateIiLb1EEES9_NS0_8NullTypeEmiLb0ESL_EEvT0_T1_T2_iT3_T4_T5_
        .type           _ZN3cub18CUB_300001_SM_10006detail4scan16DeviceScanKernelINS2_10policy_hubIiiimN4cuda3std3__44plusIvEEE10Policy1000EN6thrust24THRUST_300001_SM_1000_NS6detail15normal_iteratorINSD_10device_ptrIiEEEESI_NS0_13ScanTileStateIiLb1EEES9_NS0_8NullTypeEmiLb0ESL_EEvT0_T1_T2_iT3_T4_T5_,@function
        .size           _ZN3cub18CUB_300001_SM_10006detail4scan16DeviceScanKernelINS2_10policy_hubIiiimN4cuda3std3__44plusIvEEE10Policy1000EN6thrust24THRUST_300001_SM_1000_NS6detail15normal_iteratorINSD_10device_ptrIiEEEESI_NS0_13ScanTileStateIiLb1EEES9_NS0_8NullTypeEmiLb0ESL_EEvT0_T1_T2_iT3_T4_T5_,(.L_x_1382 - _ZN3cub18CUB_300001_SM_10006detail4scan16DeviceScanKernelINS2_10policy_hubIiiimN4cuda3std3__44plusIvEEE10Policy1000EN6thrust24THRUST_300001_SM_1000_NS6detail15normal_iteratorINSD_10device_ptrIiEEEESI_NS0_13ScanTileStateIiLb1EEES9_NS0_8NullTypeEmiLb0ESL_EEvT0_T1_T2_iT3_T4_T5_)
        .other          _ZN3cub18CUB_300001_SM_10006detail4scan16DeviceScanKernelINS2_10policy_hubIiiimN4cuda3std3__44plusIvEEE10Policy1000EN6thrust24THRUST_300001_SM_1000_NS6detail15normal_iteratorINSD_10device_ptrIiEEEESI_NS0_13ScanTileStateIiLb1EEES9_NS0_8NullTypeEmiLb0ESL_EEvT0_T1_T2_iT3_T4_T5_,@"STO_CUDA_ENTRY STV_DEFAULT"
_ZN3cub18CUB_300001_SM_10006detail4scan16DeviceScanKernelINS2_10policy_hubIiiimN4cuda3std3__44plusIvEEE10Policy1000EN6thrust24THRUST_300001_SM_1000_NS6detail15normal_iteratorINSD_10device_ptrIiEEEESI_NS0_13ScanTileStateIiLb1EEES9_NS0_8NullTypeEmiLb0ESL_EEvT0_T1_T2_iT3_T4_T5_:
.text._ZN3cub18CUB_300001_SM_10006detail4scan16DeviceScanKernelINS2_10policy_hubIiiimN4cuda3std3__44plusIvEEE10Policy1000EN6thrust24THRUST_300001_SM_1000_NS6detail15normal_iteratorINSD_10device_ptrIiEEEESI_NS0_13ScanTileStateIiLb1EEES9_NS0_8NullTypeEmiLb0ESL_EEvT0_T1_T2_iT3_T4_T5_:
[----:B------:R-:W-:Y:S08]  /*0000*/  LDC R1, c[0x0][0x37c] ;  /* 0x0000df00ff017b82 */ /* 0x000ff00000000800 */
[----:B------:R-:W0:Y:S01]  /*0010*/  S2UR UR6, SR_CTAID.X ;  /* 0x00000000000679c3 */ /* 0x000e220000002500 */
[----:B------:R-:W0:Y:S01]  /*0020*/  LDCU UR4, c[0x0][0x398] ;  /* 0x00007300ff0477ac */ /* 0x000e220008000800 */
[----:B------:R-:W1:Y:S01]  /*0030*/  LDCU.64 UR8, c[0x0][0x3a0] ;  /* 0x00007400ff0877ac */ /* 0x000e620008000a00 */
[----:B------:R-:W2:Y:S01]  /*0040*/  LDCU.64 UR12, c[0x0][0x358] ;  /* 0x00006b00ff0c77ac */ /* 0x000ea20008000a00 */
[----:B0-----:R-:W-:-:S04]  /*0050*/  UIADD3 UR6, UPT, UPT, UR6, UR4, URZ ;  /* 0x0000000406067290 */ /* 0x001fc8000fffe0ff */
[----:B------:R-:W-:-:S04]  /*0060*/  UIMAD.WIDE UR10, UR6, 0x1ee0, URZ ;  /* 0x00001ee0060a78a5 */ /* 0x000fc8000f8e02ff */
[----:B-1----:R-:W-:-:S04]  /*0070*/  UIADD3 UR7, UP0, UPT, -UR10, UR8, URZ ;  /* 0x000000080a077290 */ /* 0x002fc8000ff1e1ff */
[----:B------:R-:W-:Y:S02]  /*0080*/  UIADD3.X UR4, UPT, UPT, ~UR11, UR9, URZ, UP0, !UPT ;  /* 0x000000090b047290 */ /* 0x000fe400087fe5ff */
[----:B------:R-:W-:-:S04]  /*0090*/  UISETP.GE.U32.AND UP0, UPT, UR7, 0x1ee1, UPT ;  /* 0x00001ee10700788c */ /* 0x000fc8000bf06070 */
[----:B------:R-:W-:-:S09]  /*00a0*/  UISETP.GE.U32.AND.EX UP0, UPT, UR4, URZ, UPT, UP0 ;  /* 0x000000ff0400728c */ /* 0x000fd2000bf06100 */
[----:B--2---:R-:W-:Y:S05]  /*00b0*/  BRA.U !UP0, `(.L_x_904) ;  /* 0x0000001d08047547 */ /* 0x004fea000b800000 */
[----:B------:R-:W0:Y:S01]  /*00c0*/  S2R R36, SR_TID.X ;  /* 0x0000000000247919 */ /* 0x000e220000002100 */
[----:B------:R-:W1:Y:S01]  /*00d0*/  LDCU.64 UR4, c[0x0][0x380] ;  /* 0x00007000ff0477ac */ /* 0x000e620008000a00 */
[C---:B0-----:R-:W-:Y:S02]  /*00e0*/  LOP3.LUT R0, R36.reuse, 0x1f, RZ, 0xc0, !PT ;  /* 0x0000001f24007812 */ /* 0x041fe400078ec0ff */
[----:B------:R-:W-:-:S05]  /*00f0*/  LOP3.LUT R3, R36, 0x3e0, RZ, 0xc0, !PT ;  /* 0x000003e024037812 */ /* 0x000fca00078ec0ff */
[----:B------:R-:W-:-:S05]  /*0100*/  IMAD R0, R3, 0x13, R0 ;  /* 0x0000001303007824 */ /* 0x000fca00078e0200 */
[----:B------:R-:W-:-:S05]  /*0110*/  IADD3 R0, P0, PT, R0, UR10, RZ ;  /* 0x0000000a00007c10 */ /* 0x000fca000ff1e0ff */
[----:B------:R-:W-:Y:S02]  /*0120*/  IMAD.X R41, RZ, RZ, UR11, P0 ;  /* 0x0000000bff297e24 */ /* 0x000fe400080e06ff */
[----:B------:R-:W-:-:S03]  /*0130*/  IMAD.SHL.U32 R42, R0, 0x4, RZ ;  /* 0x00000004002a7824 */ /* 0x000fc600078e00ff */
[----:B------:R-:W-:Y:S02]  /*0140*/  SHF.L.U64.HI R41, R0, 0x2, R41 ;  /* 0x0000000200297819 */ /* 0x000fe40000010229 */
[----:B-1----:R-:W-:-:S04]  /*0150*/  IADD3 R2, P0, PT, R42, UR4, RZ ;  /* 0x000000042a027c10 */ /* 0x002fc8000ff1e0ff */
[----:B------:R-:W-:-:S05]  /*0160*/  IADD3.X R3, PT, PT, R41, UR5, RZ, P0, !PT ;  /* 0x0000000529037c10 */ /* 0x000fca00087fe4ff */
[----:B------:R-:W2:Y:S04]  /*0170*/  LDG.E R5, desc[UR12][R2.64] ;  /* 0x0000000c02057981 */ /* 0x000ea8000c1e1900 */
[----:B------:R-:W3:Y:S04]  /*0180*/  LDG.E R7, desc[UR12][R2.64+0x80] ;  /* 0x0000800c02077981 */ /* 0x000ee8000c1e1900 */
[----:B------:R-:W4:Y:S04]  /*0190*/  LDG.E R9, desc[UR12][R2.64+0x100] ;  /* 0x0001000c02097981 */ /* 0x000f28000c1e1900 */
        /* <DEDUP_REMOVED lines=16> */
[----:B------:R-:W0:Y:S01]  /*02a0*/  S2UR UR5, SR_CgaCtaId ;  /* 0x00000000000579c3 */ /* 0x000e220000008800 */
[----:B------:R-:W-:Y:S01]  /*02b0*/  SHF.R.U32.HI R32, RZ, 0x5, R36 ;  /* 0x00000005ff207819 */ /* 0x000fe20000011624 */
[----:B------:R-:W-:Y:S01]  /*02c0*/  UMOV UR4, 0x400 ;  /* 0x0000040000047882 */ /* 0x000fe20000000000 */
[----:B------:R-:W1:Y:S01]  /*02d0*/  S2R R44, SR_LANEID ;  /* 0x00000000002c7919 */ /* 0x000e620000000000 */
[----:B------:R-:W-:Y:S01]  /*02e0*/  UISETP.NE.AND UP0, UPT, UR6, URZ, UPT ;  /* 0x000000ff0600728c */ /* 0x000fe2000bf05270 */
[----:B------:R-:W-:Y:S01]  /*02f0*/  BSSY.RECONVERGENT B0, `(.L_x_905) ;  /* 0x000014b000007945 */ /* 0x000fe20003800200 */
[----:B0-----:R-:W-:Y:S01]  /*0300*/  ULEA UR4, UR5, UR4, 0x18 ;  /* 0x0000000405047291 */ /* 0x001fe2000f8ec0ff */
[----:B-1----:R-:W-:-:S05]  /*0310*/  IMAD R28, R32, 0x260, R44 ;  /* 0x00000260201c7824 */ /* 0x002fca00078e022c */
[----:B------:R-:W-:-:S05]  /*0320*/  LEA R28, R28, UR4, 0x2 ;  /* 0x000000041c1c7c11 */ /* 0x000fca000f8e10ff */
[----:B------:R-:W-:Y:S01]  /*0330*/  IMAD R27, R44, 0x48, R28 ;  /* 0x000000482c1b7824 */ /* 0x000fe200078e021c */
[----:B--2---:R0:W-:Y:S04]  /*0340*/  STS [R28], R5 ;  /* 0x000000051c007388 */ /* 0x0041e80000000800 */
[----:B---3--:R0:W-:Y:S04]  /*0350*/  STS [R28+0x80], R7 ;  /* 0x000080071c007388 */ /* 0x0081e80000000800 */
[----:B----4-:R0:W-:Y:S04]  /*0360*/  STS [R28+0x100], R9 ;  /* 0x000100091c007388 */ /* 0x0101e80000000800 */
[----:B-----5:R0:W-:Y:S04]  /*0370*/  STS [R28+0x180], R11 ;  /* 0x0001800b1c007388 */ /* 0x0201e80000000800 */
        /* <DEDUP_REMOVED lines=15> */
[----:B------:R-:W-:-:S03]  /*0470*/  NOP ;  /* 0x0000000000007918 */ /* 0x000fc60000000000 */
[----:B------:R0:W1:Y:S04]  /*0480*/  LDS R26, [R27] ;  /* 0x000000001b1a7984 */ /* 0x0000680000000800 */
[----:B------:R0:W2:Y:S04]  /*0490*/  LDS R25, [R27+0x4] ;  /* 0x000004001b197984 */ /* 0x0000a80000000800 */
        /* <DEDUP_REMOVED lines=18> */
[----:B-1234-:R-:W-:Y:S05]  /*05c0*/  BRA.U UP0, `(.L_x_906) ;  /* 0x0000000500247547 */ /* 0x01efea000b800000 */
[----:B------:R-:W-:Y:S02]  /*05d0*/  IADD3 R8, PT, PT, R24, R25, R26 ;  /* 0x0000001918087210 */ /* 0x000fe40007ffe01a */
[----:B------:R-:W-:Y:S02]  /*05e0*/  ISETP.NE.AND P1, PT, R44, 0x1f, PT ;  /* 0x0000001f2c00780c */ /* 0x000fe40003f25270 */
[----:B0-----:R-:W-:Y:S02]  /*05f0*/  IADD3 R8, PT, PT, R39, R40, R8 ;  /* 0x0000002827087210 */ /* 0x001fe40007ffe008 */
[----:B------:R-:W-:Y:S02]  /*0600*/  ISETP.GE.U32.AND P2, PT, R36, 0x20, PT ;  /* 0x000000202400780c */ /* 0x000fe40003f46070 */
[----:B------:R-:W-:Y:S02]  /*0610*/  IADD3 R8, PT, PT, R30, R31, R8 ;  /* 0x0000001f1e087210 */ /* 0x000fe40007ffe008 */
[----:B------:R-:W-:-:S02]  /*0620*/  ISETP.NE.AND P3, PT, R44, RZ, PT ;  /* 0x000000ff2c00720c */ /* 0x000fc40003f65270 */
[----:B------:R-:W-:-:S03]  /*0630*/  IADD3 R8, PT, PT, R23, R29, R8 ;  /* 0x0000001d17087210 */ /* 0x000fc60007ffe008 */
[----:B------:R-:W-:Y:S02]  /*0640*/  @!P1 LEA R37, R32, UR4, 0x2 ;  /* 0x0000000420259c11 */ /* 0x000fe4000f8e10ff */
[----:B------:R-:W-:-:S04]  /*0650*/  IADD3 R8, PT, PT, R21, R22, R8 ;  /* 0x0000001615087210 */ /* 0x000fc80007ffe008 */
[----:B------:R-:W-:-:S04]  /*0660*/  IADD3 R8, PT, PT, R7, R20, R8 ;  /* 0x0000001407087210 */ /* 0x000fc80007ffe008 */
[----:B------:R-:W-:-:S04]  /*0670*/  IADD3 R8, PT, PT, R5, R6, R8 ;  /* 0x0000000605087210 */ /* 0x000fc80007ffe008 */
[----:B------:R-:W-:-:S04]  /*0680*/  IADD3 R33, PT, PT, R3, R4, R8 ;  /* 0x0000000403217210 */ /* 0x000fc80007ffe008 */
[----:B------:R-:W-:-:S05]  /*0690*/  IADD3 R33, PT, PT, R0, R2, R33 ;  /* 0x0000000200217210 */ /* 0x000fca0007ffe021 */
        /* <DEDUP_REMOVED lines=16> */
[----:B------:R-:W1:Y:S04]  /*07a0*/  LDS.128 R12, [UR4+0x20] ;  /* 0x00002004ff0c7984 */ /* 0x000e680008000c00 */
[----:B------:R-:W2:Y:S01]  /*07b0*/  LDS.128 R16, [UR4+0x30] ;  /* 0x00003004ff107984 */ /* 0x000ea20008000c00 */
[----:B0-----:R-:W-:-:S04]  /*07c0*/  IMAD.IADD R9, R8, 0x1, R9 ;  /* 0x0000000108097824 */ /* 0x001fc800078e0209 */
[----:B------:R-:W-:Y:S01]  /*07d0*/  IMAD.IADD R10, R10, 0x1, R9 ;  /* 0x000000010a0a7824 */ /* 0x000fe200078e0209 */
[----:B------:R-:W-:Y:S02]  /*07e0*/  SEL R8, R9, R8, !P0 ;  /* 0x0000000809087207 */ /* 0x000fe40004000000 */
[----:B------:R-:W-:Y:S01]  /*07f0*/  ISETP.NE.AND P0, PT, R32, 0x3, PT ;  /* 0x000000032000780c */ /* 0x000fe20003f05270 */
[----:B------:R-:W-:Y:S01]  /*0800*/  IMAD.IADD R11, R11, 0x1, R10 ;  /* 0x000000010b0b7824 */ /* 0x000fe200078e020a */
[----:B------:R-:W-:Y:S02]  /*0810*/  SEL R9, R33, RZ, P3 ;  /* 0x000000ff21097207 */ /* 0x000fe40001800000 */
[----:B------:R-:W-:Y:S01]  /*0820*/  SEL R8, R10, R8, !P0 ;  /* 0x000000080a087207 */ /* 0x000fe20004000000 */
[----:B-1----:R-:W-:Y:S01]  /*0830*/  IMAD.IADD R12, R11, 0x1, R12 ;  /* 0x000000010b0c7824 */ /* 0x002fe200078e020c */
[----:B------:R-:W-:-:S03]  /*0840*/  ISETP.NE.AND P0, PT, R32, 0x4, PT ;  /* 0x000000042000780c */ /* 0x000fc60003f05270 */
[----:B------:R-:W-:Y:S01]  /*0850*/  IMAD.IADD R13, R13, 0x1, R12 ;  /* 0x000000010d0d7824 */ /* 0x000fe200078e020c */
[----:B------:R-:W-:Y:S02]  /*0860*/  SEL R8, R11, R8, !P0 ;  /* 0x000000080b087207 */ /* 0x000fe40004000000 */
[----:B------:R-:W-:Y:S01]  /*0870*/  ISETP.NE.AND P0, PT, R32, 0x5, PT ;  /* 0x000000052000780c */ /* 0x000fe20003f05270 */
[----:B------:R-:W-:-:S03]  /*0880*/  IMAD.IADD R14, R14, 0x1, R13 ;  /* 0x000000010e0e7824 */ /* 0x000fc600078e020d */
[----:B------:R-:W-:Y:S01]  /*0890*/  SEL R8, R12, R8, !P0 ;  /* 0x000000080c087207 */ /* 0x000fe20004000000 */
[----:B------:R-:W-:Y:S01]  /*08a0*/  IMAD.IADD R15, R15, 0x1, R14 ;  /* 0x000000010f0f7824 */ /* 0x000fe200078e020e */
[----:B------:R-:W-:-:S03]  /*08b0*/  ISETP.NE.AND P0, PT, R32, 0x6, PT ;  /* 0x000000062000780c */ /* 0x000fc60003f05270 */
[----:B--2---:R-:W-:Y:S01]  /*08c0*/  IMAD.IADD R16, R15, 0x1, R16 ;  /* 0x000000010f107824 */ /* 0x004fe200078e0210 */
[----:B------:R-:W-:Y:S02]  /*08d0*/  SEL R8, R13, R8, !P0 ;  /* 0x000000080d087207 */ /* 0x000fe40004000000 */
[----:B------:R-:W-:Y:S01]  /*08e0*/  ISETP.NE.AND P0, PT, R32, 0x7, PT ;  /* 0x000000072000780c */ /* 0x000fe20003f05270 */
[----:B------:R-:W-:-:S03]  /*08f0*/  IMAD.IADD R17, R17, 0x1, R16 ;  /* 0x0000000111117824 */ /* 0x000fc600078e0210 */
[----:B------:R-:W-:Y:S01]  /*0900*/  SEL R8, R14, R8, !P0 ;  /* 0x000000080e087207 */ /* 0x000fe20004000000 */
[----:B------:R-:W-:Y:S01]  /*0910*/  IMAD.IADD R18, R18, 0x1, R17 ;  /* 0x0000000112127824 */ /* 0x000fe200078e0211 */
[----:B------:R-:W-:-:S03]  /*0920*/  ISETP.NE.AND P0, PT, R32, 0x8, PT ;  /* 0x000000082000780c */ /* 0x000fc60003f05270 */
[----:B------:R-:W-:Y:S01]  /*0930*/  IMAD.IADD R19, R19, 0x1, R18 ;  /* 0x0000000113137824 */ /* 0x000fe200078e0212 */
[----:B------:R-:W-:Y:S02]  /*0940*/  SEL R8, R15, R8, !P0 ;  /* 0x000000080f087207 */ /* 0x000fe40004000000 */
[----:B------:R-:W-:Y:S02]  /*0950*/  ISETP.NE.AND P0, PT, R32, 0xa, PT ;  /* 0x0000000a2000780c */ /* 0x000fe40003f05270 */
[----:B------:R-:W-:Y:S02]  /*0960*/  SEL R8, R16, R8, !P1 ;  /* 0x0000000810087207 */ /* 0x000fe40004800000 */
[C---:B------:R-:W-:Y:S02]  /*0970*/  ISETP.NE.AND P1, PT, R32.reuse, 0xb, PT ;  /* 0x0000000b2000780c */ /* 0x040fe40003f25270 */
[----:B------:R-:W-:Y:S02]  /*0980*/  SEL R8, R17, R8, !P0 ;  /* 0x0000000811087207 */ /* 0x000fe40004000000 */
[----:B------:R-:W-:-:S02]  /*0990*/  ISETP.NE.AND P0, PT, R32, 0xc, PT ;  /* 0x0000000c2000780c */ /* 0x000fc40003f05270 */
[----:B------:R-:W-:Y:S02]  /*09a0*/  SEL R8, R18, R8, !P1 ;  /* 0x0000000812087207 */ /* 0x000fe40004800000 */
[----:B------:R-:W-:Y:S02]  /*09b0*/  ISETP.NE.AND P1, PT, R36, RZ, PT ;  /* 0x000000ff2400720c */ /* 0x000fe40003f25270 */
[----:B------:R-:W-:-:S05]  /*09c0*/  SEL R8, R19, R8, !P0 ;  /* 0x0000000813087207 */ /* 0x000fca0004000000 */
[----:B------:R-:W-:-:S06]  /*09d0*/  @P2 IMAD.IADD R33, R8, 0x1, R9 ;  /* 0x0000000108212824 */ /* 0x000fcc00078e0209 */
[----:B------:R-:W-:Y:S05]  /*09e0*/  @P1 BRA `(.L_x_907) ;  /* 0x0000000c006c1947 */ /* 0x000fea0003800000 */
[----:B------:R-:W0:Y:S01]  /*09f0*/  LDS R12, [UR4+0x40] ;  /* 0x00004004ff0c7984 */ /* 0x000e220008000800 */
[----:B------:R-:W1:Y:S01]  /*0a00*/  LDC.64 R10, c[0x0][0x390] ;  /* 0x0000e400ff0a7b82 */ /* 0x000e620000000a00 */
[----:B------:R-:W-:Y:S02]  /*0a10*/  IMAD.MOV.U32 R8, RZ, RZ, 0x65 ;  /* 0x00000065ff087424 */ /* 0x000fe400078e00ff */
[----:B------:R-:W-:Y:S02]  /*0a20*/  IMAD.MOV.U32 R33, RZ, RZ, RZ ;  /* 0x000000ffff217224 */ /* 0x000fe400078e00ff */
[----:B0-----:R-:W-:-:S05]  /*0a30*/  IMAD.IADD R9, R19, 0x1, R12 ;  /* 0x0000000113097824 */ /* 0x001fca00078e020c */
[----:B-1----:R0:W-:Y:S01]  /*0a40*/  ST.E.64.STRONG.GPU desc[UR12][R10.64+0x100], R8 ;  /* 0x000100080a007985 */ /* 0x0021e2000c10fb0c */
[----:B------:R-:W-:Y:S05]  /*0a50*/  BRA `(.L_x_907) ;  /* 0x0000000c00507947 */ /* 0x000fea0003800000 */
.L_x_906:
[----:B------:R-:W-:Y:S02]  /*0a60*/  IADD3 R8, PT, PT, R24, R25, R26 ;  /* 0x0000001918087210 */ /* 0x000fe40007ffe01a */
[C---:B------:R-:W-:Y:S02]  /*0a70*/  ISETP.NE.AND P1, PT, R44.reuse, 0x1f, PT ;  /* 0x0000001f2c00780c */ /* 0x040fe40003f25270 */
[----:B0-----:R-:W-:Y:S02]  /*0a80*/  IADD3 R8, PT, PT, R39, R40, R8 ;  /* 0x0000002827087210 */ /* 0x001fe40007ffe008 */
[----:B------:R-:W-:Y:S02]  /*0a90*/  ISETP.NE.AND P2, PT, R44, RZ, PT ;  /* 0x000000ff2c00720c */ /* 0x000fe40003f45270 */
[----:B------:R-:W-:-:S04]  /*0aa0*/  IADD3 R8, PT, PT, R30, R31, R8 ;  /* 0x0000001f1e087210 */ /* 0x000fc80007ffe008 */
        /* <DEDUP_REMOVED lines=37> */
[----:B------:R-:W-:Y:S01]  /*0d00*/  IMAD.IADD R14, R14, 0x1, R13 ;  /* 0x000000010e0e7824 */ /* 0x000fe200078e020d */
[----:B------:R-:W0:Y:S02]  /*0d10*/  LDS R11, [UR4+0x40] ;  /* 0x00004004ff0b7984 */ /* 0x000e240008000800 */
        /* <DEDUP_REMOVED lines=12> */
[----:B------:R-:W-:-:S04]  /*0de0*/  ISETP.NE.AND P0, PT, R32, 0x9, PT ;  /* 0x000000092000780c */ /* 0x000fc80003f05270 */
[----:B------:R-:W-:Y:S02]  /*0df0*/  SEL R8, R16, R8, !P0 ;  /* 0x0000000810087207 */ /* 0x000fe40004000000 */
[----:B------:R-:W-:-:S04]  /*0e00*/  ISETP.NE.AND P0, PT, R32, 0xa, PT ;  /* 0x0000000a2000780c */ /* 0x000fc80003f05270 */
[----:B------:R-:W-:Y:S02]  /*0e10*/  SEL R8, R17, R8, !P0 ;  /* 0x0000000811087207 */ /* 0x000fe40004000000 */
[----:B------:R-:W-:-:S04]  /*0e20*/  ISETP.NE.AND P0, PT, R32, 0xb, PT ;  /* 0x0000000b2000780c */ /* 0x000fc80003f05270 */
[----:B------:R-:W-:Y:S02]  /*0e30*/  SEL R8, R18, R8, !P0 ;  /* 0x0000000812087207 */ /* 0x000fe40004000000 */
[C---:B------:R-:W-:Y:S01]  /*0e40*/  ISETP.GT.U32.AND P0, PT, R36.reuse, 0x1f, PT ;  /* 0x0000001f2400780c */ /* 0x040fe20003f04070 */
[C---:B0-----:R-:W-:Y:S01]  /*0e50*/  IMAD.IADD R11, R19.reuse, 0x1, R11 ;  /* 0x00000001130b7824 */ /* 0x041fe200078e020b */
[----:B------:R-:W-:Y:S02]  /*0e60*/  SEL R8, R19, R8, !P1 ;  /* 0x0000000813087207 */ /* 0x000fe40004800000 */
[----:B------:R-:W-:-:S03]  /*0e70*/  ISETP.GE.U32.AND P1, PT, R36, 0x20, PT ;  /* 0x000000202400780c */ /* 0x000fc60003f26070 */
[----:B------:R-:W-:-:S05]  /*0e80*/  IMAD.IADD R8, R8, 0x1, R9 ;  /* 0x0000000108087824 */ /* 0x000fca00078e0209 */
[----:B------:R-:W-:Y:S01]  /*0e90*/  SEL R43, R33, R8, !P1 ;  /* 0x00000008212b7207 */ /* 0x000fe20004800000 */
[----:B------:R-:W-:Y:S06]  /*0ea0*/  @P0 BRA `(.L_x_908) ;  /* 0x0000000800140947 */ /* 0x000fec0003800000 */
[----:B------:R-:W0:Y:S01]  /*0eb0*/  LDC.64 R16, c[0x0][0x390] ;  /* 0x0000e400ff107b82 */ /* 0x000e220000000a00 */
[----:B------:R-:W-:Y:S01]  /*0ec0*/  ISETP.NE.AND P1, PT, R36, RZ, PT ;  /* 0x000000ff2400720c */ /* 0x000fe20003f25270 */
[----:B------:R-:W-:Y:S01]  /*0ed0*/  IMAD.U32 R13, RZ, RZ, UR6 ;  /* 0x00000006ff0d7e24 */ /* 0x000fe2000f8e00ff */
[----:B------:R-:W-:-:S05]  /*0ee0*/  LOP3.LUT R18, RZ, R36, RZ, 0x33, !PT ;  /* 0x00000024ff127212 */ /* 0x000fca00078e33ff */
[----:B------:R-:W-:-:S06]  /*0ef0*/  VIADD R18, R18, UR6 ;  /* 0x0000000612127c36 */ /* 0x000fcc0008000000 */
[----:B------:R-:W-:Y:S01]  /*0f00*/  @!P1 IMAD.MOV.U32 R10, RZ, RZ, 0x64 ;  /* 0x00000064ff0a9424 */ /* 0x000fe200078e00ff */
[----:B------:R1:W-:Y:S01]  /*0f10*/  @!P1 STS [UR4+0xc], R11 ;  /* 0x00000c0bff009988 */ /* 0x0003e20008000804 */
[----:B0-----:R-:W-:-:S04]  /*0f20*/  IMAD.WIDE R12, R13, 0x8, R16 ;  /* 0x000000080d0c7825 */ /* 0x001fc800078e0210 */
[----:B------:R-:W-:Y:S01]  /*0f30*/  IMAD.WIDE R16, R18, 0x8, R16 ;  /* 0x0000000812107825 */ /* 0x000fe200078e0210 */
[----:B------:R1:W-:Y:S01]  /*0f40*/  @!P1 ST.E.64.STRONG.GPU desc[UR12][R12.64+0x100], R10 ;  /* 0x0001000a0c009985 */ /* 0x0003e2000c10fb0c */
[----:B------:R-:W-:Y:S05]  /*0f50*/  NANOSLEEP 0x226 ;  /* 0x000002260000795d */ /* 0x000fea0003800000 */
[----:B------:R-:W2:Y:S01]  /*0f60*/  LD.E.64.STRONG.GPU R14, desc[UR12][R16.64+0x100] ;  /* 0x0001000c100e7980 */ /* 0x000ea2000c10fb00 */
[----:B------:R-:W-:Y:S01]  /*0f70*/  UMOV UR5, 0xffffffff ;  /* 0xffffffff00057882 */ /* 0x000fe20000000000 */
[----:B--2---:R-:W-:Y:S02]  /*0f80*/  ISETP.NE.AND P0, PT, R14, 0x63, PT ;  /* 0x000000630e00780c */ /* 0x004fe40003f05270 */
[----:B-1----:R-:W-:Y:S11]  /*0f90*/  BRA.DIV UR5, `(.L_x_909) ;  /* 0x0000002e05dc7947 */ /* 0x002ff6000b800000 */
[----:B------:R-:W-:-:S13]  /*0fa0*/  VOTE.ANY P0, !P0 ;  /* 0x0000000000ff7806 */ /* 0x000fda0004000100 */
.L_x_938:
[----:B------:R-:W-:Y:S05]  /*0fb0*/  @!P0 BRA `(.L_x_910) ;  /* 0x0000000000248947 */ /* 0x000fea0003800000 */
[----:B------:R-:W-:-:S07]  /*0fc0*/  IMAD.MOV.U32 R9, RZ, RZ, 0x1de ;  /* 0x000001deff097424 */ /* 0x000fce00078e00ff */
.L_x_912:
[----:B------:R-:W-:Y:S05]  /*0fd0*/  NANOSLEEP R9 ;  /* 0x000000090000735d */ /* 0x000fea0003800000 */
[----:B------:R-:W2:Y:S01]  /*0fe0*/  LD.E.64.STRONG.GPU R14, desc[UR12][R16.64+0x100] ;  /* 0x0001000c100e7980 */ /* 0x000ea2000c10fb00 */
[----:B------:R-:W-:Y:S01]  /*0ff0*/  UMOV UR5, 0xffffffff ;  /* 0xffffffff00057882 */ /* 0x000fe20000000000 */
[----:B------:R-:W-:Y:S02]  /*1000*/  SHF.R.U32.HI R9, RZ, 0x1, R9 ;  /* 0x00000001ff097819 */ /* 0x000fe40000011609 */
[----:B--2---:R-:W-:Y:S01]  /*1010*/  ISETP.NE.AND P0, PT, R14, 0x63, PT ;  /* 0x000000630e00780c */ /* 0x004fe20003f05270 */
[----:B------:R-:W-:-:S12]  /*1020*/  BRA.DIV UR5, `(.L_x_911) ;  /* 0x0000002e05d87947 */ /* 0x000fd8000b800000 */
[----:B------:R-:W-:-:S13]  /*1030*/  VOTE.ANY P0, !P0 ;  /* 0x0000000000ff7806 */ /* 0x000fda0004000100 */
.L_x_941:
[----:B------:R-:W-:Y:S05]  /*1040*/  @P0 BRA `(.L_x_912) ;  /* 0xfffffffc00e00947 */ /* 0x000fea000383ffff */
.L_x_910:
[----:B------:R-:W-:Y:S01]  /*1050*/  UMOV UR5, 0xffffffff ;  /* 0xffffffff00057882 */ /* 0x000fe20000000000 */
[----:B------:R-:W-:Y:S02]  /*1060*/  ISETP.NE.AND P2, PT, R14, 0x65, PT ;  /* 0x000000650e00780c */ /* 0x000fe40003f45270 */
[----:B------:R-:W-:Y:S11]  /*1070*/  BRA.DIV UR5, `(.L_x_913) ;  /* 0x0000002e05e47947 */ /* 0x000ff6000b800000 */
[----:B------:R-:W0:Y:S01]  /*1080*/  S2R R45, SR_GEMASK ;  /* 0x00000000002d7919 */ /* 0x000e220000003c00 */
[----:B------:R-:W-:Y:S01]  /*1090*/  VOTE.ANY R8, PT, !P2 ;  /* 0x0000000000087806 */ /* 0x000fe200050e0100 */
[C---:B------:R-:W-:Y:S02]  /*10a0*/  VIADD R33, R44.reuse, 0x2 ;  /* 0x000000022c217836 */ /* 0x040fe40000000000 */
[C---:B------:R-:W-:Y:S02]  /*10b0*/  VIADD R32, R44.reuse, 0x4 ;  /* 0x000000042c207836 */ /* 0x040fe40000000000 */
[C---:B------:R-:W-:Y:S02]  /*10c0*/  VIADD R19, R44.reuse, 0x8 ;  /* 0x000000082c137836 */ /* 0x040fe40000000000 */
[----:B------:R-:W-:Y:S01]  /*10d0*/  VIADD R34, R44, 0x10 ;  /* 0x000000102c227836 */ /* 0x000fe20000000000 */
[----:B0-----:R-:W-:-:S05]  /*10e0*/  LOP3.LUT R8, R8, 0x80000000, R45, 0xec, !PT ;  /* 0x8000000008087812 */ /* 0x001fca00078eec2d */
[----:B------:R-:W-:-:S05]  /*10f0*/  VIADD R9, R8, 0xffffffff ;  /* 0xffffffff08097836 */ /* 0x000fca0000000000 */
[----:B------:R-:W-:-:S04]  /*1100*/  LOP3.LUT R9, R8, R9, RZ, 0xc, !PT ;  /* 0x0000000908097212 */ /* 0x000fc800078e0cff */
[----:B------:R0:W1:Y:S02]  /*1110*/  POPC R38, R9 ;  /* 0x0000000900267309 */ /* 0x0000640000000000 */
[----:B0-----:R-:W0:Y:S01]  /*1120*/  LDC.64 R8, c[0x0][0x390] ;  /* 0x0000e400ff087b82 */ /* 0x001e220000000a00 */
[----:B-1----:R-:W1:Y:S01]  /*1130*/  SHFL.DOWN PT, R16, R15, 0x1, R38 ;  /* 0x082000000f107989 */ /* 0x002e6200000e0026 */
[-C--:B------:R-:W-:Y:S02]  /*1140*/  ISETP.GE.AND P0, PT, R44, R38.reuse, PT ;  /* 0x000000262c00720c */ /* 0x080fe40003f06270 */
[-C--:B------:R-:W-:Y:S02]  /*1150*/  ISETP.GT.AND P2, PT, R34, R38.reuse, PT ;  /* 0x000000262200720c */ /* 0x080fe40003f44270 */
[----:B-1----:R-:W-:Y:S02]  /*1160*/  SEL R16, R16, RZ, !P0 ;  /* 0x000000ff10107207 */ /* 0x002fe40004000000 */
[----:B------:R-:W-:-:S03]  /*1170*/  ISETP.GT.AND P0, PT, R33, R38, PT ;  /* 0x000000262100720c */ /* 0x000fc60003f04270 */
[----:B------:R-:W-:-:S05]  /*1180*/  IMAD.IADD R17, R16, 0x1, R15 ;  /* 0x0000000110117824 */ /* 0x000fca00078e020f */
[----:B------:R-:W1:Y:S02]  /*1190*/  SHFL.DOWN PT, R16, R17, 0x2, R38 ;  /* 0x0840000011107989 */ /* 0x000e6400000e0026 */
[----:B-1----:R-:W-:Y:S02]  /*11a0*/  SEL R16, R16, RZ, !P0 ;  /* 0x000000ff10107207 */ /* 0x002fe40004000000 */
[----:B------:R-:W-:-:S03]  /*11b0*/  ISETP.GT.AND P0, PT, R32, R38, PT ;  /* 0x000000262000720c */ /* 0x000fc60003f04270 */
[----:B------:R-:W-:-:S05]  /*11c0*/  IMAD.IADD R35, R17, 0x1, R16 ;  /* 0x0000000111237824 */ /* 0x000fca00078e0210 */
[----:B------:R-:W1:Y:S02]  /*11d0*/  SHFL.DOWN PT, R16, R35, 0x4, R38 ;  /* 0x0880000023107989 */ /* 0x000e6400000e0026 */
[----:B-1----:R-:W-:Y:S02]  /*11e0*/  SEL R16, R16, RZ, !P0 ;  /* 0x000000ff10107207 */ /* 0x002fe40004000000 */
[----:B------:R-:W-:-:S03]  /*11f0*/  ISETP.GT.AND P0, PT, R19, R38, PT ;  /* 0x000000261300720c */ /* 0x000fc60003f04270 */
[----:B------:R-:W-:Y:S01]  /*1200*/  IMAD.IADD R37, R35, 0x1, R16 ;  /* 0x0000000123257824 */ /* 0x000fe200078e0210 */
[----:B0-----:R-:W-:-:S04]  /*1210*/  IADD3 R35, P3, PT, R8, 0x100, RZ ;  /* 0x0000010008237810 */ /* 0x001fc80007f7e0ff */
[----:B------:R-:W0:Y:S02]  /*1220*/  SHFL.DOWN PT, R16, R37, 0x8, R38 ;  /* 0x0900000025107989 */ /* 0x000e2400000e0026 */
[----:B0-----:R-:W-:Y:S02]  /*1230*/  SEL R16, R16, RZ, !P0 ;  /* 0x000000ff10107207 */ /* 0x001fe40004000000 */
[----:B------:R-:W-:-:S03]  /*1240*/  ISETP.NE.AND P0, PT, R14, 0x65, PT ;  /* 0x000000650e00780c */ /* 0x000fc60003f05270 */
[----:B------:R-:W-:Y:S02]  /*1250*/  IMAD.IADD R17, R37, 0x1, R16 ;  /* 0x0000000125117824 */ /* 0x000fe400078e0210 */
[----:B------:R-:W-:-:S03]  /*1260*/  IMAD.X R37, RZ, RZ, R9, P3 ;  /* 0x000000ffff257224 */ /* 0x000fc600018e0609 */
[----:B------:R-:W0:Y:S05]  /*1270*/  SHFL.DOWN PT, R16, R17, 0x10, R38 ;  /* 0x0a00000011107989 */ /* 0x000e2a00000e0026 */
[----:B------:R-:W-:Y:S02]  /*1280*/  VOTE.ALL P0, P0 ;  /* 0x0000000000ff7806 */ /* 0x000fe40000000000 */
[----:B0-----:R-:W-:-:S05]  /*1290*/  SEL R16, R16, RZ, !P2 ;  /* 0x000000ff10107207 */ /* 0x001fca0005000000 */
[----:B------:R-:W-:-:S07]  /*12a0*/  IMAD.IADD R36, R17, 0x1, R16 ;  /* 0x0000000111247824 */ /* 0x000fce00078e0210 */
.L_x_950:
[----:B------:R-:W-:Y:S05]  /*12b0*/  @!P0 BRA `(.L_x_914) ;  /* 0x0000000000d48947 */ /* 0x000fea0003800000 */
[----:B------:R-:W-:-:S07]  /*12c0*/  IMAD.MOV.U32 R38, RZ, RZ, 0x1de ;  /* 0x000001deff267424 */ /* 0x000fce00078e00ff */
.L_x_920:
[----:B------:R-:W-:Y:S02]  /*12d0*/  IMAD.MOV.U32 R8, RZ, RZ, R35 ;  /* 0x000000ffff087224 */ /* 0x000fe400078e0023 */
[----:B------:R-:W-:Y:S02]  /*12e0*/  IMAD.MOV.U32 R9, RZ, RZ, R37 ;  /* 0x000000ffff097224 */ /* 0x000fe400078e0025 */
[----:B------:R-:W-:-:S05]  /*12f0*/  IMAD.WIDE R16, R18, 0x8, R8 ;  /* 0x0000000812107825 */ /* 0x000fca00078e0208 */
[----:B------:R-:W2:Y:S01]  /*1300*/  LD.E.64.STRONG.GPU R14, desc[UR12][R16.64+-0x100] ;  /* 0xffff000c100e7980 */ /* 0x000ea2000c10fb00 */
[----:B------:R-:W-:Y:S05]  /*1310*/  YIELD ;  /* 0x0000000000007946 */ /* 0x000fea0003800000 */
[----:B------:R-:W-:Y:S01]  /*1320*/  UMOV UR5, 0xffffffff ;  /* 0xffffffff00057882 */ /* 0x000fe20000000000 */
[----:B------:R-:W-:Y:S02]  /*1330*/  SHF.R.U32.HI R38, RZ, 0x1, R38 ;  /* 0x00000001ff267819 */ /* 0x000fe40000011626 */
[----:B--2---:R-:W-:Y:S01]  /*1340*/  ISETP.NE.AND P0, PT, R14, 0x63, PT ;  /* 0x000000630e00780c */ /* 0x004fe20003f05270 */
[----:B------:R-:W-:-:S12]  /*1350*/  BRA.DIV UR5, `(.L_x_915) ;  /* 0x0000003205347947 */ /* 0x000fd8000b800000 */
[----:B------:R-:W-:-:S13]  /*1360*/  VOTE.ANY P0, !P0 ;  /* 0x0000000000ff7806 */ /* 0x000fda0004000100 */
.L_x_953:
[----:B------:R-:W-:Y:S05]  /*1370*/  @!P0 BRA `(.L_x_916) ;  /* 0x0000000000248947 */ /* 0x000fea0003800000 */
[----:B------:R-:W-:-:S07]  /*1380*/  IMAD.MOV.U32 R9, RZ, RZ, R38 ;  /* 0x000000ffff097224 */ /* 0x000fce00078e0026 */
.L_x_918:
[----:B------:R-:W-:Y:S05]  /*1390*/  NANOSLEEP R9 ;  /* 0x000000090000735d */ /* 0x000fea0003800000 */
[----:B------:R-:W2:Y:S01]  /*13a0*/  LD.E.64.STRONG.GPU R14, desc[UR12][R16.64+-0x100] ;  /* 0xffff000c100e7980 */ /* 0x000ea2000c10fb00 */
[----:B------:R-:W-:Y:S01]  /*13b0*/  UMOV UR5, 0xffffffff ;  /* 0xffffffff00057882 */ /* 0x000fe20000000000 */
[----:B------:R-:W-:Y:S02]  /*13c0*/  SHF.R.U32.HI R9, RZ, 0x1, R9 ;  /* 0x00000001ff097819 */ /* 0x000fe40000011609 */
[----:B--2---:R-:W-:Y:S01]  /*13d0*/  ISETP.NE.AND P0, PT, R14, 0x63, PT ;  /* 0x000000630e00780c */ /* 0x004fe20003f05270 */
[----:B------:R-:W-:-:S12]  /*13e0*/  BRA.DIV UR5, `(.L_x_917) ;  /* 0x0000003205307947 */ /* 0x000fd8000b800000 */
[----:B------:R-:W-:-:S13]  /*13f0*/  VOTE.ANY P0, !P0 ;  /* 0x0000000000ff7806 */ /* 0x000fda0004000100 */
.L_x_956:
[----:B------:R-:W-:Y:S05]  /*1400*/  @P0 BRA `(.L_x_918) ;  /* 0xfffffffc00e00947 */ /* 0x000fea000383ffff */
.L_x_916:
[----:B------:R-:W-:Y:S01]  /*1410*/  UMOV UR5, 0xffffffff ;  /* 0xffffffff00057882 */ /* 0x000fe20000000000 */
[----:B------:R-:W-:Y:S02]  /*1420*/  ISETP.NE.AND P0, PT, R14, 0x65, PT ;  /* 0x000000650e00780c */ /* 0x000fe40003f05270 */
[----:B------:R-:W-:Y:S11]  /*1430*/  BRA.DIV UR5, `(.L_x_919) ;  /* 0x00000032053c7947 */ /* 0x000ff6000b800000 */
[----:B------:R-:W-:Y:S01]  /*1440*/  VOTE.ANY R8, PT, !P0 ;  /* 0x0000000000087806 */ /* 0x000fe200040e0100 */
[----:B------:R-:W-:-:S03]  /*1450*/  VIADD R18, R18, 0xffffffe0 ;  /* 0xffffffe012127836 */ /* 0x000fc60000000000 */
[----:B------:R-:W-:-:S05]  /*1460*/  LOP3.LUT R8, R8, 0x80000000, R45, 0xec, !PT ;  /* 0x8000000008087812 */ /* 0x000fca00078eec2d */
[----:B------:R-:W-:-:S05]  /*1470*/  VIADD R9, R8, 0xffffffff ;  /* 0xffffffff08097836 */ /* 0x000fca0000000000 */
[----:B------:R-:W-:-:S06]  /*1480*/  LOP3.LUT R9, R8, R9, RZ, 0xc, !PT ;  /* 0x0000000908097212 */ /* 0x000fcc00078e0cff */
[----:B------:R-:W0:Y:S02]  /*1490*/  POPC R9, R9 ;  /* 0x0000000900097309 */ /* 0x000e240000000000 */
[----:B0-----:R-:W0:Y:S01]  /*14a0*/  SHFL.DOWN PT, R16, R15, 0x1, R9 ;  /* 0x082000000f107989 */ /* 0x001e2200000e0009 */
[-C--:B------:R-:W-:Y:S02]  /*14b0*/  ISETP.GE.AND P0, PT, R44, R9.reuse, PT ;  /* 0x000000092c00720c */ /* 0x080fe40003f06270 */
[-C--:B------:R-:W-:Y:S02]  /*14c0*/  ISETP.GT.AND P2, PT, R34, R9.reuse, PT ;  /* 0x000000092200720c */ /* 0x080fe40003f44270 */
[----:B0-----:R-:W-:Y:S02]  /*14d0*/  SEL R16, R16, RZ, !P0 ;  /* 0x000000ff10107207 */ /* 0x001fe40004000000 */
[----:B------:R-:W-:-:S03]  /*14e0*/  ISETP.GT.AND P0, PT, R33, R9, PT ;  /* 0x000000092100720c */ /* 0x000fc60003f04270 */
[----:B------:R-:W-:-:S05]  /*14f0*/  IMAD.IADD R15, R16, 0x1, R15 ;  /* 0x00000001100f7824 */ /* 0x000fca00078e020f */
[----:B------:R-:W0:Y:S02]  /*1500*/  SHFL.DOWN PT, R16, R15, 0x2, R9 ;  /* 0x084000000f107989 */ /* 0x000e2400000e0009 */
        /* <DEDUP_REMOVED lines=9> */
[----:B------:R-:W-:-:S03]  /*15a0*/  ISETP.NE.AND P0, PT, R14, 0x65, PT ;  /* 0x000000650e00780c */ /* 0x000fc60003f05270 */
[----:B------:R-:W-:-:S05]  /*15b0*/  IMAD.IADD R15, R15, 0x1, R16 ;  /* 0x000000010f0f7824 */ /* 0x000fca00078e0210 */
[----:B------:R-:W0:Y:S05]  /*15c0*/  SHFL.DOWN PT, R16, R15, 0x10, R9 ;  /* 0x0a0000000f107989 */ /* 0x000e2a00000e0009 */
[----:B------:R-:W-:Y:S02]  /*15d0*/  VOTE.ALL P0, P0 ;  /* 0x0000000000ff7806 */ /* 0x000fe40000000000 */
[----:B0-----:R-:W-:-:S04]  /*15e0*/  SEL R16, R16, RZ, !P2 ;  /* 0x000000ff10107207 */ /* 0x001fc80005000000 */
[----:B------:R-:W-:-:S07]  /*15f0*/  IADD3 R36, PT, PT, R15, R16, R36 ;  /* 0x000000100f247210 */ /* 0x000fce0007ffe024 */
.L_x_965:
[----:B------:R-:W-:Y:S05]  /*1600*/  @P0 BRA `(.L_x_920) ;  /* 0xfffffffc00300947 */ /* 0x000fea000383ffff */
.L_x_914:
[----:B------:R-:W-:Y:S01]  /*1610*/  ISETP.NE.AND P0, PT, R44, RZ, PT ;  /* 0x000000ff2c00720c */ /* 0x000fe20003f05270 */
[----:B------:R-:W0:Y:S01]  /*1620*/  @!P1 S2R R9, SR_CgaCtaId ;  /* 0x0000000000099919 */ /* 0x000e220000008800 */
[----:B------:R-:W-:Y:S01]  /*1630*/  @!P1 MOV R8, 0x400 ;  /* 0x0000040000089802 */ /* 0x000fe20000000f00 */
[----:B------:R-:W-:Y:S02]  /*1640*/  @!P1 IMAD.IADD R11, R11, 0x1, R36 ;  /* 0x000000010b0b9824 */ /* 0x000fe400078e0224 */
[----:B------:R-:W-:-:S05]  /*1650*/  @!P1 IMAD.MOV.U32 R10, RZ, RZ, 0x65 ;  /* 0x00000065ff0a9424 */ /* 0x000fca00078e00ff */
[----:B------:R1:W-:Y:S03]  /*1660*/  @!P1 ST.E.64.STRONG.GPU desc[UR12][R12.64+0x100], R10 ;  /* 0x0001000a0c009985 */ /* 0x0003e6000c10fb0c */
[----:B------:R-:W-:Y:S01]  /*1670*/  @!P0 MOV R14, 0x400 ;  /* 0x00000400000e8802 */ /* 0x000fe20000000f00 */
[----:B------:R-:W2:Y:S01]  /*1680*/  @!P0 S2R R15, SR_CgaCtaId ;  /* 0x00000000000f8919 */ /* 0x000ea20000008800 */
[----:B0-----:R-:W-:Y:S01]  /*1690*/  @!P1 LEA R9, R9, R8, 0x18 ;  /* 0x0000000809099211 */ /* 0x001fe200078ec0ff */
[----:B------:R-:W-:Y:S02]  /*16a0*/  IMAD.MOV.U32 R8, RZ, RZ, R43 ;  /* 0x000000ffff087224 */ /* 0x000fe400078e002b */
[----:B------:R-:W-:Y:S02]  /*16b0*/  @!P0 IMAD.MOV.U32 R8, RZ, RZ, R36 ;  /* 0x000000ffff088224 */ /* 0x000fe400078e0024 */
[----:B------:R1:W-:Y:S04]  /*16c0*/  @!P1 STS [R9+0x8], R11 ;  /* 0x0000080b09009388 */ /* 0x0003e80000000800 */
[----:B------:R1:W-:Y:S01]  /*16d0*/  @!P1 STS [R9+0x4], R36 ;  /* 0x0000042409009388 */ /* 0x0003e20000000800 */
[----:B--2---:R-:W-:-:S05]  /*16e0*/  @!P0 LEA R15, R15, R14, 0x18 ;  /* 0x0000000e0f0f8211 */ /* 0x004fca00078ec0ff */
[----:B------:R1:W-:Y:S02]  /*16f0*/  @!P0 STS [R15+0x54], R36 ;  /* 0x000054240f008388 */ /* 0x0003e40000000800 */
.L_x_908:
[----:B------:R-:W-:Y:S05]  /*1700*/  WARPSYNC.ALL ;  /* 0x0000000000007948 */ /* 0x000fea0003800000 */
[----:B------:R-:W0:Y:S08]  /*1710*/  S2UR UR7, SR_CgaCtaId ;  /* 0x00000000000779c3 */ /* 0x000e300000008800 */
[----:B------:R-:W-:Y:S06]  /*1720*/  BAR.SYNC.DEFER_BLOCKING 0x0 ;  /* 0x0000000000007b1d */ /* 0x000fec0000010000 */
[----:B------:R-:W-:Y:S01]  /*1730*/  UMOV UR5, 0x400 ;  /* 0x0000040000057882 */ /* 0x000fe20000000000 */
[----:B-1----:R-:W1:Y:S01]  /*1740*/  S2R R10, SR_TID.X ;  /* 0x00000000000a7919 */ /* 0x002e620000002100 */
[----:B0-----:R-:W-:-:S09]  /*1750*/  ULEA UR5, UR7, UR5, 0x18 ;  /* 0x0000000507057291 */ /* 0x001fd2000f8ec0ff */
[----:B------:R-:W0:Y:S01]  /*1760*/  LDS R9, [UR5+0x54] ;  /* 0x00005405ff097984 */ /* 0x000e220008000800 */
[----:B-1----:R-:W-:-:S04]  /*1770*/  ISETP.NE.AND P0, PT, R10, RZ, PT ;  /* 0x000000ff0a00720c */ /* 0x002fc80003f05270 */
[----:B0-----:R-:W-:-:S05]  /*1780*/  SEL R9, R9, RZ, P0 ;  /* 0x000000ff09097207 */ /* 0x001fca0000000000 */
[----:B------:R-:W-:-:S07]  /*1790*/  IMAD.IADD R33, R9, 0x1, R8 ;  /* 0x0000000109217824 */ /* 0x000fce00078e0208 */
.L_x_907:
[----:B------:R-:W-:Y:S05]  /*17a0*/  BSYNC.RECONVERGENT B0 ;  /* 0x0000000000007941 */ /* 0x000fea0003800200 */
.L_x_905:
[----:B------:R-:W-:Y:S01]  /*17b0*/  IMAD.IADD R26, R26, 0x1, R33 ;  /* 0x000000011a1a7824 */ /* 0x000fe200078e0221 */
[----:B------:R-:W-:Y:S03]  /*17c0*/  BAR.SYNC.DEFER_BLOCKING 0x0 ;  /* 0x0000000000007b1d */ /* 0x000fe60000010000 */
[----:B------:R-:W-:-:S03]  /*17d0*/  IMAD.IADD R25, R25, 0x1, R26 ;  /* 0x0000000119197824 */ /* 0x000fc600078e021a */
[----:B------:R-:W1:Y:S01]  /*17e0*/  LDCU.64 UR8, c[0x0][0x388] ;  /* 0x00007100ff0877ac */ /* 0x000e620008000a00 */
[----:B------:R-:W-:-:S04]  /*17f0*/  IMAD.IADD R24, R24, 0x1, R25 ;  /* 0x0000000118187824 */ /* 0x000fc800078e0219 */
[----:B------:R-:W-:-:S04]  /*1800*/  IMAD.IADD R40, R40, 0x1, R24 ;  /* 0x0000000128287824 */ /* 0x000fc800078e0218 */
[----:B0-----:R-:W-:-:S04]  /*1810*/  IMAD.IADD R8, R39, 0x1, R40 ;  /* 0x0000000127087824 */ /* 0x001fc800078e0228 */
[----:B------:R-:W-:-:S04]  /*1820*/  IMAD.IADD R31, R31, 0x1, R8 ;  /* 0x000000011f1f7824 */ /* 0x000fc800078e0208 */
[----:B------:R-:W-:Y:S01]  /*1830*/  IMAD.IADD R30, R30, 0x1, R31 ;  /* 0x000000011e1e7824 */ /* 0x000fe200078e021f */
[----:B------:R-:W-:Y:S01]  /*1840*/  STS [R27], R26 ;  /* 0x0000001a1b007388 */ /* 0x000fe20000000800 */
[----:B-1----:R-:W-:Y:S02]  /*1850*/  IADD3 R42, P0, PT, R42, UR8, RZ ;  /* 0x000000082a2a7c10 */ /* 0x002fe4000ff1e0ff */
[----:B------:R-:W-:Y:S01]  /*1860*/  IMAD.IADD R10, R29, 0x1, R30 ;  /* 0x000000011d0a7824 */ /* 0x000fe200078e021e */
[----:B------:R-:W-:Y:S01]  /*1870*/  STS [R27+0x4], R25 ;  /* 0x000004191b007388 */ /* 0x000fe20000000800 */
[----:B------:R-:W-:Y:S02]  /*1880*/  IADD3.X R43, PT, PT, R41, UR9, RZ, P0, !PT ;  /* 0x00000009292b7c10 */ /* 0x000fe400087fe4ff */
[----:B------:R-:W-:Y:S01]  /*1890*/  IMAD.IADD R23, R23, 0x1, R10 ;  /* 0x0000000117177824 */ /* 0x000fe200078e020a */
[----:B------:R-:W-:Y:S03]  /*18a0*/  STS [R27+0x8], R24 ;  /* 0x000008181b007388 */ /* 0x000fe60000000800 */
        /* <DEDUP_REMOVED lines=66> */
.L_x_904:
[----:B------:R-:W-:-:S04]  /*1cd0*/  ISETP.NE.U32.AND P0, PT, RZ, UR7, PT ;  /* 0x00000007ff007c0c */ /* 0x000fc8000bf05070 */
[----:B------:R-:W-:-:S13]  /*1ce0*/  ISETP.NE.AND.EX P0, PT, RZ, UR4, PT, P0 ;  /* 0x00000004ff007c0c */ /* 0x000fda000bf05300 */
[----:B------:R-:W-:Y:S05]  /*1cf0*/  @!P0 EXIT ;  /* 0x000000000000894d */ /* 0x000fea0003800000 */
[----:B------:R-:W0:Y:S02]  /*1d00*/  LDCU.64 UR4, c[0x0][0x380] ;  /* 0x00007000ff0477ac */ /* 0x000e240008000a00 */
[----:B0-----:R-:W-:-:S06]  /*1d10*/  UIMAD.WIDE UR4, UR6, 0x7b80, UR4 ;  /* 0x00007b80060478a5 */ /* 0x001fcc000f8e0204 */
[----:B------:R-:W-:Y:S02]  /*1d20*/  IMAD.U32 R2, RZ, RZ, UR4 ;  /* 0x00000004ff027e24 */ /* 0x000fe4000f8e00ff */
[----:B------:R-:W-:-:S05]  /*1d30*/  IMAD.U32 R3, RZ, RZ, UR5 ;  /* 0x00000005ff037e24 */ /* 0x000fca000f8e00ff */
[----:B------:R0:W2:Y:S01]  /*1d40*/  LDG.E R0, desc[UR12][R2.64] ;  /* 0x0000000c02007981 */ /* 0x0000a2000c1e1900 */
[----:B------:R-:W1:Y:S02]  /*1d50*/  S2R R43, SR_TID.X ;  /* 0x00000000002b7919 */ /* 0x000e640000002100 */
[C---:B-1----:R-:W-:Y:S02]  /*1d60*/  LOP3.LUT R28, R43.reuse, 0x1f, RZ, 0xc0, !PT ;  /* 0x0000001f2b1c7812 */ /* 0x042fe400078ec0ff */
[----:B------:R-:W-:-:S05]  /*1d70*/  LOP3.LUT R5, R43, 0x3e0, RZ, 0xc0, !PT ;  /* 0x000003e02b057812 */ /* 0x000fca00078ec0ff */
[----:B------:R-:W-:-:S04]  /*1d80*/  IMAD R28, R5, 0x13, R28 ;  /* 0x00000013051c7824 */ /* 0x000fc800078e021c */
[C---:B------:R-:W-:Y:S01]  /*1d90*/  VIADD R4, R28.reuse, 0x20 ;  /* 0x000000201c047836 */ /* 0x040fe20000000000 */
[C---:B------:R-:W-:Y:S01]  /*1da0*/  ISETP.GE.U32.AND P1, PT, R28.reuse, UR7, PT ;  /* 0x000000071c007c0c */ /* 0x040fe2000bf26070 */
[C---:B------:R-:W-:Y:S01]  /*1db0*/  VIADD R5, R28.reuse, 0x40 ;  /* 0x000000401c057836 */ /* 0x040fe20000000000 */
[C---:B0-----:R-:W-:Y:S01]  /*1dc0*/  LEA R2, P0, R28.reuse, UR4, 0x2 ;  /* 0x000000041c027c11 */ /* 0x041fe2000f8010ff */
[----:B------:R-:W-:Y:S01]  /*1dd0*/  VIADD R3, R28, 0x80 ;  /* 0x000000801c037836 */ /* 0x000fe20000000000 */
[----:B------:R-:W-:Y:S01]  /*1de0*/  ISETP.GE.U32.AND P2, PT, R4, UR7, PT ;  /* 0x0000000704007c0c */ /* 0x000fe2000bf46070 */
[C---:B------:R-:W-:Y:S01]  /*1df0*/  VIADD R4, R28.reuse, 0xa0 ;  /* 0x000000a01c047836 */ /* 0x040fe20000000000 */
[----:B------:R-:W-:Y:S01]  /*1e00*/  ISETP.GE.U32.AND P3, PT, R5, UR7, PT ;  /* 0x0000000705007c0c */ /* 0x000fe2000bf66070 */
[C---:B------:R-:W-:Y:S01]  /*1e10*/  VIADD R5, R28.reuse, 0xc0 ;  /* 0x000000c01c057836 */ /* 0x040fe20000000000 */
[----:B------:R-:W-:Y:S01]  /*1e20*/  ISETP.GE.U32.AND P5, PT, R3, UR7, PT ;  /* 0x0000000703007c0c */ /* 0x000fe2000bfa6070 */
[----:B------:R-:W-:Y:S01]  /*1e30*/  VIADD R6, R28, 0x60 ;  /* 0x000000601c067836 */ /* 0x000fe20000000000 */
[----:B------:R-:W-:Y:S01]  /*1e40*/  ISETP.GE.U32.AND P6, PT, R4, UR7, PT ;  /* 0x0000000704007c0c */ /* 0x000fe2000bfc6070 */
[----:B------:R-:W-:Y:S01]  /*1e50*/  IMAD.X R3, RZ, RZ, UR5, P0 ;  /* 0x00000005ff037e24 */ /* 0x000fe200080e06ff */
[----:B------:R-:W-:Y:S01]  /*1e60*/  ISETP.GE.U32.AND P0, PT, R5, UR7, PT ;  /* 0x0000000705007c0c */ /* 0x000fe2000bf06070 */
[----:B------:R-:W-:Y:S01]  /*1e70*/  VIADD R5, R28, 0xe0 ;  /* 0x000000e01c057836 */ /* 0x000fe20000000000 */
[----:B------:R-:W-:Y:S01]  /*1e80*/  ISETP.GE.U32.AND P4, PT, R6, UR7, PT ;  /* 0x0000000706007c0c */ /* 0x000fe2000bf86070 */
[----:B------:R-:W-:-:S02]  /*1e90*/  VIADD R41, R28, 0x100 ;  /* 0x000001001c297836 */ /* 0x000fc40000000000 */
[C---:B------:R-:W-:Y:S02]  /*1ea0*/  VIADD R7, R28.reuse, 0x120 ;  /* 0x000001201c077836 */ /* 0x040fe40000000000 */
[C---:B------:R-:W-:Y:S02]  /*1eb0*/  VIADD R40, R28.reuse, 0x240 ;  /* 0x000002401c287836 */ /* 0x040fe40000000000 */
[----:B--2---:R-:W-:Y:S02]  /*1ec0*/  IMAD.MOV.U32 R4, RZ, RZ, R0 ;  /* 0x000000ffff047224 */ /* 0x004fe400078e0000 */
[----:B------:R-:W2:Y:S01]  /*1ed0*/  @!P1 LDG.E R0, desc[UR12][R2.64] ;  /* 0x0000000c02009981 */ /* 0x000ea2000c1e1900 */
[----:B------:R-:W-:Y:S01]  /*1ee0*/  ISETP.GE.U32.AND P1, PT, R5, UR7, PT ;  /* 0x0000000705007c0c */ /* 0x000fe2000bf26070 */
[----:B------:R-:W-:Y:S02]  /*1ef0*/  IMAD.MOV.U32 R8, RZ, RZ, R4 ;  /* 0x000000ffff087224 */ /* 0x000fe400078e0004 */
[----:B------:R-:W-:-:S02]  /*1f00*/  VIADD R5, R28, 0x140 ;  /* 0x000001401c057836 */ /* 0x000fc40000000000 */
[--C-:B------:R-:W-:Y:S02]  /*1f10*/  IMAD.MOV.U32 R10, RZ, RZ, R4.reuse ;  /* 0x000000ffff0a7224 */ /* 0x100fe400078e0004 */
[----:B------:R-:W3:Y:S01]  /*1f20*/  @!P3 LDG.E R8, desc[UR12][R2.64+0x100] ;  /* 0x0001000c0208b981 */ /* 0x000ee2000c1e1900 */
[----:B------:R-:W-:Y:S01]  /*1f30*/  ISETP.GE.U32.AND P3, PT, R5, UR7, PT ;  /* 0x0000000705007c0c */ /* 0x000fe2000bf66070 */
[C---:B------:R-:W-:Y:S02]  /*1f40*/  VIADD R5, R28.reuse, 0x160 ;  /* 0x000001601c057836 */ /* 0x040fe40000000000 */
[--C-:B------:R-:W-:Y:S01]  /*1f50*/  IMAD.MOV.U32 R12, RZ, RZ, R4.reuse ;  /* 0x000000ffff0c7224 */ /* 0x100fe200078e0004 */
[----:B------:R-:W4:Y:S01]  /*1f60*/  @!P4 LDG.E R10, desc[UR12][R2.64+0x180] ;  /* 0x0001800c020ac981 */ /* 0x000f22000c1e1900 */
[----:B------:R-:W-:Y:S01]  /*1f70*/  IMAD.MOV.U32 R14, RZ, RZ, R4 ;  /* 0x000000ffff0e7224 */ /* 0x000fe200078e0004 */
[----:B------:R-:W-:Y:S01]  /*1f80*/  ISETP.GE.U32.AND P4, PT, R5, UR7, PT ;  /* 0x0000000705007c0c */ /* 0x000fe2000bf86070 */
[----:B------:R-:W-:-:S02]  /*1f90*/  VIADD R5, R28, 0x180 ;  /* 0x000001801c057836 */ /* 0x000fc40000000000 */
[--C-:B------:R-:W-:Y:S01]  /*1fa0*/  IMAD.MOV.U32 R6, RZ, RZ, R4.reuse ;  /* 0x000000ffff067224 */ /* 0x100fe200078e0004 */
[----:B------:R-:W5:Y:S01]  /*1fb0*/  @!P5 LDG.E R12, desc[UR12][R2.64+0x200] ;  /* 0x0002000c020cd981 */ /* 0x000f62000c1e1900 */
[----:B------:R-:W-:Y:S01]  /*1fc0*/  ISETP.GE.U32.AND P5, PT, R41, UR7, PT ;  /* 0x0000000729007c0c */ /* 0x000fe2000bfa6070 */
[--C-:B------:R-:W-:Y:S02]  /*1fd0*/  IMAD.MOV.U32 R16, RZ, RZ, R4.reuse ;  /* 0x000000ffff107224 */ /* 0x100fe400078e0004 */
[----:B------:R-:W5:Y:S01]  /*1fe0*/  @!P6 LDG.E R14, desc[UR12][R2.64+0x280] ;  /* 0x0002800c020ee981 */ /* 0x000f62000c1e1900 */
[----:B------:R-:W-:Y:S01]  /*1ff0*/  ISETP.GE.U32.AND P6, PT, R5, UR7, PT ;  /* 0x0000000705007c0c */ /* 0x000fe2000bfc6070 */
[----:B------:R-:W-:Y:S02]  /*2000*/  VIADD R5, R28, 0x1a0 ;  /* 0x000001a01c057836 */ /* 0x000fe40000000000 */
[----:B------:R-:W5:Y:S01]  /*2010*/  @!P2 LDG.E R6, desc[UR12][R2.64+0x80] ;  /* 0x0000800c0206a981 */ /* 0x000f62000c1e1900 */
[----:B------:R-:W-:Y:S01]  /*2020*/  ISETP.GE.U32.AND P2, PT, R7, UR7, PT ;  /* 0x0000000707007c0c */ /* 0x000fe2000bf46070 */
[----:B------:R-:W-:-:S02]  /*2030*/  IMAD.MOV.U32 R18, RZ, RZ, R4 ;  /* 0x000000ffff127224 */ /* 0x000fc400078e0004 */
[--C-:B------:R-:W-:Y:S01]  /*2040*/  IMAD.MOV.U32 R20, RZ, RZ, R4.reuse ;  /* 0x000000ffff147224 */ /* 0x100fe200078e0004 */
[----:B------:R-:W5:Y:S01]  /*2050*/  @!P0 LDG.E R16, desc[UR12][R2.64+0x300] ;  /* 0x0003000c02108981 */ /* 0x000f62000c1e1900 */
[----:B------:R-:W-:Y:S01]  /*2060*/  ISETP.GE.U32.AND P0, PT, R5, UR7, PT ;  /* 0x0000000705007c0c */ /* 0x000fe2000bf06070 */
[C---:B------:R-:W-:Y:S02]  /*2070*/  VIADD R7, R28.reuse, 0x1c0 ;  /* 0x000001c01c077836 */ /* 0x040fe40000000000 */
[C---:B------:R-:W-:Y:S01]  /*2080*/  VIADD R5, R28.reuse, 0x1e0 ;  /* 0x000001e01c057836 */ /* 0x040fe20000000000 */
[----:B------:R-:W5:Y:S01]  /*2090*/  @!P1 LDG.E R18, desc[UR12][R2.64+0x380] ;  /* 0x0003800c02129981 */ /* 0x000f62000c1e1900 */
[--C-:B------:R-:W-:Y:S01]  /*20a0*/  IMAD.MOV.U32 R22, RZ, RZ, R4.reuse ;  /* 0x000000ffff167224 */ /* 0x100fe200078e0004 */
[----:B------:R-:W-:Y:S01]  /*20b0*/  ISETP.GE.U32.AND P1, PT, R7, UR7, PT ;  /* 0x0000000707007c0c */ /* 0x000fe2000bf26070 */
[--C-:B------:R-:W-:Y:S01]  /*20c0*/  IMAD.MOV.U32 R24, RZ, RZ, R4.reuse ;  /* 0x000000ffff187224 */ /* 0x100fe200078e0004 */
[----:B------:R-:W5:Y:S01]  /*20d0*/  @!P5 LDG.E R20, desc[UR12][R2.64+0x400] ;  /* 0x0004000c0214d981 */ /* 0x000f62000c1e1900 */
[----:B------:R-:W-:Y:S01]  /*20e0*/  IMAD.MOV.U32 R30, RZ, RZ, R4 ;  /* 0x000000ffff1e7224 */ /* 0x000fe200078e0004 */
[----:B------:R-:W-:Y:S01]  /*20f0*/  ISETP.GE.U32.AND P5, PT, R5, UR7, PT ;  /* 0x0000000705007c0c */ /* 0x000fe2000bfa6070 */
[C---:B------:R-:W-:Y:S01]  /*2100*/  VIADD R5, R28.reuse, 0x200 ;  /* 0x000002001c057836 */ /* 0x040fe20000000000 */
[----:B------:R-:W5:Y:S01]  /*2110*/  @!P2 LDG.E R22, desc[UR12][R2.64+0x480] ;  /* 0x0004800c0216a981 */ /* 0x000f62000c1e1900 */
[----:B------:R-:W-:-:S03]  /*2120*/  VIADD R7, R28, 0x220 ;  /* 0x000002201c077836 */ /* 0x000fc60000000000 */
[----:B------:R-:W5:Y:S01]  /*2130*/  @!P3 LDG.E R24, desc[UR12][R2.64+0x500] ;  /* 0x0005000c0218b981 */ /* 0x000f62000c1e1900 */
[----:B------:R-:W-:Y:S02]  /*2140*/  ISETP.GE.U32.AND P2, PT, R5, UR7, PT ;  /* 0x0000000705007c0c */ /* 0x000fe4000bf46070 */
[----:B------:R-:W-:Y:S01]  /*2150*/  ISETP.GE.U32.AND P3, PT, R7, UR7, PT ;  /* 0x0000000707007c0c */ /* 0x000fe2000bf66070 */
[----:B------:R-:W5:Y:S01]  /*2160*/  @!P4 LDG.E R30, desc[UR12][R2.64+0x580] ;  /* 0x0005800c021ec981 */ /* 0x000f62000c1e1900 */
[----:B------:R-:W-:Y:S01]  /*2170*/  ISETP.GE.U32.AND P4, PT, R40, UR7, PT ;  /* 0x0000000728007c0c */ /* 0x000fe2000bf86070 */
[--C-:B------:R-:W-:Y:S02]  /*2180*/  IMAD.MOV.U32 R32, RZ, RZ, R4.reuse ;  /* 0x000000ffff207224 */ /* 0x100fe400078e0004 */
[--C-:B------:R-:W-:Y:S02]  /*2190*/  IMAD.MOV.U32 R34, RZ, RZ, R4.reuse ;  /* 0x000000ffff227224 */ /* 0x100fe400078e0004 */
[----:B------:R-:W-:-:S02]  /*21a0*/  IMAD.MOV.U32 R38, RZ, RZ, R4 ;  /* 0x000000ffff267224 */ /* 0x000fc400078e0004 */
[--C-:B------:R-:W-:Y:S01]  /*21b0*/  IMAD.MOV.U32 R42, RZ, RZ, R4.reuse ;  /* 0x000000ffff2a7224 */ /* 0x100fe200078e0004 */
[----:B------:R-:W5:Y:S01]  /*21c0*/  @!P6 LDG.E R32, desc[UR12][R2.64+0x600] ;  /* 0x0006000c0220e981 */ /* 0x000f62000c1e1900 */
[--C-:B------:R-:W-:Y:S02]  /*21d0*/  IMAD.MOV.U32 R44, RZ, RZ, R4.reuse ;  /* 0x000000ffff2c7224 */ /* 0x100fe400078e0004 */
[----:B------:R-:W-:Y:S01]  /*21e0*/  IMAD.MOV.U32 R5, RZ, RZ, R4 ;  /* 0x000000ffff057224 */ /* 0x000fe200078e0004 */
[----:B------:R-:W5:Y:S04]  /*21f0*/  @!P0 LDG.E R34, desc[UR12][R2.64+0x680] ;  /* 0x0006800c02228981 */ /* 0x000f68000c1e1900 */
[----:B------:R-:W5:Y:S04]  /*2200*/  @!P1 LDG.E R38, desc[UR12][R2.64+0x700] ;  /* 0x0007000c02269981 */ /* 0x000f68000c1e1900 */
[----:B------:R-:W5:Y:S04]  /*2210*/  @!P5 LDG.E R42, desc[UR12][R2.64+0x780] ;  /* 0x0007800c022ad981 */ /* 0x000f68000c1e1900 */
[----:B------:R-:W5:Y:S04]  /*2220*/  @!P2 LDG.E R44, desc[UR12][R2.64+0x800] ;  /* 0x0008000c022ca981 */ /* 0x000f68000c1e1900 */
[----:B------:R-:W5:Y:S04]  /*2230*/  @!P3 LDG.E R5, desc[UR12][R2.64+0x880] ;  /* 0x0008800c0205b981 */ /* 0x000f68000c1e1900 */
[----:B------:R-:W5:Y:S01]  /*2240*/  @!P4 LDG.E R4, desc[UR12][R2.64+0x900] ;  /* 0x0009000c0204c981 */ /* 0x000f62000c1e1900 */
[----:B------:R-:W0:Y:S01]  /*2250*/  S2R R35, SR_LANEID ;  /* 0x0000000000237919 */ /* 0x000e220000000000 */
[----:B------:R-:W1:Y:S01]  /*2260*/  S2UR UR5, SR_CgaCtaId ;  /* 0x00000000000579c3 */ /* 0x000e620000008800 */
[----:B------:R-:W-:Y:S01]  /*2270*/  SHF.R.U32.HI R36, RZ, 0x5, R43 ;  /* 0x00000005ff247819 */ /* 0x000fe2000001162b */
[----:B------:R-:W-:-:S02]  /*2280*/  UMOV UR4, 0x400 ;  /* 0x0000040000047882 */ /* 0x000fc40000000000 */
[----:B-1----:R-:W-:Y:S02]  /*2290*/  ULEA UR4, UR5, UR4, 0x18 ;  /* 0x0000000405047291 */ /* 0x002fe4000f8ec0ff */
[----:B0-----:R-:W-:-:S05]  /*22a0*/  IMAD R27, R36, 0x260, R35 ;  /* 0x00000260241b7824 */ /* 0x001fca00078e0223 */
[----:B------:R-:W-:-:S05]  /*22b0*/  LEA R27, R27, UR4, 0x2 ;  /* 0x000000041b1b7c11 */ /* 0x000fca000f8e10ff */
[----:B------:R-:W-:Y:S01]  /*22c0*/  IMAD R26, R35, 0x48, R27 ;  /* 0x00000048231a7824 */ /* 0x000fe200078e021b */
[----:B------:R-:W-:Y:S01]  /*22d0*/  UISETP.NE.AND UP0, UPT, UR6, URZ, UPT ;  /* 0x000000ff0600728c */ /* 0x000fe2000bf05270 */
        /* <DEDUP_REMOVED lines=41> */
[----:B0-----:R-:W-:Y:S02]  /*2570*/  IADD3 R8, PT, PT, R23, R24, R25 ;  /* 0x0000001817087210 */ /* 0x001fe40007ffe019 */
[----:B------:R-:W-:Y:S02]  /*2580*/  ISETP.NE.AND P1, PT, R35, 0x1f, PT ;  /* 0x0000001f2300780c */ /* 0x000fe40003f25270 */
[----:B------:R-:W-:Y:S02]  /*2590*/  IADD3 R8, PT, PT, R33, R34, R8 ;  /* 0x0000002221087210 */ /* 0x000fe40007ffe008 */
[----:B------:R-:W-:Y:S02]  /*25a0*/  ISETP.NE.AND P2, PT, R36, 0xc, PT ;  /* 0x0000000c2400780c */ /* 0x000fe40003f45270 */
[----:B------:R-:W-:Y:S02]  /*25b0*/  IADD3 R8, PT, PT, R31, R32, R8 ;  /* 0x000000201f087210 */ /* 0x000fe40007ffe008 */
[----:B------:R-:W-:-:S02]  /*25c0*/  ISETP.GE.U32.AND P3, PT, R43, 0x20, PT ;  /* 0x000000202b00780c */ /* 0x000fc40003f66070 */
        /* <DEDUP_REMOVED lines=29> */
[----:B------:R-:W-:-:S03]  /*27a0*/  IMAD.IADD R11, R11, 0x1, R10 ;  /* 0x000000010b0b7824 */ /* 0x000fc600078e020a */
        /* <DEDUP_REMOVED lines=16> */
[----:B------:R-:W-:-:S04]  /*28b0*/  ISETP.NE.AND P0, PT, R36, 0x8, PT ;  /* 0x000000082400780c */ /* 0x000fc80003f05270 */
[----:B------:R-:W-:Y:S02]  /*28c0*/  SEL R8, R15, R8, !P0 ;  /* 0x000000080f087207 */ /* 0x000fe40004000000 */
[----:B------:R-:W-:Y:S02]  /*28d0*/  ISETP.NE.AND P0, PT, R36, 0xa, PT ;  /* 0x0000000a2400780c */ /* 0x000fe40003f05270 */
[----:B------:R-:W-:Y:S02]  /*28e0*/  SEL R8, R16, R8, !P1 ;  /* 0x0000000810087207 */ /* 0x000fe40004800000 */
[----:B------:R-:W-:Y:S02]  /*28f0*/  ISETP.NE.AND P1, PT, R36, 0xb, PT ;  /* 0x0000000b2400780c */ /* 0x000fe40003f25270 */
[----:B------:R-:W-:Y:S02]  /*2900*/  SEL R8, R17, R8, !P0 ;  /* 0x0000000811087207 */ /* 0x000fe40004000000 */
[----:B------:R-:W-:-:S02]  /*2910*/  ISETP.NE.AND P0, PT, R35, RZ, PT ;  /* 0x000000ff2300720c */ /* 0x000fc40003f05270 */
[----:B------:R-:W-:Y:S01]  /*2920*/  SEL R8, R18, R8, !P1 ;  /* 0x0000000812087207 */ /* 0x000fe20004800000 */
[----:B------:R-:W-:Y:S01]  /*2930*/  @!P2 IMAD.IADD R8, R19, 0x1, R18 ;  /* 0x000000011308a824 */ /* 0x000fe200078e0212 */
[----:B------:R-:W-:Y:S02]  /*2940*/  SEL R9, R37, RZ, P0 ;  /* 0x000000ff25097207 */ /* 0x000fe40000000000 */
[----:B------:R-:W-:-:S03]  /*2950*/  ISETP.NE.AND P0, PT, R43, RZ, PT ;  /* 0x000000ff2b00720c */ /* 0x000fc60003f05270 */
[----:B------:R-:W-:-:S05]  /*2960*/  @P3 IMAD.IADD R37, R8, 0x1, R9 ;  /* 0x0000000108253824 */ /* 0x000fca00078e0209 */
[----:B------:R-:W-:Y:S01]  /*2970*/  SEL R8, R37, RZ, P0 ;  /* 0x000000ff25087207 */ /* 0x000fe20000000000 */
[----:B------:R-:W-:Y:S06]  /*2980*/  BRA `(.L_x_922) ;  /* 0x0000000c005c7947 */ /* 0x000fec0003800000 */
.L_x_921:
[----:B0-----:R-:W-:Y:S02]  /*2990*/  IADD3 R8, PT, PT, R23, R24, R25 ;  /* 0x0000001817087210 */ /* 0x001fe40007ffe019 */
[----:B------:R-:W-:Y:S02]  /*29a0*/  ISETP.NE.AND P1, PT, R35, 0x1f, PT ;  /* 0x0000001f2300780c */ /* 0x000fe40003f25270 */
[----:B------:R-:W-:Y:S02]  /*29b0*/  IADD3 R8, PT, PT, R33, R34, R8 ;  /* 0x0000002221087210 */ /* 0x000fe40007ffe008 */
        /* <DEDUP_REMOVED lines=59> */
[----:B------:R-:W-:Y:S01]  /*2d70*/  ISETP.GT.U32.AND P0, PT, R43, 0x1f, PT ;  /* 0x0000001f2b00780c */ /* 0x000fe20003f04070 */
        /* <DEDUP_REMOVED lines=22> */
.L_x_968:
[----:B------:R-:W-:Y:S05]  /*2ee0*/  @!P0 BRA `(.L_x_925) ;  /* 0x0000000000248947 */ /* 0x000fea0003800000 */
[----:B------:R-:W-:-:S07]  /*2ef0*/  IMAD.MOV.U32 R9, RZ, RZ, 0x1de ;  /* 0x000001deff097424 */ /* 0x000fce00078e00ff */
.L_x_927:
[----:B------:R-:W-:Y:S05]  /*2f00*/  NANOSLEEP R9 ;  /* 0x000000090000735d */ /* 0x000fea0003800000 */
[----:B------:R-:W2:Y:S01]  /*2f10*/  LD.E.64.STRONG.GPU R14, desc[UR12][R16.64+0x100] ;  /* 0x0001000c100e7980 */ /* 0x000ea2000c10fb00 */
[----:B------:R-:W-:Y:S01]  /*2f20*/  UMOV UR5, 0xffffffff ;  /* 0xffffffff00057882 */ /* 0x000fe20000000000 */
[----:B------:R-:W-:Y:S02]  /*2f30*/  SHF.R.U32.HI R9, RZ, 0x1, R9 ;  /* 0x00000001ff097819 */ /* 0x000fe40000011609 */
[----:B--2---:R-:W-:Y:S01]  /*2f40*/  ISETP.NE.AND P0, PT, R14, 0x63, PT ;  /* 0x000000630e00780c */ /* 0x004fe20003f05270 */
[----:B------:R-:W-:-:S12]  /*2f50*/  BRA.DIV UR5, `(.L_x_926) ;  /* 0x0000001a05687947 */ /* 0x000fd8000b800000 */
[----:B------:R-:W-:-:S13]  /*2f60*/  VOTE.ANY P0, !P0 ;  /* 0x0000000000ff7806 */ /* 0x000fda0004000100 */
.L_x_971:
[----:B------:R-:W-:Y:S05]  /*2f70*/  @P0 BRA `(.L_x_927) ;  /* 0xfffffffc00e00947 */ /* 0x000fea000383ffff */
.L_x_925:
[----:B------:R-:W-:Y:S01]  /*2f80*/  UMOV UR5, 0xffffffff ;  /* 0xffffffff00057882 */ /* 0x000fe20000000000 */
[----:B------:R-:W-:Y:S02]  /*2f90*/  ISETP.NE.AND P2, PT, R14, 0x65, PT ;  /* 0x000000650e00780c */ /* 0x000fe40003f45270 */
[----:B------:R-:W-:Y:S11]  /*2fa0*/  BRA.DIV UR5, `(.L_x_928) ;  /* 0x0000001a05747947 */ /* 0x000ff6000b800000 */
[----:B------:R-:W0:Y:S01]  /*2fb0*/  S2R R42, SR_GEMASK ;  /* 0x00000000002a7919 */ /* 0x000e220000003c00 */
[----:B------:R-:W-:Y:S01]  /*2fc0*/  VOTE.ANY R8, PT, !P2 ;  /* 0x0000000000087806 */ /* 0x000fe200050e0100 */
[----:B------:R-:W-:-:S03]  /*2fd0*/  VIADD R19, R35, 0x2 ;  /* 0x0000000223137836 */ /* 0x000fc60000000000 */
[----:B0-----:R-:W-:-:S05]  /*2fe0*/  LOP3.LUT R8, R8, 0x80000000, R42, 0xec, !PT ;  /* 0x8000000008087812 */ /* 0x001fca00078eec2a */
[----:B------:R-:W-:-:S05]  /*2ff0*/  VIADD R9, R8, 0xffffffff ;  /* 0xffffffff08097836 */ /* 0x000fca0000000000 */
[----:B------:R-:W-:-:S04]  /*3000*/  LOP3.LUT R9, R8, R9, RZ, 0xc, !PT ;  /* 0x0000000908097212 */ /* 0x000fc800078e0cff */
[----:B------:R0:W1:Y:S02]  /*3010*/  POPC R38, R9 ;  /* 0x0000000900267309 */ /* 0x0000640000000000 */
[C---:B0-----:R-:W-:Y:S01]  /*3020*/  VIADD R9, R35.reuse, 0x4 ;  /* 0x0000000423097836 */ /* 0x041fe20000000000 */
[----:B-1----:R-:W0:Y:S01]  /*3030*/  SHFL.DOWN PT, R16, R15, 0x1, R38 ;  /* 0x082000000f107989 */ /* 0x002e2200000e0026 */
[----:B------:R-:W-:-:S04]  /*3040*/  ISETP.GE.AND P0, PT, R35, R38, PT ;  /* 0x000000262300720c */ /* 0x000fc80003f06270 */
[----:B0-----:R-:W-:Y:S02]  /*3050*/  SEL R16, R16, RZ, !P0 ;  /* 0x000000ff10107207 */ /* 0x001fe40004000000 */
[----:B------:R-:W-:-:S03]  /*3060*/  ISETP.GT.AND P0, PT, R19, R38, PT ;  /* 0x000000261300720c */ /* 0x000fc60003f04270 */
[----:B------:R-:W-:Y:S02]  /*3070*/  IMAD.IADD R17, R16, 0x1, R15 ;  /* 0x0000000110117824 */ /* 0x000fe400078e020f */
[----:B------:R-:W-:-:S03]  /*3080*/  VIADD R15, R35, 0x10 ;  /* 0x00000010230f7836 */ /* 0x000fc60000000000 */
[----:B------:R-:W0:Y:S02]  /*3090*/  SHFL.DOWN PT, R16, R17, 0x2, R38 ;  /* 0x0840000011107989 */ /* 0x000e2400000e0026 */
[-C--:B------:R-:W-:Y:S02]  /*30a0*/  ISETP.GT.AND P2, PT, R15, R38.reuse, PT ;  /* 0x000000260f00720c */ /* 0x080fe40003f44270 */
[----:B0-----:R-:W-:Y:S02]  /*30b0*/  SEL R16, R16, RZ, !P0 ;  /* 0x000000ff10107207 */ /* 0x001fe40004000000 */
[----:B------:R-:W-:Y:S01]  /*30c0*/  ISETP.GT.AND P0, PT, R9, R38, PT ;  /* 0x000000260900720c */ /* 0x000fe20003f04270 */
[----:B------:R-:W-:Y:S02]  /*30d0*/  VIADD R9, R35, 0x8 ;  /* 0x0000000823097836 */ /* 0x000fe40000000000 */
[----:B------:R-:W-:-:S05]  /*30e0*/  IMAD.IADD R19, R17, 0x1, R16 ;  /* 0x0000000111137824 */ /* 0x000fca00078e0210 */
[----:B------:R-:W0:Y:S02]  /*30f0*/  SHFL.DOWN PT, R16, R19, 0x4, R38 ;  /* 0x0880000013107989 */ /* 0x000e2400000e0026 */
[----:B0-----:R-:W-:Y:S02]  /*3100*/  SEL R16, R16, RZ, !P0 ;  /* 0x000000ff10107207 */ /* 0x001fe40004000000 */
[----:B------:R-:W-:Y:S02]  /*3110*/  ISETP.GT.AND P0, PT, R9, R38, PT ;  /* 0x000000260900720c */ /* 0x000fe40003f04270 */
[----:B------:R-:W0:Y:S01]  /*3120*/  LDC.64 R8, c[0x0][0x390] ;  /* 0x0000e400ff087b82 */ /* 0x000e220000000a00 */
[----:B------:R-:W-:-:S05]  /*3130*/  IMAD.IADD R37, R19, 0x1, R16 ;  /* 0x0000000113257824 */ /* 0x000fca00078e0210 */
[----:B------:R-:W1:Y:S01]  /*3140*/  SHFL.DOWN PT, R16, R37, 0x8, R38 ;  /* 0x0900000025107989 */ /* 0x000e6200000e0026 */
[----:B0-----:R-:W-:Y:S02]  /*3150*/  IADD3 R36, P3, PT, R8, 0x100, RZ ;  /* 0x0000010008247810 */ /* 0x001fe40007f7e0ff */
[----:B-1----:R-:W-:Y:S02]  /*3160*/  SEL R16, R16, RZ, !P0 ;  /* 0x000000ff10107207 */ /* 0x002fe40004000000 */
[----:B------:R-:W-:-:S03]  /*3170*/  ISETP.NE.AND P0, PT, R14, 0x65, PT ;  /* 0x000000650e00780c */ /* 0x000fc60003f05270 */
[----:B------:R-:W-:Y:S02]  /*3180*/  IMAD.IADD R17, R37, 0x1, R16 ;  /* 0x0000000125117824 */ /* 0x000fe400078e0210 */
[----:B------:R-:W-:-:S03]  /*3190*/  IMAD.X R37, RZ, RZ, R9, P3 ;  /* 0x000000ffff257224 */ /* 0x000fc600018e0609 */
[----:B------:R-:W0:Y:S05]  /*31a0*/  SHFL.DOWN PT, R16, R17, 0x10, R38 ;  /* 0x0a00000011107989 */ /* 0x000e2a00000e0026 */
[----:B------:R-:W-:Y:S02]  /*31b0*/  VOTE.ALL P0, P0 ;  /* 0x0000000000ff7806 */ /* 0x000fe40000000000 */
[----:B0-----:R-:W-:-:S05]  /*31c0*/  SEL R16, R16, RZ, !P2 ;  /* 0x000000ff10107207 */ /* 0x001fca0005000000 */
[----:B------:R-:W-:-:S07]  /*31d0*/  IMAD.IADD R19, R17, 0x1, R16 ;  /* 0x0000000111137824 */ /* 0x000fce00078e0210 */
.L_x_980:
[----:B------:R-:W-:Y:S05]  /*31e0*/  @!P0 BRA `(.L_x_929) ;  /* 0x0000000000e48947 */ /* 0x000fea0003800000 */
[----:B------:R-:W-:-:S07]  /*31f0*/  IMAD.MOV.U32 R38, RZ, RZ, 0x1de ;  /* 0x000001deff267424 */ /* 0x000fce00078e00ff */
.L_x_935:
        /* <DEDUP_REMOVED lines=10> */
.L_x_983:
[----:B------:R-:W-:Y:S05]  /*32a0*/  @!P0 BRA `(.L_x_931) ;  /* 0x0000000000248947 */ /* 0x000fea0003800000 */
[----:B------:R-:W-:-:S07]  /*32b0*/  IMAD.MOV.U32 R9, RZ, RZ, R38 ;  /* 0x000000ffff097224 */ /* 0x000fce00078e0026 */
.L_x_933:
[----:B------:R-:W-:Y:S05]  /*32c0*/  NANOSLEEP R9 ;  /* 0x000000090000735d */ /* 0x000fea0003800000 */
[----:B------:R-:W2:Y:S01]  /*32d0*/  LD.E.64.STRONG.GPU R14, desc[UR12][R16.64+-0x100] ;  /* 0xffff000c100e7980 */ /* 0x000ea2000c10fb00 */
[----:B------:R-:W-:Y:S01]  /*32e0*/  UMOV UR5, 0xffffffff ;  /* 0xffffffff00057882 */ /* 0x000fe20000000000 */
[----:B------:R-:W-:Y:S02]  /*32f0*/  SHF.R.U32.HI R9, RZ, 0x1, R9 ;  /* 0x00000001ff097819 */ /* 0x000fe40000011609 */
[----:B--2---:R-:W-:Y:S01]  /*3300*/  ISETP.NE.AND P0, PT, R14, 0x63, PT ;  /* 0x000000630e00780c */ /* 0x004fe20003f05270 */
[----:B------:R-:W-:-:S12]  /*3310*/  BRA.DIV UR5, `(.L_x_932) ;  /* 0x0000001a05c07947 */ /* 0x000fd8000b800000 */
[----:B------:R-:W-:-:S13]  /*3320*/  VOTE.ANY P0, !P0 ;  /* 0x0000000000ff7806 */ /* 0x000fda0004000100 */
.L_x_986:
[----:B------:R-:W-:Y:S05]  /*3330*/  @P0 BRA `(.L_x_933) ;  /* 0xfffffffc00e00947 */ /* 0x000fea000383ffff */
.L_x_931:
[----:B------:R-:W-:Y:S01]  /*3340*/  UMOV UR5, 0xffffffff ;  /* 0xffffffff00057882 */ /* 0x000fe20000000000 */
[----:B------:R-:W-:Y:S02]  /*3350*/  ISETP.NE.AND P0, PT, R14, 0x65, PT ;  /* 0x000000650e00780c */ /* 0x000fe40003f05270 */
[----:B------:R-:W-:Y:S11]  /*3360*/  BRA.DIV UR5, `(.L_x_934) ;  /* 0x0000001a05cc7947 */ /* 0x000ff6000b800000 */
[----:B------:R-:W-:Y:S01]  /*3370*/  VOTE.ANY R8, PT, !P0 ;  /* 0x0000000000087806 */ /* 0x000fe200040e0100 */
[----:B------:R-:W-:-:S03]  /*3380*/  VIADD R18, R18, 0xffffffe0 ;  /* 0xffffffe012127836 */ /* 0x000fc60000000000 */
[----:B------:R-:W-:-:S05]  /*3390*/  LOP3.LUT R8, R8, 0x80000000, R42, 0xec, !PT ;  /* 0x8000000008087812 */ /* 0x000fca00078eec2a */
[----:B------:R-:W-:-:S05]  /*33a0*/  VIADD R9, R8, 0xffffffff ;  /* 0xffffffff08097836 */ /* 0x000fca0000000000 */
[----:B------:R-:W-:Y:S01]  /*33b0*/  LOP3.LUT R9, R8, R9, RZ, 0xc, !PT ;  /* 0x0000000908097212 */ /* 0x000fe200078e0cff */
[----:B------:R-:W-:-:S05]  /*33c0*/  VIADD R8, R35, 0x2 ;  /* 0x0000000223087836 */ /* 0x000fca0000000000 */
[----:B------:R-:W0:Y:S02]  /*33d0*/  POPC R9, R9 ;  /* 0x0000000900097309 */ /* 0x000e240000000000 */
[----:B0-----:R-:W0:Y:S01]  /*33e0*/  SHFL.DOWN PT, R16, R15, 0x1, R9 ;  /* 0x082000000f107989 */ /* 0x001e2200000e0009 */
[----:B------:R-:W-:-:S04]  /*33f0*/  ISETP.GE.AND P0, PT, R35, R9, PT ;  /* 0x000000092300720c */ /* 0x000fc80003f06270 */
[----:B0-----:R-:W-:Y:S02]  /*3400*/  SEL R16, R16, RZ, !P0 ;  /* 0x000000ff10107207 */ /* 0x001fe40004000000 */
[----:B------:R-:W-:Y:S01]  /*3410*/  ISETP.GT.AND P0, PT, R8, R9, PT ;  /* 0x000000090800720c */ /* 0x000fe20003f04270 */
[----:B------:R-:W-:Y:S02]  /*3420*/  VIADD R8, R35, 0x4 ;  /* 0x0000000423087836 */ /* 0x000fe40000000000 */
[----:B------:R-:W-:-:S05]  /*3430*/  IMAD.IADD R44, R16, 0x1, R15 ;  /* 0x00000001102c7824 */ /* 0x000fca00078e020f */
[----:B------:R-:W0:Y:S02]  /*3440*/  SHFL.DOWN PT, R16, R44, 0x2, R9 ;  /* 0x084000002c107989 */ /* 0x000e2400000e0009 */
        /* <DEDUP_REMOVED lines=8> */
[----:B------:R-:W-:-:S03]  /*34d0*/  IMAD.IADD R45, R17, 0x1, R16 ;  /* 0x00000001112d7824 */ /* 0x000fc600078e0210 */
[----:B------:R-:W-:Y:S02]  /*34e0*/  ISETP.GT.AND P2, PT, R8, R9, PT ;  /* 0x000000090800720c */ /* 0x000fe40003f44270 */
        /* <DEDUP_REMOVED lines=8> */
.L_x_995:
[----:B------:R-:W-:Y:S05]  /*3570*/  @P0 BRA `(.L_x_935) ;  /* 0xfffffffc00200947 */ /* 0x000fea000383ffff */
.L_x_929:
        /* <DEDUP_REMOVED lines=15> */
.L_x_923:
[----:B------:R-:W-:Y:S05]  /*3670*/  WARPSYNC.ALL ;  /* 0x0000000000007948 */ /* 0x000fea0003800000 */
[----:B------:R-:W0:Y:S08]  /*3680*/  S2UR UR5, SR_CgaCtaId ;  /* 0x00000000000579c3 */ /* 0x000e300000008800 */
[----:B------:R-:W-:Y:S01]  /*3690*/  BAR.SYNC.DEFER_BLOCKING 0x0 ;  /* 0x0000000000007b1d */ /* 0x000fe20000010000 */
[----:B------:R-:W-:-:S05]  /*36a0*/  ISETP.NE.AND P0, PT, R43, RZ, PT ;  /* 0x000000ff2b00720c */ /* 0x000fca0003f05270 */
[----:B------:R-:W-:Y:S02]  /*36b0*/  UMOV UR4, 0x400 ;  /* 0x0000040000047882 */ /* 0x000fe40000000000 */
[----:B0-----:R-:W-:-:S09]  /*36c0*/  ULEA UR4, UR5, UR4, 0x18 ;  /* 0x0000000405047291 */ /* 0x001fd2000f8ec0ff */
[----:B------:R-:W0:Y:S02]  /*36d0*/  LDS R9, [UR4+0x54] ;  /* 0x00005404ff097984 */ /* 0x000e240008000800 */
[----:B0-----:R-:W-:-:S05]  /*36e0*/  SEL R9, R9, RZ, P0 ;  /* 0x000000ff09097207 */ /* 0x001fca0000000000 */
[----:B------:R-:W-:-:S07]  /*36f0*/  IMAD.IADD R8, R9, 0x1, R8 ;  /* 0x0000000109087824 */ /* 0x000fce00078e0208 */
.L_x_922:
[----:B------:R-:W-:Y:S01]  /*3700*/  IMAD.IADD R25, R25, 0x1, R8 ;  /* 0x0000000119197824 */ /* 0x000fe200078e0208 */
[----:B------:R-:W-:Y:S01]  /*3710*/  BAR.SYNC.DEFER_BLOCKING 0x0 ;  /* 0x0000000000007b1d */ /* 0x000fe20000010000 */
[----:B------:R-:W-:Y:S01]  /*3720*/  ISETP.NE.AND P0, PT, R43, RZ, PT ;  /* 0x000000ff2b00720c */ /* 0x000fe20003f05270 */
[----:B-1----:R-:W-:Y:S02]  /*3730*/  IMAD.U32 R10, RZ, RZ, UR7 ;  /* 0x00000007ff0a7e24 */ /* 0x002fe4000f8e00ff */
[----:B------:R-:W-:Y:S02]  /*3740*/  IMAD.IADD R24, R24, 0x1, R25 ;  /* 0x0000000118187824 */ /* 0x000fe400078e0219 */
[----:B------:R-:W0:Y:S02]  /*3750*/  LDCU.64 UR8, c[0x0][0x388] ;  /* 0x00007100ff0877ac */ /* 0x000e240008000a00 */
[----:B------:R-:W-:-:S04]  /*3760*/  IMAD.IADD R23, R23, 0x1, R24 ;  /* 0x0000000117177824 */ /* 0x000fc800078e0218 */
[----:B------:R-:W-:-:S04]  /*3770*/  IMAD.IADD R34, R34, 0x1, R23 ;  /* 0x0000000122227824 */ /* 0x000fc800078e0217 */
[----:B------:R-:W-:-:S04]  /*3780*/  IMAD.IADD R33, R33, 0x1, R34 ;  /* 0x0000000121217824 */ /* 0x000fc800078e0222 */
[----:B------:R-:W-:-:S04]  /*3790*/  IMAD.IADD R32, R32, 0x1, R33 ;  /* 0x0000000120207824 */ /* 0x000fc800078e0221 */
[----:B------:R-:W-:Y:S01]  /*37a0*/  IMAD.IADD R31, R31, 0x1, R32 ;  /* 0x000000011f1f7824 */ /* 0x000fe200078e0220 */
[----:B------:R-:W-:Y:S03]  /*37b0*/  STS [R26], R25 ;  /* 0x000000191a007388 */ /* 0x000fe60000000800 */
        /* <DEDUP_REMOVED lines=27> */
[----:B------:R1:W-:Y:S04]  /*3970*/  STS [R26+0x40], R3 ;  /* 0x000040031a007388 */ /* 0x0003e80000000800 */
        /* <DEDUP_REMOVED lines=22> */
[----:B------:R2:W-:Y:S01]  /*3ae0*/  @!P0 STS [UR4+0x7b80], R10 ;  /* 0x007b800aff008988 */ /* 0x0005e20008000804 */
[----:B------:R-:W-:Y:S01]  /*3af0*/  BAR.SYNC.DEFER_BLOCKING 0x0 ;  /* 0x0000000000007b1d */ /* 0x000fe20000010000 */
[----:B-1----:R-:W-:-:S05]  /*3b00*/  IADD3 R3, P0, PT, R28, UR10, RZ ;  /* 0x0000000a1c037c10 */ /* 0x002fca000ff1e0ff */
[----:B------:R-:W1:Y:S01]  /*3b10*/  S2R R2, SR_TID.X ;  /* 0x0000000000027919 */ /* 0x000e620000002100 */
[----:B------:R-:W3:Y:S01]  /*3b20*/  LDS R29, [UR4+0x7b80] ;  /* 0x007b8004ff1d7984 */ /* 0x000ee20008000800 */
[C---:B-1----:R-:W-:Y:S02]  /*3b30*/  LOP3.LUT R4, R2.reuse, 0x3e0, RZ, 0xc0, !PT ;  /* 0x000003e002047812 */ /* 0x042fe400078ec0ff */
[----:B------:R-:W-:-:S05]  /*3b40*/  LOP3.LUT R2, R2, 0x1f, RZ, 0xc0, !PT ;  /* 0x0000001f02027812 */ /* 0x000fca00078ec0ff */
[----:B------:R-:W-:Y:S02]  /*3b50*/  IMAD R6, R4, 0x13, R2 ;  /* 0x0000001304067824 */ /* 0x000fe400078e0202 */
[----:B------:R-:W-:Y:S01]  /*3b60*/  IMAD.X R4, RZ, RZ, UR11, P0 ;  /* 0x0000000bff047e24 */ /* 0x000fe200080e06ff */
[C---:B0-----:R-:W-:Y:S01]  /*3b70*/  LEA R2, P0, R3.reuse, UR8, 0x2 ;  /* 0x0000000803027c11 */ /* 0x041fe2000f8010ff */
[C---:B------:R-:W-:Y:S02]  /*3b80*/  VIADD R8, R6.reuse, 0x20 ;  /* 0x0000002006087836 */ /* 0x040fe40000000000 */
[C---:B--2---:R-:W-:Y:S01]  /*3b90*/  VIADD R10, R6.reuse, 0xa0 ;  /* 0x000000a0060a7836 */ /* 0x044fe20000000000 */
[----:B------:R-:W-:Y:S01]  /*3ba0*/  LEA.HI.X R3, R3, UR9, R4, 0x2, P0 ;  /* 0x0000000903037c11 */ /* 0x000fe200080f1404 */
[----:B------:R-:W-:Y:S01]  /*3bb0*/  VIADD R4, R6, 0x40 ;  /* 0x0000004006047836 */ /* 0x000fe20000000000 */
[-C--:B---3--:R-:W-:Y:S02]  /*3bc0*/  ISETP.GE.AND P1, PT, R28, R29.reuse, PT ;  /* 0x0000001d1c00720c */ /* 0x088fe40003f26270 */
        /* <DEDUP_REMOVED lines=9> */
[----:B------:R0:W-:Y:S01]  /*3c60*/  @!P1 STG.E desc[UR12][R2.64], R33 ;  /* 0x0000002102009986 */ /* 0x0001e2000c10190c */
[-C--:B------:R-:W-:Y:S01]  /*3c70*/  ISETP.GE.AND P0, PT, R8, R29.reuse, PT ;  /* 0x0000001d0800720c */ /* 0x080fe20003f06270 */
[----:B------:R-:W-:Y:S01]  /*3c80*/  VIADD R8, R6, 0x140 ;  /* 0x0000014006087836 */ /* 0x000fe20000000000 */
[-C--:B------:R-:W-:Y:S01]  /*3c90*/  ISETP.GE.AND P1, PT, R4, R29.reuse, PT ;  /* 0x0000001d0400720c */ /* 0x080fe20003f26270 */
[----:B------:R-:W-:Y:S01]  /*3ca0*/  VIADD R4, R6, 0x120 ;  /* 0x0000012006047836 */ /* 0x000fe20000000000 */
[----:B------:R0:W-:Y:S04]  /*3cb0*/  @!P3 STG.E desc[UR12][R2.64+0x100], R37 ;  /* 0x000100250200b986 */ /* 0x0001e8000c10190c */
[----:B------:R0:W-:Y:S01]  /*3cc0*/  @!P4 STG.E desc[UR12][R2.64+0x180], R39 ;  /* 0x000180270200c986 */ /* 0x0001e2000c10190c */
[-C--:B------:R-:W-:Y:S01]  /*3cd0*/  ISETP.GE.AND P3, PT, R4, R29.reuse, PT ;  /* 0x0000001d0400720c */ /* 0x080fe20003f66270 */
[----:B------:R-:W-:Y:S01]  /*3ce0*/  VIADD R4, R6, 0x160 ;  /* 0x0000016006047836 */ /* 0x000fe20000000000 */
[-C--:B------:R-:W-:Y:S01]  /*3cf0*/  ISETP.GE.AND P4, PT, R8, R29.reuse, PT ;  /* 0x0000001d0800720c */ /* 0x080fe20003f86270 */
[----:B------:R-:W-:Y:S01]  /*3d00*/  VIADD R8, R6, 0x180 ;  /* 0x0000018006087836 */ /* 0x000fe20000000000 */
[----:B------:R0:W-:Y:S01]  /*3d10*/  @!P2 STG.E desc[UR12][R2.64+0x80], R35 ;  /* 0x000080230200a986 */ /* 0x0001e2000c10190c */
[----:B------:R-:W-:-:S03]  /*3d20*/  ISETP.GE.AND P2, PT, R41, R29, PT ;  /* 0x0000001d2900720c */ /* 0x000fc60003f46270 */
        /* <DEDUP_REMOVED lines=30> */
.L_x_909:
[----:B------:R-:W-:Y:S01]  /*3f10*/  BSSY B1, `(.L_x_936) ;  /* 0x0000006000017945 */ /* 0x000fe20003800000 */
[----:B------:R-:W-:Y:S01]  /*3f20*/  PLOP3.LUT P0, PT, P0, PT, PT, 0x8, 0x80 ;  /* 0x000000000080781c */ /* 0x000fe2000070e170 */
[----:B------:R-:W-:-:S12]  /*3f30*/  IMAD.MOV.U32 R8, RZ, RZ, -0x1 ;  /* 0xffffffffff087424 */ /* 0x000fd800078e00ff */
[----:B------:R-:W-:Y:S05]  /*3f40*/  WARPSYNC.COLLECTIVE R8, `(.L_x_937) ;  /* 0x0000000008087348 */ /* 0x000fea0003c00000 */
[----:B------:R-:W-:Y:S01]  /*3f50*/  VOTE.ANY P0, P0 ;  /* 0x0000000000ff7806 */ /* 0x000fe20000000100 */
[----:B------:R-:W-:-:S12]  /*3f60*/  ENDCOLLECTIVE ;  /* 0x000000000000791b */ /* 0x000fd80003800000 */
.L_x_937:
[----:B------:R-:W-:Y:S05]  /*3f70*/  BSYNC B1 ;  /* 0x0000000000017941 */ /* 0x000fea0003800000 */
.L_x_936:
[----:B------:R-:W-:Y:S05]  /*3f80*/  BRA `(.L_x_938) ;  /* 0xffffffd000087947 */ /* 0x000fea000383ffff */
.L_x_911:
[----:B------:R-:W-:Y:S01]  /*3f90*/  BSSY B1, `(.L_x_939) ;  /* 0x0000006000017945 */ /* 0x000fe20003800000 */
[----:B------:R-:W-:Y:S01]  /*3fa0*/  PLOP3.LUT P0, PT, P0, PT, PT, 0x8, 0x80 ;  /* 0x000000000080781c */ /* 0x000fe2000070e170 */
[----:B------:R-:W-:-:S12]  /*3fb0*/  IMAD.MOV.U32 R8, RZ, RZ, -0x1 ;  /* 0xffffffffff087424 */ /* 0x000fd800078e00ff */
[----:B------:R-:W-:Y:S05]  /*3fc0*/  WARPSYNC.COLLECTIVE R8, `(.L_x_940) ;  /* 0x0000000008087348 */ /* 0x000fea0003c00000 */
[----:B------:R-:W-:Y:S01]  /*3fd0*/  VOTE.ANY P0, P0 ;  /* 0x0000000000ff7806 */ /* 0x000fe20000000100 */
[----:B------:R-:W-:-:S12]  /*3fe0*/  ENDCOLLECTIVE ;  /* 0x000000000000791b */ /* 0x000fd80003800000 */
.L_x_940:
[----:B------:R-:W-:Y:S05]  /*3ff0*/  BSYNC B1 ;  /* 0x0000000000017941 */ /* 0x000fea0003800000 */
.L_x_939:
[----:B------:R-:W-:Y:S05]  /*4000*/  BRA `(.L_x_941) ;  /* 0xffffffd0000c7947 */ /* 0x000fea000383ffff */
.L_x_913:
[----:B------:R-:W0:Y:S01]  /*4010*/  S2R R45, SR_GEMASK ;  /* 0x00000000002d7919 */ /* 0x000e220000003c00 */
[----:B------:R-:W-:Y:S01]  /*4020*/  BSSY B1, `(.L_x_942) ;  /* 0x0000007000017945 */ /* 0x000fe20003800000 */
[----:B------:R-:W-:Y:S01]  /*4030*/  ISETP.NE.AND P0, PT, R14, 0x65, PT ;  /* 0x000000650e00780c */ /* 0x000fe20003f05270 */
[----:B------:R-:W-:Y:S01]  /*4040*/  IMAD.MOV.U32 R8, RZ, RZ, -0x1 ;  /* 0xffffffffff087424 */ /* 0x000fe200078e00ff */
[----:B------:R-:W-:-:S13]  /*4050*/  PLOP3.LUT P2, PT, P2, PT, PT, 0x8, 0x80 ;  /* 0x000000000080781c */ /* 0x000fda000174e170 */
[----:B0-----:R-:W-:Y:S05]  /*4060*/  WARPSYNC.COLLECTIVE R8, `(.L_x_943) ;  /* 0x0000000008087348 */ /* 0x001fea0003c00000 */
[----:B------:R-:W-:Y:S01]  /*4070*/  VOTE.ANY R8, PT, P2 ;  /* 0x0000000000087806 */ /* 0x000fe200010e0100 */
[----:B0-----:R-:W-:Y:S06]  /*4080*/  ENDCOLLECTIVE ;  /* 0x000000000000791b */ /* 0x001fec0003800000 */
.L_x_943:
[----:B------:R-:W-:Y:S05]  /*4090*/  BSYNC B1 ;  /* 0x0000000000017941 */ /* 0x000fea0003800000 */
.L_x_942:
[----:B------:R-:W-:Y:S01]  /*40a0*/  LOP3.LUT R8, R8, 0x80000000, R45, 0xec, !PT ;  /* 0x8000000008087812 */ /* 0x000fe200078eec2d */
[----:B------:R-:W-:Y:S02]  /*40b0*/  IMAD.MOV.U32 R10, RZ, RZ, 0x1 ;  /* 0x00000001ff0a7424 */ /* 0x000fe400078e00ff */
[----:B------:R-:W-:Y:S02]  /*40c0*/  VIADD R33, R44, 0x2 ;  /* 0x000000022c217836 */ /* 0x000fe40000000000 */
[----:B------:R-:W-:Y:S02]  /*40d0*/  VIADD R9, R8, 0xffffffff ;  /* 0xffffffff08097836 */ /* 0x000fe40000000000 */
[C---:B------:R-:W-:Y:S02]  /*40e0*/  VIADD R32, R44.reuse, 0x4 ;  /* 0x000000042c207836 */ /* 0x040fe40000000000 */
[----:B------:R-:W-:Y:S01]  /*40f0*/  VIADD R19, R44, 0x8 ;  /* 0x000000082c137836 */ /* 0x000fe20000000000 */
[----:B------:R-:W-:Y:S01]  /*4100*/  LOP3.LUT R38, R8, R9, RZ, 0xc, !PT ;  /* 0x0000000908267212 */ /* 0x000fe200078e0cff */
[----:B------:R-:W-:-:S02]  /*4110*/  IMAD.MOV.U32 R8, RZ, RZ, -0x1 ;  /* 0xffffffffff087424 */ /* 0x000fc400078e00ff */
[----:B------:R-:W-:-:S03]  /*4120*/  VIADD R34, R44, 0x10 ;  /* 0x000000102c227836 */ /* 0x000fc60000000000 */
[----:B------:R-:W0:Y:S02]  /*4130*/  POPC R38, R38 ;  /* 0x0000002600267309 */ /* 0x000e240000000000 */
[----:B0-----:R-:W-:-:S07]  /*4140*/  IMAD.MOV.U32 R9, RZ, RZ, R38 ;  /* 0x000000ffff097224 */ /* 0x001fce00078e0026 */
[----:B------:R-:W-:Y:S05]  /*4150*/  WARPSYNC.COLLECTIVE R8, `(.L_x_944) ;  /* 0x0000000008087348 */ /* 0x000fea0003c00000 */
[----:B------:R0:W1:Y:S02]  /*4160*/  SHFL.DOWN P2, R16, R15, R10, R9 ;  /* 0x0800000a0f107389 */ /* 0x0000640000040009 */
[----:B01----:R-:W-:Y:S05]  /*4170*/  ENDCOLLECTIVE ;  /* 0x000000000000791b */ /* 0x003fea0003800000 */
.L_x_944:
[----:B------:R-:W-:Y:S01]  /*4180*/  IMAD.MOV.U32 R10, RZ, RZ, 0x2 ;  /* 0x00000002ff0a7424 */ /* 0x000fe200078e00ff */
[----:B------:R-:W-:-:S04]  /*4190*/  ISETP.GE.AND P2, PT, R44, R38, PT ;  /* 0x000000262c00720c */ /* 0x000fc80003f46270 */
[----:B------:R-:W-:-:S05]  /*41a0*/  SEL R16, R16, RZ, !P2 ;  /* 0x000000ff10107207 */ /* 0x000fca0005000000 */
[----:B------:R-:W-:-:S04]  /*41b0*/  IMAD.IADD R17, R16, 0x1, R15 ;  /* 0x0000000110117824 */ /* 0x000fc800078e020f */
[----:B------:R-:W-:-:S07]  /*41c0*/  IMAD.MOV.U32 R15, RZ, RZ, R17 ;  /* 0x000000ffff0f7224 */ /* 0x000fce00078e0011 */
[----:B------:R-:W-:Y:S05]  /*41d0*/  WARPSYNC.COLLECTIVE R8, `(.L_x_945) ;  /* 0x0000000008087348 */ /* 0x000fea0003c00000 */
[----:B------:R0:W1:Y:S02]  /*41e0*/  SHFL.DOWN P2, R16, R15, R10, R9 ;  /* 0x0800000a0f107389 */ /* 0x0000640000040009 */
[----:B01----:R-:W-:Y:S05]  /*41f0*/  ENDCOLLECTIVE ;  /* 0x000000000000791b */ /* 0x003fea0003800000 */
.L_x_945:
[----:B------:R-:W-:Y:S01]  /*4200*/  IMAD.MOV.U32 R10, RZ, RZ, 0x4 ;  /* 0x00000004ff0a7424 */ /* 0x000fe200078e00ff */
[----:B------:R-:W-:-:S04]  /*4210*/  ISETP.GT.AND P2, PT, R33, R38, PT ;  /* 0x000000262100720c */ /* 0x000fc80003f44270 */
[----:B------:R-:W-:-:S05]  /*4220*/  SEL R16, R16, RZ, !P2 ;  /* 0x000000ff10107207 */ /* 0x000fca0005000000 */
[----:B------:R-:W-:-:S04]  /*4230*/  IMAD.IADD R35, R17, 0x1, R16 ;  /* 0x0000000111237824 */ /* 0x000fc800078e0210 */
[----:B------:R-:W-:-:S07]  /*4240*/  IMAD.MOV.U32 R15, RZ, RZ, R35 ;  /* 0x000000ffff0f7224 */ /* 0x000fce00078e0023 */
[----:B------:R-:W-:Y:S05]  /*4250*/  WARPSYNC.COLLECTIVE R8, `(.L_x_946) ;  /* 0x0000000008087348 */ /* 0x000fea0003c00000 */
[----:B------:R0:W1:Y:S02]  /*4260*/  SHFL.DOWN P2, R16, R15, R10, R9 ;  /* 0x0800000a0f107389 */ /* 0x0000640000040009 */
[----:B01----:R-:W-:Y:S05]  /*4270*/  ENDCOLLECTIVE ;  /* 0x000000000000791b */ /* 0x003fea0003800000 */
.L_x_946:
        /* <DEDUP_REMOVED lines=8> */
.L_x_947:
        /* <DEDUP_REMOVED lines=8> */
.L_x_948:
[----:B------:R-:W0:Y:S01]  /*4380*/  LDC.64 R8, c[0x0][0x390] ;  /* 0x0000e400ff087b82 */ /* 0x000e220000000a00 */
[----:B------:R-:W-:-:S04]  /*4390*/  ISETP.GT.AND P2, PT, R34, R38, PT ;  /* 0x000000262200720c */ /* 0x000fc80003f44270 */
[----:B------:R-:W-:-:S05]  /*43a0*/  SEL R16, R16, RZ, !P2 ;  /* 0x000000ff10107207 */ /* 0x000fca0005000000 */
[----:B------:R-:W-:Y:S01]  /*43b0*/  IMAD.IADD R36, R17, 0x1, R16 ;  /* 0x0000000111247824 */ /* 0x000fe200078e0210 */
[----:B0-----:R-:W-:Y:S01]  /*43c0*/  IADD3 R35, P2, PT, R8, 0x100, RZ ;  /* 0x0000010008237810 */ /* 0x001fe20007f5e0ff */
[----:B------:R-:W-:-:S04]  /*43d0*/  IMAD.MOV.U32 R8, RZ, RZ, -0x1 ;  /* 0xffffffffff087424 */ /* 0x000fc800078e00ff */
[----:B------:R-:W-:-:S08]  /*43e0*/  IMAD.X R37, RZ, RZ, R9, P2 ;  /* 0x000000ffff257224 */ /* 0x000fd000010e0609 */
[----:B------:R-:W-:Y:S05]  /*43f0*/  WARPSYNC.COLLECTIVE R8, `(.L_x_949) ;  /* 0x0000000008087348 */ /* 0x000fea0003c00000 */
[----:B------:R-:W-:Y:S01]  /*4400*/  VOTE.ALL P0, P0 ;  /* 0x0000000000ff7806 */ /* 0x000fe20000000000 */
[----:B------:R-:W-:-:S12]  /*4410*/  ENDCOLLECTIVE ;  /* 0x000000000000791b */ /* 0x000fd80003800000 */
.L_x_949:
[----:B------:R-:W-:Y:S05]  /*4420*/  BRA `(.L_x_950) ;  /* 0xffffffcc00a07947 */ /* 0x000fea000383ffff */
.L_x_915:
[----:B------:R-:W-:Y:S01]  /*4430*/  BSSY B1, `(.L_x_951) ;  /* 0x0000006000017945 */ /* 0x000fe20003800000 */
[----:B------:R-:W-:Y:S01]  /*4440*/  PLOP3.LUT P0, PT, P0, PT, PT, 0x8, 0x80 ;  /* 0x000000000080781c */ /* 0x000fe2000070e170 */
[----:B------:R-:W-:-:S12]  /*4450*/  IMAD.MOV.U32 R8, RZ, RZ, -0x1 ;  /* 0xffffffffff087424 */ /* 0x000fd800078e00ff */
[----:B------:R-:W-:Y:S05]  /*4460*/  WARPSYNC.COLLECTIVE R8, `(.L_x_952) ;  /* 0x0000000008087348 */ /* 0x000fea0003c00000 */
[----:B------:R-:W-:Y:S01]  /*4470*/  VOTE.ANY P0, P0 ;  /* 0x0000000000ff7806 */ /* 0x000fe20000000100 */
[----:B------:R-:W-:-:S12]  /*4480*/  ENDCOLLECTIVE ;  /* 0x000000000000791b */ /* 0x000fd80003800000 */
.L_x_952:
[----:B------:R-:W-:Y:S05]  /*4490*/  BSYNC B1 ;  /* 0x0000000000017941 */ /* 0x000fea0003800000 */
.L_x_951:
[----:B------:R-:W-:Y:S05]  /*44a0*/  BRA `(.L_x_953) ;  /* 0xffffffcc00b07947 */ /* 0x000fea000383ffff */
.L_x_917:
[----:B------:R-:W-:Y:S01]  /*44b0*/  BSSY B1, `(.L_x_954) ;  /* 0x0000006000017945 */ /* 0x000fe20003800000 */
[----:B------:R-:W-:Y:S01]  /*44c0*/  PLOP3.LUT P0, PT, P0, PT, PT, 0x8, 0x80 ;  /* 0x000000000080781c */ /* 0x000fe2000070e170 */
[----:B------:R-:W-:-:S12]  /*44d0*/  IMAD.MOV.U32 R8, RZ, RZ, -0x1 ;  /* 0xffffffffff087424 */ /* 0x000fd800078e00ff */
[----:B------:R-:W-:Y:S05]  /*44e0*/  WARPSYNC.COLLECTIVE R8, `(.L_x_955) ;  /* 0x0000000008087348 */ /* 0x000fea0003c00000 */
[----:B------:R-:W-:Y:S01]  /*44f0*/  VOTE.ANY P0, P0 ;  /* 0x0000000000ff7806 */ /* 0x000fe20000000100 */
[----:B------:R-:W-:-:S12]  /*4500*/  ENDCOLLECTIVE ;  /* 0x000000000000791b */ /* 0x000fd80003800000 */
.L_x_955:
[----:B------:R-:W-:Y:S05]  /*4510*/  BSYNC B1 ;  /* 0x0000000000017941 */ /* 0x000fea0003800000 */
.L_x_954:
[----:B------:R-:W-:Y:S05]  /*4520*/  BRA `(.L_x_956) ;  /* 0xffffffcc00b47947 */ /* 0x000fea000383ffff */
.L_x_919:
[----:B------:R-:W-:Y:S01]  /*4530*/  BSSY B1, `(.L_x_957) ;  /* 0x0000006000017945 */ /* 0x000fe20003800000 */
[----:B------:R-:W-:Y:S01]  /*4540*/  PLOP3.LUT P2, PT, P0, PT, PT, 0x8, 0x80 ;  /* 0x000000000080781c */ /* 0x000fe2000074e170 */
[----:B------:R-:W-:-:S12]  /*4550*/  IMAD.MOV.U32 R8, RZ, RZ, -0x1 ;  /* 0xffffffffff087424 */ /* 0x000fd800078e00ff */
[----:B------:R-:W-:Y:S05]  /*4560*/  WARPSYNC.COLLECTIVE R8, `(.L_x_958) ;  /* 0x0000000008087348 */ /* 0x000fea0003c00000 */
[----:B------:R-:W-:Y:S01]  /*4570*/  VOTE.ANY R8, PT, P2 ;  /* 0x0000000000087806 */ /* 0x000fe200010e0100 */
[----:B------:R-:W-:Y:S06]  /*4580*/  ENDCOLLECTIVE ;  /* 0x000000000000791b */ /* 0x000fec0003800000 */
.L_x_958:
[----:B------:R-:W-:Y:S05]  /*4590*/  BSYNC B1 ;  /* 0x0000000000017941 */ /* 0x000fea0003800000 */
.L_x_957:
[----:B------:R-:W-:Y:S01]  /*45a0*/  LOP3.LUT R8, R8, 0x80000000, R45, 0xec, !PT ;  /* 0x8000000008087812 */ /* 0x000fe200078eec2d */
[----:B------:R-:W-:Y:S02]  /*45b0*/  IMAD.MOV.U32 R10, RZ, RZ, 0x1 ;  /* 0x00000001ff0a7424 */ /* 0x000fe400078e00ff */
[----:B------:R-:W-:Y:S02]  /*45c0*/  VIADD R18, R18, 0xffffffe0 ;  /* 0xffffffe012127836 */ /* 0x000fe40000000000 */
[----:B------:R-:W-:-:S05]  /*45d0*/  VIADD R9, R8, 0xffffffff ;  /* 0xffffffff08097836 */ /* 0x000fca0000000000 */
[----:B------:R-:W-:Y:S01]  /*45e0*/  LOP3.LUT R17, R8, R9, RZ, 0xc, !PT ;  /* 0x0000000908117212 */ /* 0x000fe200078e0cff */
[----:B------:R-:W-:-:S03]  /*45f0*/  IMAD.MOV.U32 R8, RZ, RZ, -0x1 ;  /* 0xffffffffff087424 */ /* 0x000fc600078e00ff */
[----:B------:R0:W1:Y:S04]  /*4600*/  POPC R9, R17 ;  /* 0x0000001100097309 */ /* 0x0000680000000000 */
[----:B01----:R-:W-:Y:S05]  /*4610*/  WARPSYNC.COLLECTIVE R8, `(.L_x_959) ;  /* 0x0000000008087348 */ /* 0x003fea0003c00000 */
[----:B-1----:R1:W2:Y:S02]  /*4620*/  SHFL.DOWN P2, R16, R15, R10, R9 ;  /* 0x0800000a0f107389 */ /* 0x0022a40000040009 */
[----:B012---:R-:W-:Y:S05]  /*4630*/  ENDCOLLECTIVE ;  /* 0x000000000000791b */ /* 0x007fea0003800000 */
.L_x_959:
[----:B------:R-:W-:Y:S01]  /*4640*/  ISETP.GE.AND P0, PT, R44, R9, PT ;  /* 0x000000092c00720c */ /* 0x000fe20003f06270 */
[----:B------:R-:W-:-:S03]  /*4650*/  IMAD.MOV.U32 R10, RZ, RZ, 0x2 ;  /* 0x00000002ff0a7424 */ /* 0x000fc600078e00ff */
[----:B------:R-:W-:Y:S02]  /*4660*/  SEL R16, R16, RZ, !P0 ;  /* 0x000000ff10107207 */ /* 0x000fe40004000000 */
[----:B------:R-:W-:-:S03]  /*4670*/  ISETP.GT.AND P0, PT, R33, R9, PT ;  /* 0x000000092100720c */ /* 0x000fc60003f04270 */
[----:B------:R-:W-:-:S10]  /*4680*/  IMAD.IADD R15, R16, 0x1, R15 ;  /* 0x00000001100f7824 */ /* 0x000fd400078e020f */
[----:B------:R-:W-:Y:S05]  /*4690*/  WARPSYNC.COLLECTIVE R8, `(.L_x_960) ;  /* 0x0000000008087348 */ /* 0x000fea0003c00000 */
[----:B------:R0:W1:Y:S02]  /*46a0*/  SHFL.DOWN P2, R16, R15, R10, R9 ;  /* 0x0800000a0f107389 */ /* 0x0000640000040009 */
[----:B01----:R-:W-:Y:S05]  /*46b0*/  ENDCOLLECTIVE ;  /* 0x000000000000791b */ /* 0x003fea0003800000 */
.L_x_960:
[----:B------:R-:W-:Y:S01]  /*46c0*/  IMAD.MOV.U32 R10, RZ, RZ, 0x4 ;  /* 0x00000004ff0a7424 */ /* 0x000fe200078e00ff */
[----:B------:R-:W-:Y:S02]  /*46d0*/  SEL R16, R16, RZ, !P0 ;  /* 0x000000ff10107207 */ /* 0x000fe40004000000 */
[----:B------:R-:W-:-:S03]  /*46e0*/  ISETP.GT.AND P0, PT, R32, R9, PT ;  /* 0x000000092000720c */ /* 0x000fc60003f04270 */
[----:B------:R-:W-:-:S10]  /*46f0*/  IMAD.IADD R15, R15, 0x1, R16 ;  /* 0x000000010f0f7824 */ /* 0x000fd400078e0210 */
[----:B------:R-:W-:Y:S05]  /*4700*/  WARPSYNC.COLLECTIVE R8, `(.L_x_961) ;  /* 0x0000000008087348 */ /* 0x000fea0003c00000 */
[----:B------:R0:W1:Y:S02]  /*4710*/  SHFL.DOWN P2, R16, R15, R10, R9 ;  /* 0x0800000a0f107389 */ /* 0x0000640000040009 */
[----:B01----:R-:W-:Y:S05]  /*4720*/  ENDCOLLECTIVE ;  /* 0x000000000000791b */ /* 0x003fea0003800000 */
.L_x_961:
[----:B------:R-:W-:Y:S01]  /*4730*/  IMAD.MOV.U32 R10, RZ, RZ, 0x8 ;  /* 0x00000008ff0a7424 */ /* 0x000fe200078e00ff */
[----:B------:R-:W-:Y:S02]  /*4740*/  SEL R16, R16, RZ, !P0 ;  /* 0x000000ff10107207 */ /* 0x000fe40004000000 */
[----:B------:R-:W-:-:S03]  /*4750*/  ISETP.GT.AND P0, PT, R19, R9, PT ;  /* 0x000000091300720c */ /* 0x000fc60003f04270 */
[----:B------:R-:W-:-:S10]  /*4760*/  IMAD.IADD R15, R15, 0x1, R16 ;  /* 0x000000010f0f7824 */ /* 0x000fd400078e0210 */
[----:B------:R-:W-:Y:S05]  /*4770*/  WARPSYNC.COLLECTIVE R8, `(.L_x_962) ;  /* 0x0000000008087348 */ /* 0x000fea0003c00000 */
[----:B------:R0:W1:Y:S02]  /*4780*/  SHFL.DOWN P2, R16, R15, R10, R9 ;  /* 0x0800000a0f107389 */ /* 0x0000640000040009 */
[----:B01----:R-:W-:Y:S05]  /*4790*/  ENDCOLLECTIVE ;  /* 0x000000000000791b */ /* 0x003fea0003800000 */
.L_x_962:
[----:B------:R-:W-:Y:S01]  /*47a0*/  IMAD.MOV.U32 R10, RZ, RZ, 0x10 ;  /* 0x00000010ff0a7424 */ /* 0x000fe200078e00ff */
[----:B------:R-:W-:Y:S02]  /*47b0*/  SEL R16, R16, RZ, !P0 ;  /* 0x000000ff10107207 */ /* 0x000fe40004000000 */
[----:B------:R-:W-:-:S03]  /*47c0*/  ISETP.GT.AND P0, PT, R34, R9, PT ;  /* 0x000000092200720c */ /* 0x000fc60003f04270 */
[----:B------:R-:W-:-:S10]  /*47d0*/  IMAD.IADD R15, R15, 0x1, R16 ;  /* 0x000000010f0f7824 */ /* 0x000fd400078e0210 */
[----:B------:R-:W-:Y:S05]  /*47e0*/  WARPSYNC.COLLECTIVE R8, `(.L_x_963) ;  /* 0x0000000008087348 */ /* 0x000fea0003c00000 */
[----:B------:R0:W1:Y:S02]  /*47f0*/  SHFL.DOWN P2, R16, R15, R10, R9 ;  /* 0x0800000a0f107389 */ /* 0x0000640000040009 */
[----:B01----:R-:W-:Y:S05]  /*4800*/  ENDCOLLECTIVE ;  /* 0x000000000000791b */ /* 0x003fea0003800000 */
.L_x_963:
[----:B------:R-:W-:Y:S02]  /*4810*/  SEL R16, R16, RZ, !P0 ;  /* 0x000000ff10107207 */ /* 0x000fe40004000000 */
[----:B------:R-:W-:Y:S02]  /*4820*/  ISETP.NE.AND P0, PT, R14, 0x65, PT ;  /* 0x000000650e00780c */ /* 0x000fe40003f05270 */
[----:B------:R-:W-:-:S11]  /*4830*/  IADD3 R36, PT, PT, R15, R16, R36 ;  /* 0x000000100f247210 */ /* 0x000fd60007ffe024 */
[----:B------:R-:W-:Y:S05]  /*4840*/  WARPSYNC.COLLECTIVE R8, `(.L_x_964) ;  /* 0x0000000008087348 */ /* 0x000fea0003c00000 */
[----:B------:R-:W-:Y:S01]  /*4850*/  VOTE.ALL P0, P0 ;  /* 0x0000000000ff7806 */ /* 0x000fe20000000000 */
[----:B------:R-:W-:-:S12]  /*4860*/  ENDCOLLECTIVE ;  /* 0x000000000000791b */ /* 0x000fd80003800000 */
.L_x_964:
[----:B------:R-:W-:Y:S05]  /*4870*/  BRA `(.L_x_965) ;  /* 0xffffffcc00607947 */ /* 0x000fea000383ffff */
.L_x_924:
[----:B------:R-:W-:Y:S01]  /*4880*/  BSSY B0, `(.L_x_966) ;  /* 0x0000006000007945 */ /* 0x000fe20003800000 */
[----:B------:R-:W-:Y:S01]  /*4890*/  PLOP3.LUT P0, PT, P0, PT, PT, 0x8, 0x80 ;  /* 0x000000000080781c */ /* 0x000fe2000070e170 */
[----:B------:R-:W-:-:S12]  /*48a0*/  IMAD.MOV.U32 R8, RZ, RZ, -0x1 ;  /* 0xffffffffff087424 */ /* 0x000fd800078e00ff */
[----:B------:R-:W-:Y:S05]  /*48b0*/  WARPSYNC.COLLECTIVE R8, `(.L_x_967) ;  /* 0x0000000008087348 */ /* 0x000fea0003c00000 */
[----:B------:R-:W-:Y:S01]  /*48c0*/  VOTE.ANY P0, P0 ;  /* 0x0000000000ff7806 */ /* 0x000fe20000000100 */
[----:B------:R-:W-:-:S12]  /*48d0*/  ENDCOLLECTIVE ;  /* 0x000000000000791b */ /* 0x000fd80003800000 */
.L_x_967:
[----:B------:R-:W-:Y:S05]  /*48e0*/  BSYNC B0 ;  /* 0x0000000000007941 */ /* 0x000fea0003800000 */
.L_x_966:
[----:B------:R-:W-:Y:S05]  /*48f0*/  BRA `(.L_x_968) ;  /* 0xffffffe400787947 */ /* 0x000fea000383ffff */
.L_x_926:
[----:B------:R-:W-:Y:S01]  /*4900*/  BSSY B0, `(.L_x_969) ;  /* 0x0000006000007945 */ /* 0x000fe20003800000 */
[----:B------:R-:W-:Y:S01]  /*4910*/  PLOP3.LUT P0, PT, P0, PT, PT, 0x8, 0x80 ;  /* 0x000000000080781c */ /* 0x000fe2000070e170 */
[----:B------:R-:W-:-:S12]  /*4920*/  IMAD.MOV.U32 R8, RZ, RZ, -0x1 ;  /* 0xffffffffff087424 */ /* 0x000fd800078e00ff */
[----:B------:R-:W-:Y:S05]  /*4930*/  WARPSYNC.COLLECTIVE R8, `(.L_x_970) ;  /* 0x0000000008087348 */ /* 0x000fea0003c00000 */
[----:B------:R-:W-:Y:S01]  /*4940*/  VOTE.ANY P0, P0 ;  /* 0x0000000000ff7806 */ /* 0x000fe20000000100 */
[----:B------:R-:W-:-:S12]  /*4950*/  ENDCOLLECTIVE ;  /* 0x000000000000791b */ /* 0x000fd80003800000 */
.L_x_970:
[----:B------:R-:W-:Y:S05]  /*4960*/  BSYNC B0 ;  /* 0x0000000000007941 */ /* 0x000fea0003800000 */
.L_x_969:
[----:B------:R-:W-:Y:S05]  /*4970*/  BRA `(.L_x_971) ;  /* 0xffffffe4007c7947 */ /* 0x000fea000383ffff */
.L_x_928:
        /* <DEDUP_REMOVED lines=8> */
.L_x_973:
[----:B------:R-:W-:Y:S05]  /*4a00*/  BSYNC B0 ;  /* 0x0000000000007941 */ /* 0x000fea0003800000 */
.L_x_972:
[----:B------:R-:W-:Y:S01]  /*4a10*/  LOP3.LUT R8, R8, 0x80000000, R42, 0xec, !PT ;  /* 0x8000000008087812 */ /* 0x000fe200078eec2a */
[----:B------:R-:W-:Y:S02]  /*4a20*/  IMAD.MOV.U32 R10, RZ, RZ, 0x1 ;  /* 0x00000001ff0a7424 */ /* 0x000fe400078e00ff */
[----:B------:R-:W-:Y:S02]  /*4a30*/  VIADD R19, R35, 0x2 ;  /* 0x0000000223137836 */ /* 0x000fe40000000000 */
[----:B------:R-:W-:-:S05]  /*4a40*/  VIADD R9, R8, 0xffffffff ;  /* 0xffffffff08097836 */ /* 0x000fca0000000000 */
[----:B------:R-:W-:Y:S01]  /*4a50*/  LOP3.LUT R38, R8, R9, RZ, 0xc, !PT ;  /* 0x0000000908267212 */ /* 0x000fe200078e0cff */
[----:B------:R-:W-:-:S05]  /*4a60*/  IMAD.MOV.U32 R8, RZ, RZ, -0x1 ;  /* 0xffffffffff087424 */ /* 0x000fca00078e00ff */
[----:B------:R-:W0:Y:S02]  /*4a70*/  POPC R38, R38 ;  /* 0x0000002600267309 */ /* 0x000e240000000000 */
[----:B0-----:R-:W-:Y:S01]  /*4a80*/  IMAD.MOV.U32 R9, RZ, RZ, R38 ;  /* 0x000000ffff097224 */ /* 0x001fe200078e0026 */
[----:B------:R-:W-:-:S13]  /*4a90*/  ISETP.GT.AND P3, PT, R19, R38, PT ;  /* 0x000000261300720c */ /* 0x000fda0003f64270 */
[----:B------:R-:W-:Y:S05]  /*4aa0*/  WARPSYNC.COLLECTIVE R8, `(.L_x_974) ;  /* 0x0000000008087348 */ /* 0x000fea0003c00000 */
[----:B------:R0:W1:Y:S02]  /*4ab0*/  SHFL.DOWN P2, R16, R15, R10, R9 ;  /* 0x0800000a0f107389 */ /* 0x0000640000040009 */
[----:B01----:R-:W-:Y:S05]  /*4ac0*/  ENDCOLLECTIVE ;  /* 0x000000000000791b */ /* 0x003fea0003800000 */
.L_x_974:
        /* <DEDUP_REMOVED lines=8> */
.L_x_975:
[----:B------:R-:W-:Y:S01]  /*4b50*/  IMAD.MOV.U32 R10, RZ, RZ, 0x4 ;  /* 0x00000004ff0a7424 */ /* 0x000fe200078e00ff */
[----:B------:R-:W-:-:S05]  /*4b60*/  SEL R16, R16, RZ, !P3 ;  /* 0x000000ff10107207 */ /* 0x000fca0005800000 */
[----:B------:R-:W-:Y:S02]  /*4b70*/  IMAD.IADD R19, R17, 0x1, R16 ;  /* 0x0000000111137824 */ /* 0x000fe400078e0210 */
[----:B------:R-:W-:Y:S02]  /*4b80*/  VIADD R17, R35, 0x4 ;  /* 0x0000000423117836 */ /* 0x000fe40000000000 */
[----:B------:R-:W-:-:S03]  /*4b90*/  IMAD.MOV.U32 R15, RZ, RZ, R19 ;  /* 0x000000ffff0f7224 */ /* 0x000fc600078e0013 */
[----:B------:R-:W-:Y:S01]  /*4ba0*/  ISETP.GT.AND P3, PT, R17, R38, PT ;  /* 0x000000261100720c */ /* 0x000fe20003f64270 */
[----:B------:R-:W-:-:S12]  /*4bb0*/  VIADD R17, R35, 0x8 ;  /* 0x0000000823117836 */ /* 0x000fd80000000000 */
[----:B------:R-:W-:Y:S05]  /*4bc0*/  WARPSYNC.COLLECTIVE R8, `(.L_x_976) ;  /* 0x0000000008087348 */ /* 0x000fea0003c00000 */
[----:B------:R0:W1:Y:S02]  /*4bd0*/  SHFL.DOWN P2, R16, R15, R10, R9 ;  /* 0x0800000a0f107389 */ /* 0x0000640000040009 */
[----:B01----:R-:W-:Y:S05]  /*4be0*/  ENDCOLLECTIVE ;  /* 0x000000000000791b */ /* 0x003fea0003800000 */
.L_x_976:
[----:B------:R-:W-:Y:S01]  /*4bf0*/  IMAD.MOV.U32 R10, RZ, RZ, 0x8 ;  /* 0x00000008ff0a7424 */ /* 0x000fe200078e00ff */
[----:B------:R-:W-:Y:S02]  /*4c00*/  SEL R16, R16, RZ, !P3 ;  /* 0x000000ff10107207 */ /* 0x000fe40005800000 */
[----:B------:R-:W-:-:S03]  /*4c10*/  ISETP.GT.AND P3, PT, R17, R38, PT ;  /* 0x000000261100720c */ /* 0x000fc60003f64270 */
[----:B------:R-:W-:Y:S02]  /*4c20*/  IMAD.IADD R37, R19, 0x1, R16 ;  /* 0x0000000113257824 */ /* 0x000fe400078e0210 */
[----:B------:R-:W-:Y:S02]  /*4c30*/  VIADD R19, R35, 0x10 ;  /* 0x0000001023137836 */ /* 0x000fe40000000000 */
[----:B------:R-:W-:-:S07]  /*4c40*/  IMAD.MOV.U32 R15, RZ, RZ, R37 ;  /* 0x000000ffff0f7224 */ /* 0x000fce00078e0025 */
[----:B------:R-:W-:Y:S05]  /*4c50*/  WARPSYNC.COLLECTIVE R8, `(.L_x_977) ;  /* 0x0000000008087348 */ /* 0x000fea0003c00000 */
[----:B------:R0:W1:Y:S02]  /*4c60*/  SHFL.DOWN P2, R16, R15, R10, R9 ;  /* 0x0800000a0f107389 */ /* 0x0000640000040009 */
[----:B01----:R-:W-:Y:S05]  /*4c70*/  ENDCOLLECTIVE ;  /* 0x000000000000791b */ /* 0x003fea0003800000 */
.L_x_977:
[----:B------:R-:W-:Y:S01]  /*4c80*/  IMAD.MOV.U32 R10, RZ, RZ, 0x10 ;  /* 0x00000010ff0a7424 */ /* 0x000fe200078e00ff */
[----:B------:R-:W-:-:S05]  /*4c90*/  SEL R16, R16, RZ, !P3 ;  /* 0x000000ff10107207 */ /* 0x000fca0005800000 */
[----:B------:R-:W-:-:S04]  /*4ca0*/  IMAD.IADD R17, R37, 0x1, R16 ;  /* 0x0000000125117824 */ /* 0x000fc800078e0210 */
[----:B------:R-:W-:-:S07]  /*4cb0*/  IMAD.MOV.U32 R15, RZ, RZ, R17 ;  /* 0x000000ffff0f7224 */ /* 0x000fce00078e0011 */
[----:B------:R-:W-:Y:S05]  /*4cc0*/  WARPSYNC.COLLECTIVE R8, `(.L_x_978) ;  /* 0x0000000008087348 */ /* 0x000fea0003c00000 */
[----:B------:R0:W1:Y:S02]  /*4cd0*/  SHFL.DOWN P2, R16, R15, R10, R9 ;  /* 0x0800000a0f107389 */ /* 0x0000640000040009 */
[----:B01----:R-:W-:Y:S05]  /*4ce0*/  ENDCOLLECTIVE ;  /* 0x000000000000791b */ /* 0x003fea0003800000 */
.L_x_978:
        /* <DEDUP_REMOVED lines=10> */
.L_x_979:
[----:B------:R-:W-:Y:S05]  /*4d90*/  BRA `(.L_x_980) ;  /* 0xffffffe400107947 */ /* 0x000fea000383ffff */
.L_x_930:
[----:B------:R-:W-:Y:S01]  /*4da0*/  BSSY B0, `(.L_x_981) ;  /* 0x0000006000007945 */ /* 0x000fe20003800000 */
[----:B------:R-:W-:Y:S01]  /*4db0*/  PLOP3.LUT P0, PT, P0, PT, PT, 0x8, 0x80 ;  /* 0x000000000080781c */ /* 0x000fe2000070e170 */
[----:B------:R-:W-:-:S12]  /*4dc0*/  IMAD.MOV.U32 R8, RZ, RZ, -0x1 ;  /* 0xffffffffff087424 */ /* 0x000fd800078e00ff */
[----:B------:R-:W-:Y:S05]  /*4dd0*/  WARPSYNC.COLLECTIVE R8, `(.L_x_982) ;  /* 0x0000000008087348 */ /* 0x000fea0003c00000 */
[----:B------:R-:W-:Y:S01]  /*4de0*/  VOTE.ANY P0, P0 ;  /* 0x0000000000ff7806 */ /* 0x000fe20000000100 */
[----:B------:R-:W-:-:S12]  /*4df0*/  ENDCOLLECTIVE ;  /* 0x000000000000791b */ /* 0x000fd80003800000 */
.L_x_982:
[----:B------:R-:W-:Y:S05]  /*4e00*/  BSYNC B0 ;  /* 0x0000000000007941 */ /* 0x000fea0003800000 */
.L_x_981:
[----:B------:R-:W-:Y:S05]  /*4e10*/  BRA `(.L_x_983) ;  /* 0xffffffe400207947 */ /* 0x000fea000383ffff */
.L_x_932:
[----:B------:R-:W-:Y:S01]  /*4e20*/  BSSY B0, `(.L_x_984) ;  /* 0x0000006000007945 */ /* 0x000fe20003800000 */
[----:B------:R-:W-:Y:S01]  /*4e30*/  PLOP3.LUT P0, PT, P0, PT, PT, 0x8, 0x80 ;  /* 0x000000000080781c */ /* 0x000fe2000070e170 */
[----:B------:R-:W-:-:S12]  /*4e40*/  IMAD.MOV.U32 R8, RZ, RZ, -0x1 ;  /* 0xffffffffff087424 */ /* 0x000fd800078e00ff */
[----:B------:R-:W-:Y:S05]  /*4e50*/  WARPSYNC.COLLECTIVE R8, `(.L_x_985) ;  /* 0x0000000008087348 */ /* 0x000fea0003c00000 */
[----:B------:R-:W-:Y:S01]  /*4e60*/  VOTE.ANY P0, P0 ;  /* 0x0000000000ff7806 */ /* 0x000fe20000000100 */
[----:B------:R-:W-:-:S12]  /*4e70*/  ENDCOLLECTIVE ;  /* 0x000000000000791b */ /* 0x000fd80003800000 */
.L_x_985:
[----:B------:R-:W-:Y:S05]  /*4e80*/  BSYNC B0 ;  /* 0x0000000000007941 */ /* 0x000fea0003800000 */
.L_x_984:
[----:B------:R-:W-:Y:S05]  /*4e90*/  BRA `(.L_x_986) ;  /* 0xffffffe400247947 */ /* 0x000fea000383ffff */
.L_x_934:
[----:B------:R-:W-:Y:S01]  /*4ea0*/  BSSY B0, `(.L_x_987) ;  /* 0x0000006000007945 */ /* 0x000fe20003800000 */
[----:B------:R-:W-:Y:S01]  /*4eb0*/  PLOP3.LUT P2, PT, P0, PT, PT, 0x8, 0x80 ;  /* 0x000000000080781c */ /* 0x000fe2000074e170 */
[----:B------:R-:W-:-:S12]  /*4ec0*/  IMAD.MOV.U32 R8, RZ, RZ, -0x1 ;  /* 0xffffffffff087424 */ /* 0x000fd800078e00ff */
[----:B------:R-:W-:Y:S05]  /*4ed0*/  WARPSYNC.COLLECTIVE R8, `(.L_x_988) ;  /* 0x0000000008087348 */ /* 0x000fea0003c00000 */
[----:B------:R-:W-:Y:S01]  /*4ee0*/  VOTE.ANY R8, PT, P2 ;  /* 0x0000000000087806 */ /* 0x000fe200010e0100 */
[----:B------:R-:W-:Y:S06]  /*4ef0*/  ENDCOLLECTIVE ;  /* 0x000000000000791b */ /* 0x000fec0003800000 */
.L_x_988:
[----:B------:R-:W-:Y:S05]  /*4f00*/  BSYNC B0 ;  /* 0x0000000000007941 */ /* 0x000fea0003800000 */
.L_x_987:
        /* <DEDUP_REMOVED lines=10> */
.L_x_989:
[----:B------:R-:W-:Y:S01]  /*4fb0*/  ISETP.GE.AND P0, PT, R35, R9, PT ;  /* 0x000000092300720c */ /* 0x000fe20003f06270 */
[----:B------:R-:W-:-:S03]  /*4fc0*/  IMAD.MOV.U32 R10, RZ, RZ, 0x2 ;  /* 0x00000002ff0a7424 */ /* 0x000fc600078e00ff */
[----:B------:R-:W-:-:S05]  /*4fd0*/  SEL R16, R16, RZ, !P0 ;  /* 0x000000ff10107207 */ /* 0x000fca0004000000 */
[----:B------:R-:W-:Y:S02]  /*4fe0*/  IMAD.IADD R44, R16, 0x1, R15 ;  /* 0x00000001102c7824 */ /* 0x000fe400078e020f */
[----:B------:R-:W-:Y:S02]  /*4ff0*/  VIADD R16, R35, 0x2 ;  /* 0x0000000223107836 */ /* 0x000fe40000000000 */
[----:B------:R-:W-:-:S03]  /*5000*/  IMAD.MOV.U32 R15, RZ, RZ, R44 ;  /* 0x000000ffff0f7224 */ /* 0x000fc600078e002c */
[----:B------:R-:W-:-:S13]  /*5010*/  ISETP.GT.AND P0, PT, R16, R9, PT ;  /* 0x000000091000720c */ /* 0x000fda0003f04270 */
[----:B------:R-:W-:Y:S05]  /*5020*/  WARPSYNC.COLLECTIVE R8, `(.L_x_990) ;  /* 0x0000000008087348 */ /* 0x000fea0003c00000 */
[----:B------:R0:W1:Y:S02]  /*5030*/  SHFL.DOWN P2, R16, R15, R10, R9 ;  /* 0x0800000a0f107389 */ /* 0x0000640000040009 */
[----:B01----:R-:W-:Y:S05]  /*5040*/  ENDCOLLECTIVE ;  /* 0x000000000000791b */ /* 0x003fea0003800000 */
.L_x_990:
[----:B------:R-:W-:Y:S01]  /*5050*/  IMAD.MOV.U32 R10, RZ, RZ, 0x4 ;  /* 0x00000004ff0a7424 */ /* 0x000fe200078e00ff */
[----:B------:R-:W-:Y:S01]  /*5060*/  SEL R17, R16, RZ, !P0 ;  /* 0x000000ff10117207 */ /* 0x000fe20004000000 */
[----:B------:R-:W-:-:S04]  /*5070*/  VIADD R16, R35, 0x4 ;  /* 0x0000000423107836 */ /* 0x000fc80000000000 */
[----:B------:R-:W-:Y:S01]  /*5080*/  IMAD.IADD R17, R44, 0x1, R17 ;  /* 0x000000012c117824 */ /* 0x000fe200078e0211 */
[----:B------:R-:W-:-:S03]  /*5090*/  ISETP.GT.AND P0, PT, R16, R9, PT ;  /* 0x000000091000720c */ /* 0x000fc60003f04270 */
[----:B------:R-:W-:-:S10]  /*50a0*/  IMAD.MOV.U32 R15, RZ, RZ, R17 ;  /* 0x000000ffff0f7224 */ /* 0x000fd400078e0011 */
[----:B------:R-:W-:Y:S05]  /*50b0*/  WARPSYNC.COLLECTIVE R8, `(.L_x_991) ;  /* 0x0000000008087348 */ /* 0x000fea0003c00000 */
[----:B------:R0:W1:Y:S02]  /*50c0*/  SHFL.DOWN P2, R16, R15, R10, R9 ;  /* 0x0800000a0f107389 */ /* 0x0000640000040009 */
[----:B01----:R-:W-:Y:S05]  /*50d0*/  ENDCOLLECTIVE ;  /* 0x000000000000791b */ /* 0x003fea0003800000 */
.L_x_991:
[----:B------:R-:W-:Y:S01]  /*50e0*/  IMAD.MOV.U32 R10, RZ, RZ, 0x8 ;  /* 0x00000008ff0a7424 */ /* 0x000fe200078e00ff */
[----:B------:R-:W-:-:S05]  /*50f0*/  SEL R16, R16, RZ, !P0 ;  /* 0x000000ff10107207 */ /* 0x000fca0004000000 */
[----:B------:R-:W-:Y:S02]  /*5100*/  IMAD.IADD R45, R17, 0x1, R16 ;  /* 0x00000001112d7824 */ /* 0x000fe400078e0210 */
[C---:B------:R-:W-:Y:S02]  /*5110*/  VIADD R16, R35.reuse, 0x8 ;  /* 0x0000000823107836 */ /* 0x040fe40000000000 */
[----:B------:R-:W-:Y:S02]  /*5120*/  IMAD.MOV.U32 R15, RZ, RZ, R45 ;  /* 0x000000ffff0f7224 */ /* 0x000fe400078e002d */
[----:B------:R-:W-:Y:S01]  /*5130*/  VIADD R17, R35, 0x10 ;  /* 0x0000001023117836 */ /* 0x000fe20000000000 */
[----:B------:R-:W-:-:S13]  /*5140*/  ISETP.GT.AND P0, PT, R16, R9, PT ;  /* 0x000000091000720c */ /* 0x000fda0003f04270 */
[----:B------:R-:W-:Y:S05]  /*5150*/  WARPSYNC.COLLECTIVE R8, `(.L_x_992) ;  /* 0x0000000008087348 */ /* 0x000fea0003c00000 */
[----:B------:R0:W1:Y:S02]  /*5160*/  SHFL.DOWN P2, R16, R15, R10, R9 ;  /* 0x0800000a0f107389 */ /* 0x0000640000040009 */
[----:B01----:R-:W-:Y:S05]  /*5170*/  ENDCOLLECTIVE ;  /* 0x000000000000791b */ /* 0x003fea0003800000 */
.L_x_992:
[----:B------:R-:W-:Y:S01]  /*5180*/  IMAD.MOV.U32 R10, RZ, RZ, 0x10 ;  /* 0x00000010ff0a7424 */ /* 0x000fe200078e00ff */
[----:B------:R-:W-:Y:S02]  /*5190*/  SEL R16, R16, RZ, !P0 ;  /* 0x000000ff10107207 */ /* 0x000fe40004000000 */
[----:B------:R-:W-:-:S03]  /*51a0*/  ISETP.GT.AND P0, PT, R17, R9, PT ;  /* 0x000000091100720c */ /* 0x000fc60003f04270 */
[----:B------:R-:W-:-:S04]  /*51b0*/  IMAD.IADD R44, R45, 0x1, R16 ;  /* 0x000000012d2c7824 */ /* 0x000fc800078e0210 */
[----:B------:R-:W-:-:S07]  /*51c0*/  IMAD.MOV.U32 R15, RZ, RZ, R44 ;  /* 0x000000ffff0f7224 */ /* 0x000fce00078e002c */
[----:B------:R-:W-:Y:S05]  /*51d0*/  WARPSYNC.COLLECTIVE R8, `(.L_x_993) ;  /* 0x0000000008087348 */ /* 0x000fea0003c00000 */
[----:B------:R0:W1:Y:S02]  /*51e0*/  SHFL.DOWN P2, R16, R15, R10, R9 ;  /* 0x0800000a0f107389 */ /* 0x0000640000040009 */
[----:B01----:R-:W-:Y:S05]  /*51f0*/  ENDCOLLECTIVE ;  /* 0x000000000000791b */ /* 0x003fea0003800000 */
.L_x_993:
[----:B------:R-:W-:Y:S02]  /*5200*/  SEL R16, R16, RZ, !P0 ;  /* 0x000000ff10107207 */ /* 0x000fe40004000000 */
[----:B------:R-:W-:Y:S02]  /*5210*/  ISETP.NE.AND P0, PT, R14, 0x65, PT ;  /* 0x000000650e00780c */ /* 0x000fe40003f05270 */
[----:B------:R-:W-:-:S11]  /*5220*/  IADD3 R19, PT, PT, R44, R16, R19 ;  /* 0x000000102c137210 */ /* 0x000fd60007ffe013 */
[----:B------:R-:W-:Y:S05]  /*5230*/  WARPSYNC.COLLECTIVE R8, `(.L_x_994) ;  /* 0x0000000008087348 */ /* 0x000fea0003c00000 */
[----:B------:R-:W-:Y:S01]  /*5240*/  VOTE.ALL P0, P0 ;  /* 0x0000000000ff7806 */ /* 0x000fe20000000000 */
[----:B------:R-:W-:-:S12]  /*5250*/  ENDCOLLECTIVE ;  /* 0x000000000000791b */ /* 0x000fd80003800000 */
.L_x_994:
[----:B------:R-:W-:Y:S05]  /*5260*/  BRA `(.L_x_995) ;  /* 0xffffffe000c07947 */ /* 0x000fea000383ffff */
.L_x_996:
        /* <DEDUP_REMOVED lines=9> */
.L_x_1382:


//--------------------- .text._ZN3cub18CUB_300001_SM_10006detail4scan16DeviceScanKernelINS2_10policy_hubIiiijN4cuda3std3__44plusIvEEE10Policy1000EN6thrust24THRUST_300001_SM_1000_NS6detail15normal_iteratorINSD_10device_ptrIiEEEESI_NS0_13ScanTileStateIiLb1EEES9_NS0_8NullTypeEjiLb0ESL_EEvT0_T1_T2_iT3_T4_T5_ --------------------------
	.section	.text._ZN3cub18CUB_300001_SM_10006detail4scan16DeviceScanKernelINS2_10policy_hubIiiijN4cuda3std3__44plusIvEEE10Policy1000EN6thrust24THRUST_300001_SM_1000_NS6detail15normal_iteratorINSD_10device_ptrIiEEEESI_NS0_13ScanTileStateIiLb1EEES9_NS0_8NullTypeEjiLb0ESL_EEvT0_T1_T2_iT3_T4_T5_,"ax",@progbits
	.align	128
        .global         _ZN3cub18CUB_300001_SM_10006detail4scan16DeviceScanKernelINS2_10policy_hubIiiijN4cuda3std3__44plusIvEEE10Policy1000EN6thrust24THRUST_300001_SM_1000_NS6detail15normal_iteratorINSD_10device_ptrIiEEEESI_NS0_13ScanTileStateIiLb1EEES9_NS0_8NullTypeEjiLb0ESL_EEvT0_T1_T2_iT3_T4_T5_
        .type           _ZN3cub18CUB_300001_SM_10006detail4scan16DeviceScanKernelINS2_10policy_hubIiiijN4cuda3std3__44plusIvEEE10Policy1000EN6thrust24THRUST_300001_SM_1000_NS6detail15normal_iteratorINSD_10device_ptrIiEEEESI_NS0_13ScanTileStateIiLb1EEES9_NS0_8NullTypeEjiLb0ESL_EEvT0_T1_T2_iT3_T4_T5_,@function
        .size           _ZN3cub18CUB_300001_SM_10006detail4scan16DeviceScanKernelINS2_10policy_hubIiiijN4cuda3std3__44plusIvEEE10Policy1000EN6thrust24THRUST_300001_SM_1000_NS6detail15normal_iteratorINSD_10device_ptrIiEEEESI_NS0_13ScanTileStateIiLb1EEES9_NS0_8NullTypeEjiLb0ESL_EEvT0_T1_T2_iT3_T4_T5_,(.L_x_1383 - _ZN3cub18CUB_300001_SM_10006detail4scan16DeviceScanKernelINS2_10policy_hubIiiijN4cuda3std3__44plusIvEEE10Policy1000EN6thrust24THRUST_300001_SM_1000_NS6detail15normal_iteratorINSD_10device_ptrIiEEEESI_NS0_13ScanTileStateIiLb1EEES9_NS0_8NullTypeEjiLb0ESL_EEvT0_T1_T2_iT3_T4_T5_)
        .other          _ZN3cub18CUB_300001_SM_10006detail4scan16DeviceScanKernelINS2_10policy_hubIiiijN4cuda3std3__44plusIvEEE10Policy1000EN6thrust24THRUST_300001_SM_1000_NS6detail15normal_iteratorINSD_10device_ptrIiEEEESI_NS0_13ScanTileStateIiLb1EEES9_NS0_8NullTypeEjiLb0ESL_EEvT0_T1_T2_iT3_T4_T5_,@"STO_CUDA_ENTRY STV_DEFAULT"
_ZN3cub18CUB_300001_SM_10006detail4scan16DeviceScanKernelINS2_10policy_hubIiiijN4cuda3std3__44plusIvEEE10Policy1000EN6thrust24THRUST_300001_SM_1000_NS6detail15normal_iteratorINSD_10device_ptrIiEEEESI_NS0_13ScanTileStateIiLb1EEES9_NS0_8NullTypeEjiLb0ESL_EEvT0_T1_T2_iT3_T4_T5_:
.text._ZN3cub18CUB_300001_SM_10006detail4scan16DeviceScanKernelINS2_10policy_hubIiiijN4cuda3std3__44plusIvEEE10Policy1000EN6thrust24THRUST_300001_SM_1000_NS6detail15normal_iteratorINSD_10device_ptrIiEEEESI_NS0_13ScanTileStateIiLb1EEES9_NS0_8NullTypeEjiLb0ESL_EEvT0_T1_T2_iT3_T4_T5_:
[----:B------:R-:W-:Y:S08]  /*0000*/  LDC R1, c[0x0][0x37c] ;  /* 0x0000df00ff017b82 */ /* 0x000ff00000000800 */
[----:B------:R-:W0:Y:S01]  /*0010*/  S2UR UR4, SR_CTAID.X ;  /* 0x00000000000479c3 */ /* 0x000e220000002500 */
[----:B------:R-:W1:Y:S01]  /*0020*/  LDCU UR5, c[0x0][0x3a0] ;  /* 0x00007400ff0577ac */ /* 0x000e620008000800 */
[----:B------:R-:W2:Y:S06]  /*0030*/  LDCU.64 UR8, c[0x0][0x358] ;  /* 0x00006b00ff0877ac */ /* 0x000eac0008000a00 */
[----:B------:R-:W0:Y:S02]  /*0040*/  LDC R42, c[0x0][0x398] ;  /* 0x0000e600ff2a7b82 */ /* 0x000e240000000800 */
[----:B0-----:R-:W-:-:S04]  /*0050*/  VIADD R42, R42, UR4 ;  /* 0x000000042a2a7c36 */ /* 0x001fc80008000000 */
[----:B------:R-:W-:-:S05]  /*0060*/  IMAD R3, R42, 0x2100, RZ ;  /* 0x000021002a037824 */ /* 0x000fca00078e02ff */
[----:B-1----:R-:W-:-:S04]  /*0070*/  IADD3 R0, PT, PT, -R3, UR5, RZ ;  /* 0x0000000503007c10 */ /* 0x002fc8000fffe1ff */
[----:B------:R-:W-:-:S13]  /*0080*/  ISETP.GE.U32.AND P0, PT, R0, 0x2101, PT ;  /* 0x000021010000780c */ /* 0x000fda0003f06070 */
[----:B--2---:R-:W-:Y:S05]  /*0090*/  @!P0 BRA `(.L_x_997) ;  /* 0x0000001c00a88947 */ /* 0x004fea0003800000 */
[----:B------:R-:W0:Y:S01]  /*00a0*/  S2R R16, SR_TID.X ;  /* 0x0000000000107919 */ /* 0x000e220000002100 */
[----:B------:R-:W1:Y:S01]  /*00b0*/  LDCU.64 UR4, c[0x0][0x380] ;  /* 0x00007000ff0477ac */ /* 0x000e620008000a00 */
[C---:B0-----:R-:W-:Y:S02]  /*00c0*/  LOP3.LUT R0, R16.reuse, 0x1f, RZ, 0xc0, !PT ;  /* 0x0000001f10007812 */ /* 0x041fe400078ec0ff */
[----:B------:R-:W-:-:S05]  /*00d0*/  LOP3.LUT R5, R16, 0x3e0, RZ, 0xc0, !PT ;  /* 0x000003e010057812 */ /* 0x000fca00078ec0ff */
[----:B------:R-:W-:-:S05]  /*00e0*/  IMAD R0, R5, 0x16, R0 ;  /* 0x0000001605007824 */ /* 0x000fca00078e0200 */
[----:B------:R-:W-:-:S05]  /*00f0*/  IADD3 R0, P0, PT, R3, R0, RZ ;  /* 0x0000000003007210 */ /* 0x000fca0007f1e0ff */
[----:B------:R-:W-:Y:S02]  /*0100*/  IMAD.X R3, RZ, RZ, RZ, P0 ;  /* 0x000000ffff037224 */ /* 0x000fe400000e06ff */
        /* <DEDUP_REMOVED lines=30> */
[----:B------:R-:W-:Y:S01]  /*02f0*/  ISETP.NE.AND P0, PT, R42, RZ, PT ;  /* 0x000000ff2a00720c */ /* 0x000fe20003f05270 */
        /* <DEDUP_REMOVED lines=28> */
[----:B------:R0:W1:Y:S04]  /*04c0*/  LDS.64 R36, [R27] ;  /* 0x000000001b247984 */ /* 0x0000680000000a00 */
[----:B------:R0:W2:Y:S04]  /*04d0*/  LDS.64 R34, [R27+0x8] ;  /* 0x000008001b227984 */ /* 0x0000a80000000a00 */
[----:B------:R0:W3:Y:S04]  /*04e0*/  LDS.64 R32, [R27+0x10] ;  /* 0x000010001b207984 */ /* 0x0000e80000000a00 */
[----:B------:R0:W4:Y:S04]  /*04f0*/  LDS.64 R18, [R27+0x18] ;  /* 0x000018001b127984 */ /* 0x0001280000000a00 */
[----:B------:R0:W0:Y:S04]  /*0500*/  LDS.64 R14, [R27+0x20] ;  /* 0x000020001b0e7984 */ /* 0x0000280000000a00 */
[----:B------:R0:W0:Y:S04]  /*0510*/  LDS.64 R12, [R27+0x28] ;  /* 0x000028001b0c7984 */ /* 0x0000280000000a00 */
[----:B------:R0:W0:Y:S04]  /*0520*/  LDS.64 R10, [R27+0x30] ;  /* 0x000030001b0a7984 */ /* 0x0000280000000a00 */
[----:B------:R0:W0:Y:S04]  /*0530*/  LDS.64 R8, [R27+0x38] ;  /* 0x000038001b087984 */ /* 0x0000280000000a00 */
[----:B------:R0:W0:Y:S04]  /*0540*/  LDS.64 R6, [R27+0x40] ;  /* 0x000040001b067984 */ /* 0x0000280000000a00 */
[----:B------:R0:W0:Y:S04]  /*0550*/  LDS.64 R4, [R27+0x48] ;  /* 0x000048001b047984 */ /* 0x0000280000000a00 */
[----:B------:R0:W0:Y:S01]  /*0560*/  LDS.64 R2, [R27+0x50] ;  /* 0x000050001b027984 */ /* 0x0000220000000a00 */
[----:B------:R-:W-:Y:S06]  /*0570*/  BAR.SYNC.DEFER_BLOCKING 0x0 ;  /* 0x0000000000007b1d */ /* 0x000fec0000010000 */
[----:B-1----:R-:W-:Y:S05]  /*0580*/  @P0 BRA `(.L_x_999) ;  /* 0x00000004001c0947 */ /* 0x002fea0003800000 */
[----:B0-2---:R-:W-:Y:S02]  /*0590*/  IADD3 R17, PT, PT, R34, R37, R36 ;  /* 0x0000002522117210 */ /* 0x005fe40007ffe024 */
[C---:B------:R-:W-:Y:S02]  /*05a0*/  ISETP.NE.AND P1, PT, R39.reuse, 0x1f, PT ;  /* 0x0000001f2700780c */ /* 0x040fe40003f25270 */
[----:B---3--:R-:W-:Y:S02]  /*05b0*/  IADD3 R17, PT, PT, R32, R35, R17 ;  /* 0x0000002320117210 */ /* 0x008fe40007ffe011 */
[----:B------:R-:W-:Y:S02]  /*05c0*/  ISETP.GE.U32.AND P2, PT, R16, 0x20, PT ;  /* 0x000000201000780c */ /* 0x000fe40003f46070 */
[----:B----4-:R-:W-:Y:S02]  /*05d0*/  IADD3 R17, PT, PT, R18, R33, R17 ;  /* 0x0000002112117210 */ /* 0x010fe40007ffe011 */
[----:B------:R-:W-:-:S02]  /*05e0*/  ISETP.NE.AND P3, PT, R39, RZ, PT ;  /* 0x000000ff2700720c */ /* 0x000fc40003f65270 */
[----:B------:R-:W-:-:S03]  /*05f0*/  IADD3 R17, PT, PT, R14, R19, R17 ;  /* 0x000000130e117210 */ /* 0x000fc60007ffe011 */
[----:B------:R-:W-:Y:S02]  /*0600*/  @!P1 LEA R43, R40, UR4, 0x2 ;  /* 0x00000004282b9c11 */ /* 0x000fe4000f8e10ff */
[----:B------:R-:W-:-:S04]  /*0610*/  IADD3 R17, PT, PT, R12, R15, R17 ;  /* 0x0000000f0c117210 */ /* 0x000fc80007ffe011 */
[----:B------:R-:W-:-:S04]  /*0620*/  IADD3 R17, PT, PT, R10, R13, R17 ;  /* 0x0000000d0a117210 */ /* 0x000fc80007ffe011 */
[----:B------:R-:W-:-:S04]  /*0630*/  IADD3 R17, PT, PT, R8, R11, R17 ;  /* 0x0000000b08117210 */ /* 0x000fc80007ffe011 */
[----:B------:R-:W-:-:S04]  /*0640*/  IADD3 R17, PT, PT, R6, R9, R17 ;  /* 0x0000000906117210 */ /* 0x000fc80007ffe011 */
[----:B------:R-:W-:-:S04]  /*0650*/  IADD3 R17, PT, PT, R4, R7, R17 ;  /* 0x0000000704117210 */ /* 0x000fc80007ffe011 */
[----:B------:R-:W-:-:S05]  /*0660*/  IADD3 R20, PT, PT, R2, R5, R17 ;  /* 0x0000000502147210 */ /* 0x000fca0007ffe011 */
        /* <DEDUP_REMOVED lines=11> */
[----:B------:R-:W-:-:S04]  /*0720*/  ISETP.NE.AND P0, PT, R40, 0x2, PT ;  /* 0x000000022800780c */ /* 0x000fc80003f05270 */
        /* <DEDUP_REMOVED lines=8> */
[----:B------:R-:W-:Y:S01]  /*07b0*/  SEL R20, R21, R20, !P0 ;  /* 0x0000001415147207 */ /* 0x000fe20004000000 */
[----:B------:R-:W-:Y:S01]  /*07c0*/  IMAD.IADD R21, R42, 0x1, -R17 ;  /* 0x000000012a157824 */ /* 0x000fe200078e0a11 */
[----:B------:R-:W-:Y:S01]  /*07d0*/  ISETP.NE.AND P0, PT, R40, 0x3, PT ;  /* 0x000000032800780c */ /* 0x000fe20003f05270 */
[----:B------:R-:W-:-:S03]  /*07e0*/  IMAD.IADD R23, R23, 0x1, R22 ;  /* 0x0000000117177824 */ /* 0x000fc600078e0216 */
[----:B------:R-:W-:Y:S01]  /*07f0*/  SEL R20, R22, R20, !P0 ;  /* 0x0000001416147207 */ /* 0x000fe20004000000 */
[----:B-1----:R-:W-:Y:S01]  /*0800*/  IMAD.IADD R24, R23, 0x1, R24 ;  /* 0x0000000117187824 */ /* 0x002fe200078e0218 */
[C---:B------:R-:W-:Y:S02]  /*0810*/  ISETP.NE.AND P0, PT, R40.reuse, 0x4, PT ;  /* 0x000000042800780c */ /* 0x040fe40003f05270 */
[----:B------:R-:W-:Y:S01]  /*0820*/  SEL R17, R21, RZ, P3 ;  /* 0x000000ff15117207 */ /* 0x000fe20001800000 */
        /* <DEDUP_REMOVED lines=18> */
[----:B------:R-:W-:Y:S02]  /*0950*/  ISETP.NE.AND P1, PT, R40, 0xb, PT ;  /* 0x0000000b2800780c */ /* 0x000fe40003f25270 */
[----:B------:R-:W-:Y:S02]  /*0960*/  SEL R20, R29, R20, !P0 ;  /* 0x000000141d147207 */ /* 0x000fe40004000000 */
[----:B------:R-:W-:-:S02]  /*0970*/  ISETP.NE.AND P0, PT, R16, RZ, PT ;  /* 0x000000ff1000720c */ /* 0x000fc40003f05270 */
[----:B------:R-:W-:-:S05]  /*0980*/  SEL R20, R30, R20, !P1 ;  /* 0x000000141e147207 */ /* 0x000fca0004800000 */
[----:B------:R-:W-:-:S06]  /*0990*/  @P2 IMAD.IADD R21, R20, 0x1, R17 ;  /* 0x0000000114152824 */ /* 0x000fcc00078e0211 */
[----:B------:R-:W-:Y:S05]  /*09a0*/  @P0 BRA `(.L_x_1000) ;  /* 0x0000000c00f00947 */ /* 0x000fea0003800000 */
[----:B------:R-:W0:Y:S01]  /*09b0*/  LDC.64 R16, c[0x0][0x390] ;  /* 0x0000e400ff107b82 */ /* 0x000e220000000a00 */
[----:B------:R-:W-:Y:S02]  /*09c0*/  IMAD.MOV.U32 R30, RZ, RZ, 0x65 ;  /* 0x00000065ff1e7424 */ /* 0x000fe400078e00ff */
[----:B------:R-:W-:-:S03]  /*09d0*/  IMAD.MOV.U32 R21, RZ, RZ, RZ ;  /* 0x000000ffff157224 */ /* 0x000fc600078e00ff */
[----:B0-----:R0:W-:Y:S01]  /*09e0*/  ST.E.64.STRONG.GPU desc[UR8][R16.64+0x100], R30 ;  /* 0x0001001e10007985 */ /* 0x0011e2000c10fb08 */
[----:B------:R-:W-:Y:S05]  /*09f0*/  BRA `(.L_x_1000) ;  /* 0x0000000c00dc7947 */ /* 0x000fea0003800000 */
.L_x_999:
[----:B0-2---:R-:W-:Y:S02]  /*0a00*/  IADD3 R17, PT, PT, R34, R37, R36 ;  /* 0x0000002522117210 */ /* 0x005fe40007ffe024 */
[C---:B------:R-:W-:Y:S02]  /*0a10*/  ISETP.NE.AND P1, PT, R39.reuse, 0x1f, PT ;  /* 0x0000001f2700780c */ /* 0x040fe40003f25270 */
[----:B---3--:R-:W-:Y:S02]  /*0a20*/  IADD3 R17, PT, PT, R32, R35, R17 ;  /* 0x0000002320117210 */ /* 0x008fe40007ffe011 */
[----:B------:R-:W-:Y:S02]  /*0a30*/  ISETP.NE.AND P2, PT, R39, RZ, PT ;  /* 0x000000ff2700720c */ /* 0x000fe40003f45270 */
[----:B----4-:R-:W-:-:S04]  /*0a40*/  IADD3 R17, PT, PT, R18, R33, R17 ;  /* 0x0000002112117210 */ /* 0x010fc80007ffe011 */
        /* <DEDUP_REMOVED lines=56> */
[----:B------:R-:W-:-:S02]  /*0dd0*/  ISETP.GT.U32.AND P0, PT, R16, 0x1f, PT ;  /* 0x0000001f1000780c */ /* 0x000fc40003f04070 */
[----:B------:R-:W-:Y:S02]  /*0de0*/  SEL R20, R30, R20, !P1 ;  /* 0x000000141e147207 */ /* 0x000fe40004800000 */
[----:B------:R-:W-:-:S03]  /*0df0*/  ISETP.GE.U32.AND P1, PT, R16, 0x20, PT ;  /* 0x000000201000780c */ /* 0x000fc60003f26070 */
[----:B------:R-:W-:-:S05]  /*0e00*/  IMAD.IADD R20, R20, 0x1, R21 ;  /* 0x0000000114147824 */ /* 0x000fca00078e0215 */
[----:B------:R-:W-:Y:S01]  /*0e10*/  SEL R23, R17, R20, !P1 ;  /* 0x0000001411177207 */ /* 0x000fe20004800000 */
[----:B------:R-:W-:Y:S06]  /*0e20*/  @P0 BRA `(.L_x_1001) ;  /* 0x0000000800a80947 */ /* 0x000fec0003800000 */
[----:B------:R-:W0:Y:S01]  /*0e30*/  LDC.64 R20, c[0x0][0x390] ;  /* 0x0000e400ff147b82 */ /* 0x000e220000000a00 */
[----:B------:R-:W-:Y:S02]  /*0e40*/  ISETP.NE.AND P1, PT, R16, RZ, PT ;  /* 0x000000ff1000720c */ /* 0x000fe40003f25270 */
[----:B------:R-:W-:-:S05]  /*0e50*/  LOP3.LUT R17, RZ, R16, RZ, 0x33, !PT ;  /* 0x00000010ff117212 */ /* 0x000fca00078e33ff */
[----:B------:R-:W-:-:S06]  /*0e60*/  IMAD.IADD R24, R42, 0x1, R17 ;  /* 0x000000012a187824 */ /* 0x000fcc00078e0211 */
        /* <DEDUP_REMOVED lines=11> */
.L_x_1031:
[----:B------:R-:W-:Y:S05]  /*0f20*/  @!P0 BRA `(.L_x_1003) ;  /* 0x0000000000748947 */ /* 0x000fea0003800000 */
[----:B------:R-:W-:-:S07]  /*0f30*/  IMAD.MOV.U32 R22, RZ, RZ, 0x3b8 ;  /* 0x000003b8ff167424 */ /* 0x000fce00078e00ff */
.L_x_1005:
[----:B------:R-:W-:Y:S02]  /*0f40*/  VIADD R25, R22, 0x1 ;  /* 0x0000000116197836 */ /* 0x000fe40000000000 */
[----:B------:R-:W-:Y:S02]  /*0f50*/  IMAD R42, R42, 0x41a7, RZ ;  /* 0x000041a72a2a7824 */ /* 0x000fe400078e02ff */
[----:B------:R-:W0:Y:S01]  /*0f60*/  I2F.U32.RP R28, R25 ;  /* 0x00000019001c7306 */ /* 0x000e220000209000 */
[----:B------:R-:W-:Y:S01]  /*0f70*/  IMAD.MOV R29, RZ, RZ, -R25 ;  /* 0x000000ffff1d7224 */ /* 0x000fe200078e0a19 */
[----:B------:R-:W-:Y:S02]  /*0f80*/  ISETP.NE.U32.AND P2, PT, R25, RZ, PT ;  /* 0x000000ff1900720c */ /* 0x000fe40003f45070 */
[----:B------:R-:W-:-:S04]  /*0f90*/  LOP3.LUT R42, R42, 0x7fffffff, RZ, 0xc0, !PT ;  /* 0x7fffffff2a2a7812 */ /* 0x000fc800078ec0ff */
[----:B0-----:R-:W0:Y:S02]  /*0fa0*/  MUFU.RCP R28, R28 ;  /* 0x0000001c001c7308 */ /* 0x001e240000001000 */
[----:B0-----:R-:W-:-:S06]  /*0fb0*/  VIADD R20, R28, 0xffffffe ;  /* 0x0ffffffe1c147836 */ /* 0x001fcc0000000000 */
[----:B------:R0:W1:Y:S02]  /*0fc0*/  F2I.FTZ.U32.TRUNC.NTZ R21, R20 ;  /* 0x0000001400157305 */ /* 0x000064000021f000 */
[----:B0-----:R-:W-:Y:S02]  /*0fd0*/  IMAD.MOV.U32 R20, RZ, RZ, RZ ;  /* 0x000000ffff147224 */ /* 0x001fe400078e00ff */
[----:B-1----:R-:W-:-:S04]  /*0fe0*/  IMAD R29, R29, R21, RZ ;  /* 0x000000151d1d7224 */ /* 0x002fc800078e02ff */
[----:B------:R-:W-:-:S06]  /*0ff0*/  IMAD.HI.U32 R21, R21, R29, R20 ;  /* 0x0000001d15157227 */ /* 0x000fcc00078e0014 */
[----:B------:R-:W-:-:S04]  /*1000*/  IMAD.HI.U32 R21, R21, R42, RZ ;  /* 0x0000002a15157227 */ /* 0x000fc800078e00ff */
[----:B------:R-:W-:-:S04]  /*1010*/  IMAD.MOV R21, RZ, RZ, -R21 ;  /* 0x000000ffff157224 */ /* 0x000fc800078e0a15 */
[----:B------:R-:W-:-:S05]  /*1020*/  IMAD R28, R25, R21, R42 ;  /* 0x00000015191c7224 */ /* 0x000fca00078e022a */
[----:B------:R-:W-:-:S13]  /*1030*/  ISETP.GE.U32.AND P0, PT, R28, R25, PT ;  /* 0x000000191c00720c */ /* 0x000fda0003f06070 */
[----:B------:R-:W-:-:S05]  /*1040*/  @P0 IMAD.IADD R28, R28, 0x1, -R25 ;  /* 0x000000011c1c0824 */ /* 0x000fca00078e0a19 */
[----:B------:R-:W-:-:S13]  /*1050*/  ISETP.GE.U32.AND P0, PT, R28, R25, PT ;  /* 0x000000191c00720c */ /* 0x000fda0003f06070 */
[----:B------:R-:W-:Y:S01]  /*1060*/  @P0 IMAD.IADD R28, R28, 0x1, -R25 ;  /* 0x000000011c1c0824 */ /* 0x000fe200078e0a19 */
[----:B------:R-:W-:-:S04]  /*1070*/  @!P2 LOP3.LUT R28, RZ, R25, RZ, 0x33, !PT ;  /* 0x00000019ff1ca212 */ /* 0x000fc800078e33ff */
[----:B------:R-:W-:Y:S05]  /*1080*/  NANOSLEEP R28 ;  /* 0x0000001c0000735d */ /* 0x000fea0003800000 */
[----:B------:R-:W2:Y:S01]  /*1090*/  LD.E.64.STRONG.GPU R28, desc[UR8][R16.64+0x100] ;  /* 0x00010008101c7980 */ /* 0x000ea2000c10fb00 */
[----:B------:R-:W-:Y:S01]  /*10a0*/  UMOV UR5, 0xffffffff ;  /* 0xffffffff00057882 */ /* 0x000fe20000000000 */
[----:B------:R-:W-:Y:S02]  /*10b0*/  SHF.R.U32.HI R22, RZ, 0x1, R22 ;  /* 0x00000001ff167819 */ /* 0x000fe40000011616 */
[----:B--2---:R-:W-:Y:S01]  /*10c0*/  ISETP.NE.AND P0, PT, R28, 0x63, PT ;  /* 0x000000631c00780c */ /* 0x004fe20003f05270 */
[----:B------:R-:W-:-:S12]  /*10d0*/  BRA.DIV UR5, `(.L_x_1004) ;  /* 0x00000036051c7947 */ /* 0x000fd8000b800000 */
[----:B------:R-:W-:-:S13]  /*10e0*/  VOTE.ANY P0, !P0 ;  /* 0x0000000000ff7806 */ /* 0x000fda0004000100 */
.L_x_1034:
[----:B------:R-:W-:Y:S05]  /*10f0*/  @P0 BRA `(.L_x_1005) ;  /* 0xfffffffc00900947 */ /* 0x000fea000383ffff */
.L_x_1003:
[----:B------:R-:W-:Y:S01]  /*1100*/  UMOV UR5, 0xffffffff ;  /* 0xffffffff00057882 */ /* 0x000fe20000000000 */
[----:B------:R-:W-:Y:S02]  /*1110*/  ISETP.NE.AND P0, PT, R28, 0x65, PT ;  /* 0x000000651c00780c */ /* 0x000fe40003f05270 */
[----:B------:R-:W-:Y:S11]  /*1120*/  BRA.DIV UR5, `(.L_x_1006) ;  /* 0x0000003605287947 */ /* 0x000ff6000b800000 */
[----:B------:R-:W0:Y:S01]  /*1130*/  S2R R25, SR_GEMASK ;  /* 0x0000000000197919 */ /* 0x000e220000003c00 */
[----:B------:R-:W-:Y:S01]  /*1140*/  VOTE.ANY R21, PT, !P0 ;  /* 0x0000000000157806 */ /* 0x000fe200040e0100 */
        /* <DEDUP_REMOVED lines=10> */
[----:B0-----:R-:W-:Y:S02]  /*11f0*/  IADD3 R44, P3, PT, R16, 0x100, RZ ;  /* 0x00000100102c7810 */ /* 0x001fe40007f7e0ff */
[----:B-1----:R-:W-:Y:S02]  /*1200*/  SEL R22, R22, RZ, !P0 ;  /* 0x000000ff16167207 */ /* 0x002fe40004000000 */
[----:B------:R-:W-:-:S03]  /*1210*/  ISETP.GT.AND P0, PT, R41, R48, PT ;  /* 0x000000302900720c */ /* 0x000fc60003f04270 */
[----:B------:R-:W-:-:S05]  /*1220*/  IMAD.IADD R43, R22, 0x1, R29 ;  /* 0x00000001162b7824 */ /* 0x000fca00078e021d */
[----:B------:R-:W0:Y:S02]  /*1230*/  SHFL.DOWN PT, R22, R43, 0x2, R48 ;  /* 0x084000002b167989 */ /* 0x000e2400000e0030 */
[----:B0-----:R-:W-:Y:S02]  /*1240*/  SEL R22, R22, RZ, !P0 ;  /* 0x000000ff16167207 */ /* 0x001fe40004000000 */
[----:B------:R-:W-:-:S03]  /*1250*/  ISETP.GT.AND P0, PT, R40, R48, PT ;  /* 0x000000302800720c */ /* 0x000fc60003f04270 */
[----:B------:R-:W-:Y:S02]  /*1260*/  IMAD.IADD R45, R43, 0x1, R22 ;  /* 0x000000012b2d7824 */ /* 0x000fe400078e0216 */
[----:B------:R-:W-:-:S03]  /*1270*/  VIADD R43, R39, 0x10 ;  /* 0x00000010272b7836 */ /* 0x000fc60000000000 */
[----:B------:R-:W0:Y:S02]  /*1280*/  SHFL.DOWN PT, R22, R45, 0x4, R48 ;  /* 0x088000002d167989 */ /* 0x000e2400000e0030 */
[-C--:B------:R-:W-:Y:S02]  /*1290*/  ISETP.GT.AND P2, PT, R43, R48.reuse, PT ;  /* 0x000000302b00720c */ /* 0x080fe40003f44270 */
[----:B0-----:R-:W-:Y:S02]  /*12a0*/  SEL R22, R22, RZ, !P0 ;  /* 0x000000ff16167207 */ /* 0x001fe40004000000 */
[----:B------:R-:W-:-:S03]  /*12b0*/  ISETP.GT.AND P0, PT, R30, R48, PT ;  /* 0x000000301e00720c */ /* 0x000fc60003f04270 */
[----:B------:R-:W-:Y:S02]  /*12c0*/  IMAD.IADD R29, R45, 0x1, R22 ;  /* 0x000000012d1d7824 */ /* 0x000fe400078e0216 */
[----:B------:R-:W-:-:S03]  /*12d0*/  IMAD.X R45, RZ, RZ, R17, P3 ;  /* 0x000000ffff2d7224 */ /* 0x000fc600018e0611 */
[----:B------:R-:W0:Y:S02]  /*12e0*/  SHFL.DOWN PT, R22, R29, 0x8, R48 ;  /* 0x090000001d167989 */ /* 0x000e2400000e0030 */
[----:B0-----:R-:W-:Y:S02]  /*12f0*/  SEL R22, R22, RZ, !P0 ;  /* 0x000000ff16167207 */ /* 0x001fe40004000000 */
[----:B------:R-:W-:-:S03]  /*1300*/  ISETP.NE.AND P0, PT, R28, 0x65, PT ;  /* 0x000000651c00780c */ /* 0x000fc60003f05270 */
[----:B------:R-:W-:-:S05]  /*1310*/  IMAD.IADD R47, R29, 0x1, R22 ;  /* 0x000000011d2f7824 */ /* 0x000fca00078e0216 */
[----:B------:R-:W0:Y:S05]  /*1320*/  SHFL.DOWN PT, R22, R47, 0x10, R48 ;  /* 0x0a0000002f167989 */ /* 0x000e2a00000e0030 */
[----:B------:R-:W-:Y:S02]  /*1330*/  VOTE.ALL P0, P0 ;  /* 0x0000000000ff7806 */ /* 0x000fe40000000000 */
[----:B0-----:R-:W-:-:S05]  /*1340*/  SEL R22, R22, RZ, !P2 ;  /* 0x000000ff16167207 */ /* 0x001fca0005000000 */
[----:B------:R-:W-:-:S07]  /*1350*/  IMAD.IADD R46, R47, 0x1, R22 ;  /* 0x000000012f2e7824 */ /* 0x000fce00078e0216 */
.L_x_1043:
[----:B------:R-:W-:Y:S05]  /*1360*/  @!P0 BRA `(.L_x_1007) ;  /* 0x00000004001c8947 */ /* 0x000fea0003800000 */
[----:B------:R-:W-:-:S07]  /*1370*/  IMAD.MOV.U32 R47, RZ, RZ, 0x3b8 ;  /* 0x000003b8ff2f7424 */ /* 0x000fce00078e00ff */
.L_x_1013:
        /* <DEDUP_REMOVED lines=8> */
.L_x_1046:
[----:B------:R-:W-:Y:S05]  /*1400*/  @!P0 BRA `(.L_x_1009) ;  /* 0x0000000000748947 */ /* 0x000fea0003800000 */
[----:B------:R-:W-:-:S07]  /*1410*/  IMAD.MOV.U32 R22, RZ, RZ, R47 ;  /* 0x000000ffff167224 */ /* 0x000fce00078e002f */
.L_x_1011:
        /* <DEDUP_REMOVED lines=27> */
.L_x_1049:
[----:B------:R-:W-:Y:S05]  /*15d0*/  @P0 BRA `(.L_x_1011) ;  /* 0xfffffffc00900947 */ /* 0x000fea000383ffff */
.L_x_1009:
[----:B------:R-:W-:Y:S01]  /*15e0*/  UMOV UR5, 0xffffffff ;  /* 0xffffffff00057882 */ /* 0x000fe20000000000 */
[----:B------:R-:W-:Y:S02]  /*15f0*/  ISETP.NE.AND P0, PT, R28, 0x65, PT ;  /* 0x000000651c00780c */ /* 0x000fe40003f05270 */
[----:B------:R-:W-:Y:S11]  /*1600*/  BRA.DIV UR5, `(.L_x_1012) ;  /* 0x0000003605387947 */ /* 0x000ff6000b800000 */
[----:B------:R-:W-:Y:S01]  /*1610*/  VOTE.ANY R21, PT, !P0 ;  /* 0x0000000000157806 */ /* 0x000fe200040e0100 */
[----:B------:R-:W-:-:S03]  /*1620*/  VIADD R24, R24, 0xffffffe0 ;  /* 0xffffffe018187836 */ /* 0x000fc60000000000 */
[----:B------:R-:W-:-:S05]  /*1630*/  LOP3.LUT R21, R21, 0x80000000, R25, 0xec, !PT ;  /* 0x8000000015157812 */ /* 0x000fca00078eec19 */
[----:B------:R-:W-:-:S05]  /*1640*/  VIADD R16, R21, 0xffffffff ;  /* 0xffffffff15107836 */ /* 0x000fca0000000000 */
[----:B------:R-:W-:-:S04]  /*1650*/  LOP3.LUT R16, R21, R16, RZ, 0xc, !PT ;  /* 0x0000001015107212 */ /* 0x000fc800078e0cff */
        /* <DEDUP_REMOVED lines=23> */
.L_x_1058:
[----:B------:R-:W-:Y:S05]  /*17d0*/  @P0 BRA `(.L_x_1013) ;  /* 0xfffffff800e80947 */ /* 0x000fea000383ffff */
.L_x_1007:
        /* <DEDUP_REMOVED lines=8> */
[----:B0-----:R-:W-:-:S05]  /*1860*/  @!P1 LEA R16, R17, R16, 0x18 ;  /* 0x0000001011109211 */ /* 0x001fca00078ec0ff */
[----:B------:R1:W-:Y:S04]  /*1870*/  @!P1 STS [R16+0x8], R31 ;  /* 0x0000081f10009388 */ /* 0x0003e80000000800 */
[----:B------:R1:W-:Y:S01]  /*1880*/  @!P1 STS [R16+0x4], R46 ;  /* 0x0000042e10009388 */ /* 0x0003e20000000800 */
[----:B--2---:R-:W-:Y:S01]  /*1890*/  @!P0 LEA R21, R21, R20, 0x18 ;  /* 0x0000001415158211 */ /* 0x004fe200078ec0ff */
[----:B------:R-:W-:Y:S02]  /*18a0*/  IMAD.MOV.U32 R20, RZ, RZ, R23 ;  /* 0x000000ffff147224 */ /* 0x000fe400078e0017 */
[----:B------:R-:W-:Y:S02]  /*18b0*/  @!P0 IMAD.MOV.U32 R20, RZ, RZ, R46 ;  /* 0x000000ffff148224 */ /* 0x000fe400078e002e */
[----:B------:R1:W-:Y:S05]  /*18c0*/  @!P0 STS [R21+0x4c], R46 ;  /* 0x00004c2e15008388 */ /* 0x0003ea0000000800 */
.L_x_1001:
[----:B------:R-:W-:Y:S05]  /*18d0*/  WARPSYNC.ALL ;  /* 0x0000000000007948 */ /* 0x000fea0003800000 */
[----:B------:R-:W0:Y:S08]  /*18e0*/  S2UR UR6, SR_CgaCtaId ;  /* 0x00000000000679c3 */ /* 0x000e300000008800 */
[----:B------:R-:W-:Y:S06]  /*18f0*/  BAR.SYNC.DEFER_BLOCKING 0x0 ;  /* 0x0000000000007b1d */ /* 0x000fec0000010000 */
[----:B------:R-:W-:Y:S01]  /*1900*/  UMOV UR5, 0x400 ;  /* 0x0000040000057882 */ /* 0x000fe20000000000 */
[----:B------:R-:W2:Y:S01]  /*1910*/  S2R R17, SR_TID.X ;  /* 0x0000000000117919 */ /* 0x000ea20000002100 */
[----:B0-----:R-:W-:-:S09]  /*1920*/  ULEA UR5, UR6, UR5, 0x18 ;  /* 0x0000000506057291 */ /* 0x001fd2000f8ec0ff */
[----:B-1----:R-:W0:Y:S01]  /*1930*/  LDS R16, [UR5+0x4c] ;  /* 0x00004c05ff107984 */ /* 0x002e220008000800 */
[----:B--2---:R-:W-:-:S04]  /*1940*/  ISETP.NE.AND P0, PT, R17, RZ, PT ;  /* 0x000000ff1100720c */ /* 0x004fc80003f05270 */
[----:B0-----:R-:W-:-:S05]  /*1950*/  SEL R21, R16, RZ, P0 ;  /* 0x000000ff10157207 */ /* 0x001fca0000000000 */
[----:B------:R-:W-:-:S07]  /*1960*/  IMAD.IADD R21, R21, 0x1, R20 ;  /* 0x0000000115157824 */ /* 0x000fce00078e0214 */
.L_x_1000:
[----:B------:R-:W-:Y:S05]  /*1970*/  BSYNC.RECONVERGENT B0 ;  /* 0x0000000000007941 */ /* 0x000fea0003800200 */
.L_x_998:
[----:B------:R-:W-:Y:S01]  /*1980*/  IMAD.IADD R36, R36, 0x1, R21 ;  /* 0x0000000124247824 */ /* 0x000fe200078e0215 */
[----:B0-----:R-:W0:Y:S01]  /*1990*/  S2R R16, SR_TID.X ;  /* 0x0000000000107919 */ /* 0x001e220000002100 */
[----:B------:R-:W1:Y:S01]  /*19a0*/  S2UR UR6, SR_CgaCtaId ;  /* 0x00000000000679c3 */ /* 0x000e620000008800 */
[----:B------:R-:W-:Y:S01]  /*19b0*/  UMOV UR5, 0x400 ;  /* 0x0000040000057882 */ /* 0x000fe20000000000 */
[----:B------:R-:W-:Y:S01]  /*19c0*/  IMAD.IADD R37, R37, 0x1, R36 ;  /* 0x0000000125257824 */ /* 0x000fe200078e0224 */
[----:B------:R-:W2:Y:S03]  /*19d0*/  S2R R17, SR_LANEID ;  /* 0x0000000000117919 */ /* 0x000ea60000000000 */
[----:B------:R-:W-:Y:S02]  /*19e0*/  IMAD.IADD R34, R34, 0x1, R37 ;  /* 0x0000000122227824 */ /* 0x000fe400078e0225 */
[----:B------:R-:W-:Y:S02]  /*19f0*/  BAR.SYNC.DEFER_BLOCKING 0x0 ;  /* 0x0000000000007b1d */ /* 0x000fe40000010000 */
[----:B------:R-:W-:-:S04]  /*1a00*/  IMAD.IADD R35, R35, 0x1, R34 ;  /* 0x0000000123237824 */ /* 0x000fc800078e0222 */
[----:B------:R-:W-:-:S04]  /*1a10*/  IMAD.IADD R32, R32, 0x1, R35 ;  /* 0x0000000120207824 */ /* 0x000fc800078e0223 */
[----:B------:R-:W-:-:S04]  /*1a20*/  IMAD.IADD R33, R33, 0x1, R32 ;  /* 0x0000000121217824 */ /* 0x000fc800078e0220 */
[----:B------:R-:W-:Y:S01]  /*1a30*/  IMAD.IADD R18, R18, 0x1, R33 ;  /* 0x0000000112127824 */ /* 0x000fe200078e0221 */
[----:B-1----:R-:W-:-:S03]  /*1a40*/  ULEA UR5, UR6, UR5, 0x18 ;  /* 0x0000000506057291 */ /* 0x002fc6000f8ec0ff */
[----:B------:R-:W-:Y:S01]  /*1a50*/  IMAD.IADD R19, R19, 0x1, R18 ;  /* 0x0000000113137824 */ /* 0x000fe200078e0212 */
[----:B------:R-:W1:Y:S03]  /*1a60*/  LDCU.64 UR6, c[0x0][0x388] ;  /* 0x00007100ff0677ac */ /* 0x000e660008000a00 */
[----:B------:R-:W-:Y:S01]  /*1a70*/  IMAD.IADD R14, R14, 0x1, R19 ;  /* 0x000000010e0e7824 */ /* 0x000fe200078e0213 */
[----:B0-----:R-:W-:-:S03]  /*1a80*/  SHF.R.U32.HI R16, RZ, 0x5, R16 ;  /* 0x00000005ff107819 */ /* 0x001fc60000011610 */
[----:B------:R-:W-:Y:S02]  /*1a90*/  IMAD.IADD R15, R15, 0x1, R14 ;  /* 0x000000010f0f7824 */ /* 0x000fe400078e020e */
[----:B--2---:R-:W-:Y:S02]  /*1aa0*/  IMAD R16, R16, 0x2c0, R17 ;  /* 0x000002c010107824 */ /* 0x004fe400078e0211 */
[----:B------:R-:W-:-:S03]  /*1ab0*/  IMAD.IADD R12, R12, 0x1, R15 ;  /* 0x000000010c0c7824 */ /* 0x000fc600078e020f */
[----:B------:R-:W-:Y:S01]  /*1ac0*/  LEA R16, R16, UR5, 0x2 ;  /* 0x0000000510107c11 */ /* 0x000fe2000f8e10ff */
[----:B------:R-:W-:Y:S01]  /*1ad0*/  IMAD.IADD R13, R13, 0x1, R12 ;  /* 0x000000010d0d7824 */ /* 0x000fe200078e020c */
[----:B-1----:R-:W-:-:S03]  /*1ae0*/  IADD3 R38, P0, PT, R38, UR6, RZ ;  /* 0x0000000626267c10 */ /* 0x002fc6000ff1e0ff */
[----:B------:R-:W-:Y:S02]  /*1af0*/  IMAD.IADD R10, R10, 0x1, R13 ;  /* 0x000000010a0a7824 */ /* 0x000fe400078e020d */
[----:B------:R-:W-:Y:S01]  /*1b00*/  IMAD R20, R17, 0x54, R16 ;  /* 0x0000005411147824 */ /* 0x000fe200078e0210 */
[----:B------:R-:W-:Y:S01]  /*1b10*/  IADD3.X R39, PT, PT, R0, UR7, RZ, P0, !PT ;  /* 0x0000000700277c10 */ /* 0x000fe200087fe4ff */
[----:B------:R-:W-:-:S03]  /*1b20*/  IMAD.IADD R11, R11, 0x1, R10 ;  /* 0x000000010b0b7824 */ /* 0x000fc600078e020a */
[----:B------:R-:W-:Y:S01]  /*1b30*/  STS.64 [R20], R36 ;  /* 0x0000002414007388 */ /* 0x000fe20000000a00 */
[----:B------:R-:W-:-:S03]  /*1b40*/  IMAD.IADD R8, R8, 0x1, R11 ;  /* 0x0000000108087824 */ /* 0x000fc600078e020b */
[----:B------:R-:W-:Y:S01]  /*1b50*/  STS.64 [R20+0x8], R34 ;  /* 0x0000082214007388 */ /* 0x000fe20000000a00 */
        /* <DEDUP_REMOVED lines=13> */
[----:B------:R-:W-:Y:S04]  /*1c30*/  STS.64 [R20+0x40], R6 ;  /* 0x0000400614007388 */ /* 0x000fe80000000a00 */
[----:B------:R-:W-:Y:S04]  /*1c40*/  STS.64 [R20+0x48], R4 ;  /* 0x0000480414007388 */ /* 0x000fe80000000a00 */
[----:B------:R-:W-:Y:S01]  /*1c50*/  STS.64 [R20+0x50], R2 ;  /* 0x0000500214007388 */ /* 0x000fe20000000a00 */
        /* <DEDUP_REMOVED lines=46> */
.L_x_997:
[----:B------:R-:W-:-:S13]  /*1f40*/  ISETP.NE.AND P0, PT, R0, RZ, PT ;  /* 0x000000ff0000720c */ /* 0x000fda0003f05270 */
[----:B------:R-:W-:Y:S05]  /*1f50*/  @!P0 EXIT ;  /* 0x000000000000894d */ /* 0x000fea0003800000 */
[----:B------:R-:W0:Y:S02]  /*1f60*/  LDC.64 R4, c[0x0][0x380] ;  /* 0x0000e000ff047b82 */ /* 0x000e240000000a00 */
[----:B0-----:R-:W-:-:S05]  /*1f70*/  IMAD.WIDE.U32 R4, R3, 0x4, R4 ;  /* 0x0000000403047825 */ /* 0x001fca00078e0004 */
[----:B------:R0:W2:Y:S01]  /*1f80*/  LDG.E R6, desc[UR8][R4.64] ;  /* 0x0000000804067981 */ /* 0x0000a2000c1e1900 */
[----:B------:R-:W1:Y:S02]  /*1f90*/  S2R R2, SR_TID.X ;  /* 0x0000000000027919 */ /* 0x000e640000002100 */
[C---:B-1----:R-:W-:Y:S02]  /*1fa0*/  LOP3.LUT R3, R2.reuse, 0x1f, RZ, 0xc0, !PT ;  /* 0x0000001f02037812 */ /* 0x042fe400078ec0ff */
[----:B------:R-:W-:-:S05]  /*1fb0*/  LOP3.LUT R8, R2, 0x3e0, RZ, 0xc0, !PT ;  /* 0x000003e002087812 */ /* 0x000fca00078ec0ff */
[----:B------:R-:W-:-:S04]  /*1fc0*/  IMAD R3, R8, 0x16, R3 ;  /* 0x0000001608037824 */ /* 0x000fc800078e0203 */
[C---:B------:R-:W-:Y:S01]  /*1fd0*/  VIADD R7, R3.reuse, 0x20 ;  /* 0x0000002003077836 */ /* 0x040fe20000000000 */
[C---:B------:R-:W-:Y:S01]  /*1fe0*/  ISETP.GE.U32.AND P6, PT, R3.reuse, R0, PT ;  /* 0x000000000300720c */ /* 0x040fe20003fc6070 */
[C---:B------:R-:W-:Y:S01]  /*1ff0*/  VIADD R9, R3.reuse, 0x40 ;  /* 0x0000004003097836 */ /* 0x040fe20000000000 */
[C---:B0-----:R-:W-:Y:S01]  /*2000*/  LEA R4, P1, R3.reuse, R4, 0x2 ;  /* 0x0000000403047211 */ /* 0x041fe200078210ff */
[----:B------:R-:W-:Y:S01]  /*2010*/  VIADD R11, R3, 0x60 ;  /* 0x00000060030b7836 */ /* 0x000fe20000000000 */
[-C--:B------:R-:W-:Y:S01]  /*2020*/  ISETP.GE.U32.AND P5, PT, R7, R0.reuse, PT ;  /* 0x000000000700720c */ /* 0x080fe20003fa6070 */
[----:B------:R-:W-:Y:S01]  /*2030*/  VIADD R7, R3, 0x80 ;  /* 0x0000008003077836 */ /* 0x000fe20000000000 */
[-C--:B------:R-:W-:Y:S01]  /*2040*/  ISETP.GE.U32.AND P0, PT, R9, R0.reuse, PT ;  /* 0x000000000900720c */ /* 0x080fe20003f06070 */
[----:B------:R-:W-:Y:S01]  /*2050*/  IMAD.X R5, RZ, RZ, R5, P1 ;  /* 0x000000ffff057224 */ /* 0x000fe200008e0605 */
[-C--:B------:R-:W-:Y:S01]  /*2060*/  ISETP.GE.U32.AND P4, PT, R11, R0.reuse, PT ;  /* 0x000000000b00720c */ /* 0x080fe20003f86070 */
[----:B------:R-:W-:Y:S01]  /*2070*/  VIADD R9, R3, 0xa0 ;  /* 0x000000a003097836 */ /* 0x000fe20000000000 */
[----:B------:R-:W-:Y:S01]  /*2080*/  ISETP.GE.U32.AND P3, PT, R7, R0, PT ;  /* 0x000000000700720c */ /* 0x000fe20003f66070 */
[----:B------:R-:W-:-:S03]  /*2090*/  VIADD R7, R3, 0xc0 ;  /* 0x000000c003077836 */ /* 0x000fc60000000000 */
[-C--:B------:R-:W-:Y:S01]  /*20a0*/  ISETP.GE.U32.AND P2, PT, R9, R0.reuse, PT ;  /* 0x000000000900720c */ /* 0x080fe20003f46070 */
[----:B------:R-:W-:Y:S01]  /*20b0*/  VIADD R9, R3, 0x100 ;  /* 0x0000010003097836 */ /* 0x000fe20000000000 */
[-C--:B------:R-:W-:Y:S01]  /*20c0*/  ISETP.GE.U32.AND P1, PT, R7, R0.reuse, PT ;  /* 0x000000000700720c */ /* 0x080fe20003f26070 */
[C---:B------:R-:W-:Y:S02]  /*20d0*/  VIADD R7, R3.reuse, 0xe0 ;  /* 0x000000e003077836 */ /* 0x040fe40000000000 */
[----:B------:R-:W-:Y:S02]  /*20e0*/  VIADD R39, R3, 0x260 ;  /* 0x0000026003277836 */ /* 0x000fe40000000000 */
[----:B--2---:R-:W-:Y:S02]  /*20f0*/  IMAD.MOV.U32 R16, RZ, RZ, R6 ;  /* 0x000000ffff107224 */ /* 0x004fe400078e0006 */
[----:B------:R-:W2:Y:S01]  /*2100*/  @!P6 LDG.E R6, desc[UR8][R4.64] ;  /* 0x000000080406e981 */ /* 0x000ea2000c1e1900 */
[----:B------:R-:W-:Y:S01]  /*2110*/  ISETP.GE.U32.AND P6, PT, R7, R0, PT ;  /* 0x000000000700720c */ /* 0x000fe20003fc6070 */
[----:B------:R-:W-:-:S02]  /*2120*/  IMAD.MOV.U32 R10, RZ, RZ, R16 ;  /* 0x000000ffff0a7224 */ /* 0x000fc400078e0010 */
[----:B------:R-:W-:Y:S02]  /*2130*/  VIADD R7, R3, 0x120 ;  /* 0x0000012003077836 */ /* 0x000fe40000000000 */
[--C-:B------:R-:W-:Y:S02]  /*2140*/  IMAD.MOV.U32 R12, RZ, RZ, R16.reuse ;  /* 0x000000ffff0c7224 */ /* 0x100fe400078e0010 */
[----:B------:R-:W3:Y:S01]  /*2150*/  @!P0 LDG.E R10, desc[UR8][R4.64+0x100] ;  /* 0x00010008040a8981 */ /* 0x000ee2000c1e1900 */
[-C--:B------:R-:W-:Y:S01]  /*2160*/  ISETP.GE.U32.AND P0, PT, R7, R0.reuse, PT ;  /* 0x000000000700720c */ /* 0x080fe20003f06070 */
[----:B------:R-:W-:Y:S02]  /*2170*/  VIADD R7, R3, 0x140 ;  /* 0x0000014003077836 */ /* 0x000fe40000000000 */
[--C-:B------:R-:W-:Y:S01]  /*2180*/  IMAD.MOV.U32 R8, RZ, RZ, R16.reuse ;  /* 0x000000ffff087224 */ /* 0x100fe200078e0010 */
[----:B------:R-:W4:Y:S01]  /*2190*/  @!P4 LDG.E R12, desc[UR8][R4.64+0x180] ;  /* 0x00018008040cc981 */ /* 0x000f22000c1e1900 */
[----:B------:R-:W-:Y:S01]  /*21a0*/  IMAD.MOV.U32 R18, RZ, RZ, R16 ;  /* 0x000000ffff127224 */ /* 0x000fe200078e0010 */
[----:B------:R-:W-:Y:S01]  /*21b0*/  ISETP.GE.U32.AND P4, PT, R7, R0, PT ;  /* 0x000000000700720c */ /* 0x000fe20003f86070 */
[----:B------:R-:W-:-:S02]  /*21c0*/  VIADD R7, R3, 0x180 ;  /* 0x0000018003077836 */ /* 0x000fc40000000000 */
[----:B------:R-:W5:Y:S01]  /*21d0*/  @!P5 LDG.E R8, desc[UR8][R4.64+0x80] ;  /* 0x000080080408d981 */ /* 0x000f62000c1e1900 */
[-C--:B------:R-:W-:Y:S01]  /*21e0*/  ISETP.GE.U32.AND P5, PT, R9, R0.reuse, PT ;  /* 0x000000000900720c */ /* 0x080fe20003fa6070 */
[--C-:B------:R-:W-:Y:S02]  /*21f0*/  IMAD.MOV.U32 R20, RZ, RZ, R16.reuse ;  /* 0x000000ffff147224 */ /* 0x100fe400078e0010 */
[----:B------:R-:W5:Y:S01]  /*2200*/  @!P2 LDG.E R18, desc[UR8][R4.64+0x280] ;  /* 0x000280080412a981 */ /* 0x000f62000c1e1900 */
[-C--:B------:R-:W-:Y:S01]  /*2210*/  ISETP.GE.U32.AND P2, PT, R7, R0.reuse, PT ;  /* 0x000000000700720c */ /* 0x080fe20003f46070 */
[C---:B------:R-:W-:Y:S02]  /*2220*/  VIADD R7, R3.reuse, 0x1a0 ;  /* 0x000001a003077836 */ /* 0x040fe40000000000 */
[--C-:B------:R-:W-:Y:S01]  /*2230*/  IMAD.MOV.U32 R14, RZ, RZ, R16.reuse ;  /* 0x000000ffff0e7224 */ /* 0x100fe200078e0010 */
[----:B------:R-:W5:Y:S01]  /*2240*/  @!P1 LDG.E R20, desc[UR8][R4.64+0x300] ;  /* 0x0003000804149981 */ /* 0x000f62000c1e1900 */
[----:B------:R-:W-:Y:S01]  /*2250*/  VIADD R9, R3, 0x160 ;  /* 0x0000016003097836 */ /* 0x000fe20000000000 */
[----:B------:R-:W-:Y:S01]  /*2260*/  ISETP.GE.U32.AND P1, PT, R7, R0, PT ;  /* 0x000000000700720c */ /* 0x000fe20003f26070 */
[----:B------:R-:W-:-:S02]  /*2270*/  IMAD.MOV.U32 R24, RZ, RZ, R16 ;  /* 0x000000ffff187224 */ /* 0x000fc400078e0010 */
[----:B------:R-:W-:Y:S01]  /*2280*/  VIADD R7, R3, 0x1e0 ;  /* 0x000001e003077836 */ /* 0x000fe20000000000 */
        /* <DEDUP_REMOVED lines=17> */
[----:B------:R-:W-:Y:S02]  /*23a0*/  VIADD R7, R3, 0x280 ;  /* 0x0000028003077836 */ /* 0x000fe40000000000 */
[--C-:B------:R-:W-:Y:S01]  /*23b0*/  IMAD.MOV.U32 R28, RZ, RZ, R16.reuse ;  /* 0x000000ffff1c7224 */ /* 0x100fe200078e0010 */
[----:B------:R-:W5:Y:S01]  /*23c0*/  @!P2 LDG.E R32, desc[UR8][R4.64+0x600] ;  /* 0x000600080420a981 */ /* 0x000f62000c1e1900 */
[--C-:B------:R-:W-:Y:S01]  /*23d0*/  IMAD.MOV.U32 R34, RZ, RZ, R16.reuse ;  /* 0x000000ffff227224 */ /* 0x100fe200078e0010 */
[----:B------:R-:W-:Y:S01]  /*23e0*/  ISETP.GE.U32.AND P2, PT, R7, R0, PT ;  /* 0x000000000700720c */ /* 0x000fe20003f46070 */
[----:B------:R-:W-:-:S02]  /*23f0*/  IMAD.MOV.U32 R36, RZ, RZ, R16 ;  /* 0x000000ffff247224 */ /* 0x000fc400078e0010 */
[C---:B------:R-:W-:Y:S01]  /*2400*/  VIADD R9, R3.reuse, 0x220 ;  /* 0x0000022003097836 */ /* 0x040fe20000000000 */
[----:B------:R-:W5:Y:S01]  /*2410*/  @!P4 LDG.E R28, desc[UR8][R4.64+0x500] ;  /* 0x00050008041cc981 */ /* 0x000f62000c1e1900 */
[----:B------:R-:W-:-:S03]  /*2420*/  VIADD R7, R3, 0x2a0 ;  /* 0x000002a003077836 */ /* 0x000fc60000000000 */
[----:B------:R-:W5:Y:S01]  /*2430*/  @!P1 LDG.E R34, desc[UR8][R4.64+0x680] ;  /* 0x0006800804229981 */ /* 0x000f62000c1e1900 */
[-C--:B------:R-:W-:Y:S02]  /*2440*/  ISETP.GE.U32.AND P4, PT, R9, R0.reuse, PT ;  /* 0x000000000900720c */ /* 0x080fe40003f86070 */
[-C--:B------:R-:W-:Y:S01]  /*2450*/  ISETP.GE.U32.AND P1, PT, R39, R0.reuse, PT ;  /* 0x000000002700720c */ /* 0x080fe20003f26070 */
[----:B------:R-:W5:Y:S01]  /*2460*/  @!P6 LDG.E R36, desc[UR8][R4.64+0x700] ;  /* 0x000700080424e981 */ /* 0x000f62000c1e1900 */
[----:B------:R-:W-:Y:S01]  /*2470*/  ISETP.GE.U32.AND P6, PT, R7, R0, PT ;  /* 0x000000000700720c */ /* 0x000fe20003fc6070 */
        /* <DEDUP_REMOVED lines=16> */
[----:B------:R-:W-:Y:S01]  /*2580*/  UMOV UR4, 0x400 ;  /* 0x0000040000047882 */ /* 0x000fe20000000000 */
[----:B------:R-:W-:Y:S01]  /*2590*/  ISETP.NE.AND P0, PT, R42, RZ, PT ;  /* 0x000000ff2a00720c */ /* 0x000fe20003f05270 */
[----:B-1----:R-:W-:-:S02]  /*25a0*/  ULEA UR4, UR5, UR4, 0x18 ;  /* 0x0000000405047291 */ /* 0x002fc4000f8ec0ff */
[----:B0-----:R-:W-:-:S05]  /*25b0*/  IMAD R41, R43, 0x2c0, R38 ;  /* 0x000002c02b297824 */ /* 0x001fca00078e0226 */
        /* <DEDUP_REMOVED lines=39> */
[----:B------:R-:W-:Y:S02]  /*2830*/  ISETP.NE.AND P1, PT, R38, 0x1f, PT ;  /* 0x0000001f2600780c */ /* 0x000fe40003f25270 */
[----:B---3--:R-:W-:Y:S02]  /*2840*/  IADD3 R16, PT, PT, R8, R7, R16 ;  /* 0x0000000708107210 */ /* 0x008fe40007ffe010 */
[----:B------:R-:W-:Y:S02]  /*2850*/  ISETP.NE.AND P2, PT, R43, 0xb, PT ;  /* 0x0000000b2b00780c */ /* 0x000fe40003f45270 */
[----:B----4-:R-:W-:Y:S02]  /*2860*/  IADD3 R16, PT, PT, R10, R9, R16 ;  /* 0x000000090a107210 */ /* 0x010fe40007ffe010 */
[----:B------:R-:W-:-:S02]  /*2870*/  ISETP.GE.U32.AND P3, PT, R2, 0x20, PT ;  /* 0x000000200200780c */ /* 0x000fc40003f66070 */
        /* <DEDUP_REMOVED lines=46> */
[----:B------:R-:W-:Y:S02]  /*2b60*/  SEL R16, R22, R16, !P0 ;  /* 0x0000001016107207 */ /* 0x000fe40004000000 */
[----:B------:R-:W-:-:S04]  /*2b70*/  ISETP.NE.AND P0, PT, R43, 0x8, PT ;  /* 0x000000082b00780c */ /* 0x000fc80003f05270 */
[----:B------:R-:W-:Y:S02]  /*2b80*/  SEL R16, R23, R16, !P0 ;  /* 0x0000001017107207 */ /* 0x000fe40004000000 */
[----:B------:R-:W-:Y:S02]  /*2b90*/  ISETP.NE.AND P0, PT, R43, 0xa, PT ;  /* 0x0000000a2b00780c */ /* 0x000fe40003f05270 */
[----:B------:R-:W-:Y:S02]  /*2ba0*/  SEL R16, R24, R16, !P1 ;  /* 0x0000001018107207 */ /* 0x000fe40004800000 */
[----:B------:R-:W-:Y:S02]  /*2bb0*/  ISETP.NE.AND P1, PT, R38, RZ, PT ;  /* 0x000000ff2600720c */ /* 0x000fe40003f25270 */
[----:B------:R-:W-:Y:S01]  /*2bc0*/  SEL R16, R25, R16, !P0 ;  /* 0x0000001019107207 */ /* 0x000fe20004000000 */
[----:B------:R-:W-:Y:S01]  /*2bd0*/  @!P2 IMAD.IADD R16, R26, 0x1, R25 ;  /* 0x000000011a10a824 */ /* 0x000fe200078e0219 */
[----:B------:R-:W-:-:S02]  /*2be0*/  SEL R17, R42, RZ, P1 ;  /* 0x000000ff2a117207 */ /* 0x000fc40000800000 */
[----:B------:R-:W-:-:S03]  /*2bf0*/  ISETP.NE.AND P0, PT, R2, RZ, PT ;  /* 0x000000ff0200720c */ /* 0x000fc60003f05270 */
[----:B------:R-:W-:-:S05]  /*2c00*/  @P3 IMAD.IADD R42, R16, 0x1, R17 ;  /* 0x00000001102a3824 */ /* 0x000fca00078e0211 */
[----:B------:R-:W-:Y:S01]  /*2c10*/  SEL R17, R42, RZ, P0 ;  /* 0x000000ff2a117207 */ /* 0x000fe20000000000 */
[----:B------:R-:W-:Y:S06]  /*2c20*/  BRA `(.L_x_1015) ;  /* 0x0000000c00e87947 */ /* 0x000fec0003800000 */
.L_x_1014:
[----:B0-2---:R-:W-:Y:S02]  /*2c30*/  IADD3 R16, PT, PT, R6, R5, R4 ;  /* 0x0000000506107210 */ /* 0x005fe40007ffe004 */
[----:B------:R-:W-:Y:S02]  /*2c40*/  ISETP.NE.AND P1, PT, R38, 0x1f, PT ;  /* 0x0000001f2600780c */ /* 0x000fe40003f25270 */
        /* <DEDUP_REMOVED lines=52> */
[----:B------:R-:W-:Y:S01]  /*2f90*/  SEL R16, R23, R16, !P0 ;  /* 0x0000001017107207 */ /* 0x000fe20004000000 */
[----:B------:R-:W-:Y:S01]  /*2fa0*/  IMAD.IADD R23, R45, 0x1, -R44 ;  /* 0x000000012d177824 */ /* 0x000fe200078e0a2c */
[C---:B------:R-:W-:Y:S02]  /*2fb0*/  ISETP.NE.AND P0, PT, R43.reuse, 0xa, PT ;  /* 0x0000000a2b00780c */ /* 0x040fe40003f05270 */
[----:B------:R-:W-:Y:S02]  /*2fc0*/  SEL R16, R24, R16, !P1 ;  /* 0x0000001018107207 */ /* 0x000fe40004800000 */
[----:B------:R-:W-:Y:S02]  /*2fd0*/  ISETP.NE.AND P1, PT, R43, 0xb, PT ;  /* 0x0000000b2b00780c */ /* 0x000fe40003f25270 */
[----:B------:R-:W-:Y:S02]  /*2fe0*/  SEL R16, R25, R16, !P0 ;  /* 0x0000001019107207 */ /* 0x000fe40004000000 */
[----:B------:R-:W-:-:S02]  /*2ff0*/  ISETP.GT.U32.AND P0, PT, R2, 0x1f, PT ;  /* 0x0000001f0200780c */ /* 0x000fc40003f04070 */
[----:B------:R-:W-:Y:S02]  /*3000*/  SEL R17, R23, RZ, P2 ;  /* 0x000000ff17117207 */ /* 0x000fe40001000000 */
        /* <DEDUP_REMOVED lines=20> */
.L_x_1061:
[----:B------:R-:W-:Y:S05]  /*3150*/  @!P0 BRA `(.L_x_1018) ;  /* 0x0000000000748947 */ /* 0x000fea0003800000 */
[----:B------:R-:W-:-:S07]  /*3160*/  IMAD.MOV.U32 R20, RZ, RZ, 0x3b8 ;  /* 0x000003b8ff147424 */ /* 0x000fce00078e00ff */
.L_x_1020:
        /* <DEDUP_REMOVED lines=27> */
.L_x_1064:
[----:B------:R-:W-:Y:S05]  /*3320*/  @P0 BRA `(.L_x_1020) ;  /* 0xfffffffc00900947 */ /* 0x000fea000383ffff */
.L_x_1018:
        /* <DEDUP_REMOVED lines=23> */
[----:B------:R-:W-:-:S03]  /*34a0*/  ISETP.GT.AND P0, PT, R16, R47, PT ;  /* 0x0000002f1000720c */ /* 0x000fc60003f04270 */
[----:B------:R-:W-:-:S05]  /*34b0*/  IMAD.IADD R50, R46, 0x1, R17 ;  /* 0x000000012e327824 */ /* 0x000fca00078e0211 */
[----:B------:R-:W0:Y:S02]  /*34c0*/  SHFL.DOWN PT, R22, R50, 0x8, R47 ;  /* 0x0900000032167989 */ /* 0x000e2400000e002f */
[----:B0-----:R-:W-:Y:S02]  /*34d0*/  SEL R17, R22, RZ, !P0 ;  /* 0x000000ff16117207 */ /* 0x001fe40004000000 */
[----:B------:R-:W-:Y:S01]  /*34e0*/  ISETP.NE.AND P0, PT, R18, 0x65, PT ;  /* 0x000000651200780c */ /* 0x000fe20003f05270 */
[----:B------:R-:W-:Y:S02]  /*34f0*/  VIADD R18, R38, 0x10 ;  /* 0x0000001026127836 */ /* 0x000fe40000000000 */
[----:B------:R-:W-:Y:S02]  /*3500*/  IMAD.IADD R48, R50, 0x1, R17 ;  /* 0x0000000132307824 */ /* 0x000fe400078e0211 */
[----:B------:R-:W0:Y:S01]  /*3510*/  LDC.64 R16, c[0x0][0x390] ;  /* 0x0000e400ff107b82 */ /* 0x000e220000000a00 */
[----:B------:R-:W-:-:S02]  /*3520*/  ISETP.GT.AND P2, PT, R18, R47, PT ;  /* 0x0000002f1200720c */ /* 0x000fc40003f44270 */
[----:B------:R-:W1:Y:S05]  /*3530*/  SHFL.DOWN PT, R22, R48, 0x10, R47 ;  /* 0x0a00000030167989 */ /* 0x000e6a00000e002f */
[----:B------:R-:W-:Y:S02]  /*3540*/  VOTE.ALL P0, P0 ;  /* 0x0000000000ff7806 */ /* 0x000fe40000000000 */
[----:B0-----:R-:W-:Y:S02]  /*3550*/  IADD3 R44, P3, PT, R16, 0x100, RZ ;  /* 0x00000100102c7810 */ /* 0x001fe40007f7e0ff */
[----:B-1----:R-:W-:-:S03]  /*3560*/  SEL R19, R22, RZ, !P2 ;  /* 0x000000ff16137207 */ /* 0x002fc60005000000 */
[----:B------:R-:W-:Y:S02]  /*3570*/  IMAD.X R45, RZ, RZ, R17, P3 ;  /* 0x000000ffff2d7224 */ /* 0x000fe400018e0611 */
[----:B------:R-:W-:-:S07]  /*3580*/  IMAD.IADD R46, R48, 0x1, R19 ;  /* 0x00000001302e7824 */ /* 0x000fce00078e0213 */
.L_x_1073:
[----:B------:R-:W-:Y:S05]  /*3590*/  @!P0 BRA `(.L_x_1022) ;  /* 0x00000004002c8947 */ /* 0x000fea0003800000 */
[----:B------:R-:W-:-:S07]  /*35a0*/  IMAD.MOV.U32 R47, RZ, RZ, 0x3b8 ;  /* 0x000003b8ff2f7424 */ /* 0x000fce00078e00ff */
.L_x_1028:
        /* <DEDUP_REMOVED lines=8> */
.L_x_1076:
[----:B------:R-:W-:Y:S05]  /*3630*/  @!P0 BRA `(.L_x_1024) ;  /* 0x0000000000748947 */ /* 0x000fea0003800000 */
[----:B------:R-:W-:-:S07]  /*3640*/  IMAD.MOV.U32 R20, RZ, RZ, R47 ;  /* 0x000000ffff147224 */ /* 0x000fce00078e002f */
.L_x_1026:
        /* <DEDUP_REMOVED lines=27> */
.L_x_1079:
[----:B------:R-:W-:Y:S05]  /*3800*/  @P0 BRA `(.L_x_1026) ;  /* 0xfffffffc00900947 */ /* 0x000fea000383ffff */
.L_x_1024:
[----:B------:R-:W-:Y:S01]  /*3810*/  UMOV UR5, 0xffffffff ;  /* 0xffffffff00057882 */ /* 0x000fe20000000000 */
[----:B------:R-:W-:Y:S02]  /*3820*/  ISETP.NE.AND P0, PT, R18, 0x65, PT ;  /* 0x000000651200780c */ /* 0x000fe40003f05270 */
[----:B------:R-:W-:Y:S11]  /*3830*/  BRA.DIV UR5, `(.L_x_1027) ;  /* 0x0000001e051c7947 */ /* 0x000ff6000b800000 */
[----:B------:R-:W-:Y:S01]  /*3840*/  VOTE.ANY R21, PT, !P0 ;  /* 0x0000000000157806 */ /* 0x000fe200040e0100 */
[----:B------:R-:W-:Y:S02]  /*3850*/  VIADD R20, R38, 0x2 ;  /* 0x0000000226147836 */ /* 0x000fe40000000000 */
[----:B------:R-:W-:Y:S01]  /*3860*/  VIADD R43, R43, 0xffffffe0 ;  /* 0xffffffe02b2b7836 */ /* 0x000fe20000000000 */
[----:B------:R-:W-:-:S05]  /*3870*/  LOP3.LUT R21, R21, 0x80000000, R26, 0xec, !PT ;  /* 0x8000000015157812 */ /* 0x000fca00078eec1a */
        /* <DEDUP_REMOVED lines=28> */
.L_x_1088:
[----:B------:R-:W-:Y:S05]  /*3a40*/  @P0 BRA `(.L_x_1028) ;  /* 0xfffffff800d80947 */ /* 0x000fea000383ffff */
.L_x_1022:
        /* <DEDUP_REMOVED lines=15> */
.L_x_1016:
[----:B------:R-:W-:Y:S05]  /*3b40*/  WARPSYNC.ALL ;  /* 0x0000000000007948 */ /* 0x000fea0003800000 */
[----:B------:R-:W0:Y:S08]  /*3b50*/  S2UR UR5, SR_CgaCtaId ;  /* 0x00000000000579c3 */ /* 0x000e300000008800 */
[----:B------:R-:W-:Y:S01]  /*3b60*/  BAR.SYNC.DEFER_BLOCKING 0x0 ;  /* 0x0000000000007b1d */ /* 0x000fe20000010000 */
[----:B------:R-:W-:-:S05]  /*3b70*/  ISETP.NE.AND P0, PT, R2, RZ, PT ;  /* 0x000000ff0200720c */ /* 0x000fca0003f05270 */
[----:B------:R-:W-:Y:S02]  /*3b80*/  UMOV UR4, 0x400 ;  /* 0x0000040000047882 */ /* 0x000fe40000000000 */
[----:B0-----:R-:W-:-:S09]  /*3b90*/  ULEA UR4, UR5, UR4, 0x18 ;  /* 0x0000000405047291 */ /* 0x001fd2000f8ec0ff */
[----:B-1----:R-:W0:Y:S02]  /*3ba0*/  LDS R17, [UR4+0x4c] ;  /* 0x00004c04ff117984 */ /* 0x002e240008000800 */
[----:B0-----:R-:W-:-:S05]  /*3bb0*/  SEL R17, R17, RZ, P0 ;  /* 0x000000ff11117207 */ /* 0x001fca0000000000 */
[----:B------:R-:W-:-:S07]  /*3bc0*/  IMAD.IADD R17, R17, 0x1, R16 ;  /* 0x0000000111117824 */ /* 0x000fce00078e0210 */
.L_x_1015:
[----:B------:R-:W-:Y:S01]  /*3bd0*/  IMAD.IADD R4, R4, 0x1, R17 ;  /* 0x0000000104047824 */ /* 0x000fe200078e0211 */
[----:B------:R-:W-:Y:S01]  /*3be0*/  BAR.SYNC.DEFER_BLOCKING 0x0 ;  /* 0x0000000000007b1d */ /* 0x000fe20000010000 */
[----:B------:R-:W-:Y:S02]  /*3bf0*/  ISETP.NE.AND P0, PT, R2, RZ, PT ;  /* 0x000000ff0200720c */ /* 0x000fe40003f05270 */
[----:B------:R-:W-:-:S05]  /*3c00*/  IMAD.IADD R5, R5, 0x1, R4 ;  /* 0x0000000105057824 */ /* 0x000fca00078e0204 */
[----:B------:R-:W0:Y:S01]  /*3c10*/  S2UR UR5, SR_CTAID.X ;  /* 0x00000000000579c3 */ /* 0x000e220000002500 */
[----:B------:R-:W-:Y:S01]  /*3c20*/  IMAD.IADD R6, R6, 0x1, R5 ;  /* 0x0000000106067824 */ /* 0x000fe200078e0205 */
[----:B------:R-:W1:Y:S03]  /*3c30*/  LDCU.64 UR6, c[0x0][0x388] ;  /* 0x00007100ff0677ac */ /* 0x000e660008000a00 */
[----:B------:R-:W-:-:S04]  /*3c40*/  IMAD.IADD R7, R7, 0x1, R6 ;  /* 0x0000000107077824 */ /* 0x000fc800078e0206 */
[----:B------:R-:W-:-:S04]  /*3c50*/  IMAD.IADD R8, R8, 0x1, R7 ;  /* 0x0000000108087824 */ /* 0x000fc800078e0207 */
[----:B------:R-:W-:-:S04]  /*3c60*/  IMAD.IADD R9, R9, 0x1, R8 ;  /* 0x0000000109097824 */ /* 0x000fc800078e0208 */
[----:B------:R-:W-:Y:S01]  /*3c70*/  IMAD.IADD R10, R10, 0x1, R9 ;  /* 0x000000010a0a7824 */ /* 0x000fe200078e0209 */
[----:B------:R2:W-:Y:S03]  /*3c80*/  STS.64 [R40], R4 ;  /* 0x0000000428007388 */ /* 0x0005e60000000a00 */
[----:B------:R-:W-:Y:S01]  /*3c90*/  IMAD.IADD R11, R11, 0x1, R10 ;  /* 0x000000010b0b7824 */ /* 0x000fe200078e020a */
[----:B------:R-:W-:Y:S03]  /*3ca0*/  STS.64 [R40+0x8], R6 ;  /* 0x0000080628007388 */ /* 0x000fe60000000a00 */
[----:B------:R-:W-:Y:S01]  /*3cb0*/  IMAD.IADD R12, R12, 0x1, R11 ;  /* 0x000000010c0c7824 */ /* 0x000fe200078e020b */
[----:B------:R3:W-:Y:S03]  /*3cc0*/  STS.64 [R40+0x10], R8 ;  /* 0x0000100828007388 */ /* 0x0007e60000000a00 */
[----:B------:R-:W-:Y:S01]  /*3cd0*/  IMAD.IADD R13, R13, 0x1, R12 ;  /* 0x000000010d0d7824 */ /* 0x000fe200078e020c */
[----:B------:R-:W-:Y:S01]  /*3ce0*/  STS.64 [R40+0x18], R10 ;  /* 0x0000180a28007388 */ /* 0x000fe20000000a00 */
[----:B--2---:R-:W0:Y:S02]  /*3cf0*/  LDC R4, c[0x0][0x398] ;  /* 0x0000e600ff047b82 */ /* 0x004e240000000800 */
[----:B------:R-:W-:Y:S01]  /*3d00*/  IMAD.IADD R14, R14, 0x1, R13 ;  /* 0x000000010e0e7824 */ /* 0x000fe200078e020d */
[----:B------:R2:W-:Y:S03]  /*3d10*/  STS.64 [R40+0x20], R12 ;  /* 0x0000200c28007388 */ /* 0x0005e60000000a00 */
[----:B------:R-:W-:Y:S01]  /*3d20*/  IMAD.IADD R15, R15, 0x1, R14 ;  /* 0x000000010f0f7824 */ /* 0x000fe200078e020e */
[----:B------:R-:W4:Y:S03]  /*3d30*/  S2R R5, SR_TID.X ;  /* 0x0000000000057919 */ /* 0x000f260000002100 */
[----:B------:R-:W-:Y:S01]  /*3d40*/  IMAD.IADD R28, R28, 0x1, R15 ;  /* 0x000000011c1c7824 */ /* 0x000fe200078e020f */
[----:B------:R-:W-:Y:S03]  /*3d50*/  STS.64 [R40+0x28], R14 ;  /* 0x0000280e28007388 */ /* 0x000fe60000000a00 */
[----:B------:R-:W-:Y:S01]  /*3d60*/  IMAD.IADD R29, R29, 0x1, R28 ;  /* 0x000000011d1d7824 */ /* 0x000fe200078e021c */
[----:B---3--:R-:W3:Y:S03]  /*3d70*/  S2R R8, SR_TID.X ;  /* 0x0000000000087919 */ /* 0x008ee60000002100 */
[----:B------:R-:W-:Y:S01]  /*3d80*/  IMAD.IADD R30, R30, 0x1, R29 ;  /* 0x000000011e1e7824 */ /* 0x000fe200078e021d */
[----:B------:R-:W-:Y:S03]  /*3d90*/  STS.64 [R40+0x30], R28 ;  /* 0x0000301c28007388 */ /* 0x000fe60000000a00 */
[----:B------:R-:W-:-:S02]  /*3da0*/  IMAD.IADD R31, R31, 0x1, R30 ;  /* 0x000000011f1f7824 */ /* 0x000fc400078e021e */
[----:B0-----:R-:W-:Y:S02]  /*3db0*/  VIADD R4, R4, UR5 ;  /* 0x0000000504047c36 */ /* 0x001fe40008000000 */
[----:B------:R-:W-:Y:S01]  /*3dc0*/  IMAD.IADD R32, R32, 0x1, R31 ;  /* 0x0000000120207824 */ /* 0x000fe200078e021f */
[----:B------:R-:W-:Y:S01]  /*3dd0*/  STS.64 [R40+0x38], R30 ;  /* 0x0000381e28007388 */ /* 0x000fe20000000a00 */
[----:B--2---:R-:W-:Y:S02]  /*3de0*/  IMAD R12, R4, 0x2100, RZ ;  /* 0x00002100040c7824 */ /* 0x004fe400078e02ff */
[----:B------:R-:W-:-:S04]  /*3df0*/  IMAD.IADD R33, R33, 0x1, R32 ;  /* 0x0000000121217824 */ /* 0x000fc800078e0220 */
[----:B------:R-:W-:Y:S01]  /*3e00*/  IMAD.IADD R34, R34, 0x1, R33 ;  /* 0x0000000122227824 */ /* 0x000fe200078e0221 */
[----:B------:R-:W-:Y:S03]  /*3e10*/  STS.64 [R40+0x40], R32 ;  /* 0x0000402028007388 */ /* 0x000fe60000000a00 */
[----:B------:R-:W-:Y:S01]  /*3e20*/  IMAD.IADD R35, R35, 0x1, R34 ;  /* 0x0000000123237824 */ /* 0x000fe200078e0222 */
[C---:B----4-:R-:W-:Y:S02]  /*3e30*/  LOP3.LUT R4, R5.reuse, 0x3e0, RZ, 0xc0, !PT ;  /* 0x000003e005047812 */ /* 0x050fe400078ec0ff */
[----:B------:R-:W-:Y:S01]  /*3e40*/  LOP3.LUT R6, R5, 0x1f, RZ, 0xc0, !PT ;  /* 0x0000001f05067812 */ /* 0x000fe200078ec0ff */
[----:B------:R-:W-:Y:S01]  /*3e50*/  IMAD.IADD R36, R36, 0x1, R35 ;  /* 0x0000000124247824 */ /* 0x000fe200078e0223 */
[----:B------:R-:W-:Y:S03]  /*3e60*/  STS.64 [R40+0x48], R34 ;  /* 0x0000482228007388 */ /* 0x000fe60000000a00 */
[----:B------:R-:W-:Y:S01]  /*3e70*/  IMAD.IADD R37, R37, 0x1, R36 ;  /* 0x0000000125257824 */ /* 0x000fe200078e0224 */
[----:B---3--:R-:W-:Y:S01]  /*3e80*/  LOP3.LUT R10, R8, 0x1f, RZ, 0xc0, !PT ;  /* 0x0000001f080a7812 */ /* 0x008fe200078ec0ff */
[----:B------:R-:W-:-:S03]  /*3e90*/  IMAD R6, R4, 0x16, R6 ;  /* 0x0000001604067824 */ /* 0x000fc600078e0206 */
[----:B------:R-:W-:Y:S01]  /*3ea0*/  STS.64 [R40+0x50], R36 ;  /* 0x0000502428007388 */ /* 0x000fe20000000a00 */
        /* <DEDUP_REMOVED lines=23> */
[----:B------:R2:W-:Y:S01]  /*4020*/  @!P0 STS [UR4+0x8400], R0 ;  /* 0x00840000ff008988 */ /* 0x0005e20008000804 */
[----:B------:R-:W-:Y:S01]  /*4030*/  BAR.SYNC.DEFER_BLOCKING 0x0 ;  /* 0x0000000000007b1d */ /* 0x000fe20000010000 */
[----:B0-----:R-:W-:Y:S01]  /*4040*/  LOP3.LUT R41, R8, 0x3e0, RZ, 0xc0, !PT ;  /* 0x000003e008297812 */ /* 0x001fe200078ec0ff */
[----:B------:R-:W-:Y:S01]  /*4050*/  VIADD R8, R6, 0x80 ;  /* 0x0000008006087836 */ /* 0x000fe20000000000 */
[----:B------:R-:W-:-:S03]  /*4060*/  IADD3 R5, P0, PT, R12, R3, RZ ;  /* 0x000000030c057210 */ /* 0x000fc60007f1e0ff */
[----:B------:R-:W-:Y:S02]  /*4070*/  IMAD R10, R41, 0x16, R10 ;  /* 0x00000016290a7824 */ /* 0x000fe400078e020a */
[----:B------:R-:W-:Y:S02]  /*4080*/  VIADD R41, R6, 0x20 ;  /* 0x0000002006297836 */ /* 0x000fe40000000000 */
[----:B--2---:R-:W-:Y:S01]  /*4090*/  IMAD.X R0, RZ, RZ, RZ, P0 ;  /* 0x000000ffff007224 */ /* 0x004fe200000e06ff */
[----:B-1----:R-:W-:-:S04]  /*40a0*/  LEA R4, P0, R5, UR6, 0x2 ;  /* 0x0000000605047c11 */ /* 0x002fc8000f8010ff */
[----:B------:R-:W-:Y:S01]  /*40b0*/  LEA.HI.X R5, R5, UR7, R0, 0x2, P0 ;  /* 0x0000000705057c11 */ /* 0x000fe200080f1400 */
[----:B------:R-:W-:Y:S01]  /*40c0*/  VIADD R0, R10, 0xe0 ;  /* 0x000000e00a007836 */ /* 0x000fe20000000000 */
[----:B------:R-:W0:Y:S02]  /*40d0*/  LDS R2, [UR4+0x8400] ;  /* 0x00840004ff027984 */ /* 0x000e240008000800 */
[-C--:B0-----:R-:W-:Y:S01]  /*40e0*/  ISETP.GE.AND P6, PT, R3, R2.reuse, PT ;  /* 0x000000020300720c */ /* 0x081fe20003fc6270 */
[C---:B------:R-:W-:Y:S01]  /*40f0*/  VIADD R3, R6.reuse, 0xa0 ;  /* 0x000000a006037836 */ /* 0x040fe20000000000 */
[-C--:B------:R-:W-:Y:S01]  /*4100*/  ISETP.GE.AND P5, PT, R41, R2.reuse, PT ;  /* 0x000000022900720c */ /* 0x080fe20003fa6270 */
[----:B------:R-:W-:Y:S01]  /*4110*/  VIADD R41, R6, 0xc0 ;  /* 0x000000c006297836 */ /* 0x000fe20000000000 */
[-C--:B------:R-:W-:Y:S01]  /*4120*/  ISETP.GE.AND P0, PT, R8, R2.reuse, PT ;  /* 0x000000020800720c */ /* 0x080fe20003f06270 */
[----:B------:R-:W-:Y:S01]  /*4130*/  VIADD R8, R10, 0x40 ;  /* 0x000000400a087836 */ /* 0x000fe20000000000 */
[-C--:B------:R-:W-:Y:S01]  /*4140*/  ISETP.GE.AND P4, PT, R3, R2.reuse, PT ;  /* 0x000000020300720c */ /* 0x080fe20003f86270 */
[C---:B------:R-:W-:Y:S01]  /*4150*/  VIADD R3, R6.reuse, 0x100 ;  /* 0x0000010006037836 */ /* 0x040fe20000000000 */
[-C--:B------:R-:W-:Y:S01]  /*4160*/  ISETP.GE.AND P2, PT, R41, R2.reuse, PT ;  /* 0x000000022900720c */ /* 0x080fe20003f46270 */
[----:B------:R-:W-:Y:S01]  /*4170*/  VIADD R41, R6, 0x120 ;  /* 0x0000012006297836 */ /* 0x000fe20000000000 */
[----:B------:R-:W-:-:S02]  /*4180*/  ISETP.GE.AND P3, PT, R8, R2, PT ;  /* 0x000000020800720c */ /* 0x000fc40003f66270 */
[-C--:B------:R-:W-:Y:S01]  /*4190*/  ISETP.GE.AND P1, PT, R0, R2.reuse, PT ;  /* 0x000000020000720c */ /* 0x080fe20003f26270 */
[----:B------:R-:W-:Y:S01]  /*41a0*/  @!P6 STG.E desc[UR8][R4.64], R45 ;  /* 0x0000002d0400e986 */ /* 0x000fe2000c101908 */
[-C--:B------:R-:W-:Y:S01]  /*41b0*/  ISETP.GE.AND P6, PT, R3, R2.reuse, PT ;  /* 0x000000020300720c */ /* 0x080fe20003fc6270 */
[----:B------:R-:W-:Y:S02]  /*41c0*/  VIADD R3, R6, 0x140 ;  /* 0x0000014006037836 */ /* 0x000fe40000000000 */
[----:B------:R-:W-:Y:S01]  /*41d0*/  @!P5 STG.E desc[UR8][R4.64+0x80], R47 ;  /* 0x0000802f0400d986 */ /* 0x000fe2000c101908 */
[-C--:B------:R-:W-:Y:S01]  /*41e0*/  ISETP.GE.AND P5, PT, R41, R2.reuse, PT ;  /* 0x000000022900720c */ /* 0x080fe20003fa6270 */
[C---:B------:R-:W-:Y:S02]  /*41f0*/  VIADD R41, R10.reuse, 0x160 ;  /* 0x000001600a297836 */ /* 0x040fe40000000000 */
[----:B------:R-:W-:Y:S01]  /*4200*/  @!P0 STG.E desc[UR8][R4.64+0x200], R49 ;  /* 0x0002003104008986 */ /* 0x000fe2000c101908 */
[----:B------:R-:W-:Y:S01]  /*4210*/  ISETP.GE.AND P0, PT, R3, R2, PT ;  /* 0x000000020300720c */ /* 0x000fe20003f06270 */
[----:B------:R-:W-:-:S02]  /*4220*/  VIADD R3, R10, 0x180 ;  /* 0x000001800a037836 */ /* 0x000fc40000000000 */
[----:B------:R-:W-:Y:S01]  /*4230*/  @!P4 STG.E desc[UR8][R4.64+0x280], R51 ;  /* 0x000280330400c986 */ /* 0x000fe2000c101908 */
[-C--:B------:R-:W-:Y:S01]  /*4240*/  ISETP.GE.AND P4, PT, R41, R2.reuse, PT ;  /* 0x000000022900720c */ /* 0x080fe20003f86270 */
[C---:B------:R-:W-:Y:S02]  /*4250*/  VIADD R41, R10.reuse, 0x60 ;  /* 0x000000600a297836 */ /* 0x040fe40000000000 */
[----:B------:R-:W-:Y:S01]  /*4260*/  @!P2 STG.E desc[UR8][R4.64+0x300], R53 ;  /* 0x000300350400a986 */ /* 0x000fe2000c101908 */
[-C--:B------:R-:W-:Y:S01]  /*4270*/  ISETP.GE.AND P2, PT, R3, R2.reuse, PT ;  /* 0x000000020300720c */ /* 0x080fe20003f46270 */
[C---:B------:R-:W-:Y:S02]  /*4280*/  VIADD R3, R10.reuse, 0x1a0 ;  /* 0x000001a00a037836 */ /* 0x040fe40000000000 */
[----:B------:R0:W-:Y:S01]  /*4290*/  @!P3 STG.E desc[UR8][R4.64+0x100], R43 ;  /* 0x0001002b0400b986 */ /* 0x0001e2000c101908 */
[----:B------:R-:W-:Y:S01]  /*42a0*/  ISETP.GE.AND P3, PT, R41, R2, PT ;  /* 0x000000022900720c */ /* 0x000fe20003f66270 */
[----:B------:R-:W-:-:S02]  /*42b0*/  VIADD R41, R10, 0x1c0 ;  /* 0x000001c00a297836 */ /* 0x000fc40000000000 */
[----:B------:R1:W-:Y:S01]  /*42c0*/  @!P1 STG.E desc[UR8][R4.64+0x380], R37 ;  /* 0x0003802504009986 */ /* 0x0003e2000c101908 */
[-C--:B------:R-:W-:Y:S01]  /*42d0*/  ISETP.GE.AND P1, PT, R3, R2.reuse, PT ;  /* 0x000000020300720c */ /* 0x080fe20003f26270 */
[C---:B------:R-:W-:Y:S02]  /*42e0*/  VIADD R3, R6.reuse, 0x1e0 ;  /* 0x000001e006037836 */ /* 0x040fe40000000000 */
[----:B------:R1:W-:Y:S03]  /*42f0*/  @!P5 STG.E desc[UR8][R4.64+0x480], R33 ;  /* 0x000480210400d986 */ /* 0x0003e6000c101908 */
[-C--:B------:R-:W-:Y:S01]  /*4300*/  ISETP.GE.AND P5, PT, R3, R2.reuse, PT ;  /* 0x000000020300720c */ /* 0x080fe20003fa6270 */
[C---:B------:R-:W-:Y:S01]  /*4310*/  VIADD R3, R6.reuse, 0x240 ;  /* 0x0000024006037836 */ /* 0x040fe20000000000 */
[----:B------:R1:W-:Y:S01]  /*4320*/  @!P6 STG.E desc[UR8][R4.64+0x400], R35 ;  /* 0x000400230400e986 */ /* 0x0003e2000c101908 */
[----:B------:R-:W-:Y:S01]  /*4330*/  ISETP.GE.AND P6, PT, R41, R2, PT ;  /* 0x000000022900720c */ /* 0x000fe20003fc6270 */
[----:B------:R-:W-:-:S02]  /*4340*/  VIADD R41, R6, 0x200 ;  /* 0x0000020006297836 */ /* 0x000fc40000000000 */
[----:B------:R1:W-:Y:S01]  /*4350*/  @!P3 STG.E desc[UR8][R4.64+0x180], R29 ;  /* 0x0001801d0400b986 */ /* 0x0003e2000c101908 */
[-C--:B------:R-:W-:Y:S01]  /*4360*/  ISETP.GE.AND P3, PT, R3, R2.reuse, PT ;  /* 0x000000020300720c */ /* 0x080fe20003f66270 */
[----:B------:R-:W-:Y:S02]  /*4370*/  VIADD R3, R6, 0x280 ;  /* 0x0000028006037836 */ /* 0x000fe40000000000 */
[----:B------:R1:W-:Y:S01]  /*4380*/  @!P1 STG.E desc[UR8][R4.64+0x680], R25 ;  /* 0x0006801904009986 */ /* 0x0003e2000c101908 */
[----:B0-----:R-:W-:Y:S02]  /*4390*/  VIADD R43, R10, 0x220 ;  /* 0x000002200a2b7836 */ /* 0x001fe40000000000 */
[-C--:B------:R-:W-:Y:S01]  /*43a0*/  ISETP.GE.AND P1, PT, R3, R2.reuse, PT ;  /* 0x000000020300720c */ /* 0x080fe20003f26270 */
        /* <DEDUP_REMOVED lines=18> */
.L_x_1002:
[----:B------:R-:W-:Y:S01]  /*44d0*/  BSSY B1, `(.L_x_1029) ;  /* 0x0000006000017945 */ /* 0x000fe20003800000 */
[----:B------:R-:W-:Y:S01]  /*44e0*/  PLOP3.LUT P0, PT, P0, PT, PT, 0x8, 0x80 ;  /* 0x000000000080781c */ /* 0x000fe2000070e170 */
[----:B------:R-:W-:-:S12]  /*44f0*/  IMAD.MOV.U32 R21, RZ, RZ, -0x1 ;  /* 0xffffffffff157424 */ /* 0x000fd800078e00ff */
[----:B------:R-:W-:Y:S05]  /*4500*/  WARPSYNC.COLLECTIVE R21, `(.L_x_1030) ;  /* 0x0000000015087348 */ /* 0x000fea0003c00000 */
[----:B------:R-:W-:Y:S01]  /*4510*/  VOTE.ANY P0, P0 ;  /* 0x0000000000ff7806 */ /* 0x000fe20000000100 */
[----:B------:R-:W-:-:S12]  /*4520*/  ENDCOLLECTIVE ;  /* 0x000000000000791b */ /* 0x000fd80003800000 */
.L_x_1030:
[----:B------:R-:W-:Y:S05]  /*4530*/  BSYNC B1 ;  /* 0x0000000000017941 */ /* 0x000fea0003800000 */
.L_x_1029:
[----:B------:R-:W-:Y:S05]  /*4540*/  BRA `(.L_x_1031) ;  /* 0xffffffc800747947 */ /* 0x000fea000383ffff */
.L_x_1004:
[----:B------:R-:W-:Y:S01]  /*4550*/  BSSY B1, `(.L_x_1032) ;  /* 0x0000006000017945 */ /* 0x000fe20003800000 */
[----:B------:R-:W-:Y:S01]  /*4560*/  PLOP3.LUT P0, PT, P0, PT, PT, 0x8, 0x80 ;  /* 0x000000000080781c */ /* 0x000fe2000070e170 */
[----:B------:R-:W-:-:S12]  /*4570*/  IMAD.MOV.U32 R21, RZ, RZ, -0x1 ;  /* 0xffffffffff157424 */ /* 0x000fd800078e00ff */
[----:B------:R-:W-:Y:S05]  /*4580*/  WARPSYNC.COLLECTIVE R21, `(.L_x_1033) ;  /* 0x0000000015087348 */ /* 0x000fea0003c00000 */
[----:B------:R-:W-:Y:S01]  /*4590*/  VOTE.ANY P0, P0 ;  /* 0x0000000000ff7806 */ /* 0x000fe20000000100 */
[----:B------:R-:W-:-:S12]  /*45a0*/  ENDCOLLECTIVE ;  /* 0x000000000000791b */ /* 0x000fd80003800000 */
.L_x_1033:
[----:B------:R-:W-:Y:S05]  /*45b0*/  BSYNC B1 ;  /* 0x0000000000017941 */ /* 0x000fea0003800000 */
.L_x_1032:
[----:B------:R-:W-:Y:S05]  /*45c0*/  BRA `(.L_x_1034) ;  /* 0xffffffc800c87947 */ /* 0x000fea000383ffff */
.L_x_1006:
[----:B------:R-:W0:Y:S01]  /*45d0*/  S2R R25, SR_GEMASK ;  /* 0x0000000000197919 */ /* 0x000e220000003c00 */
[----:B------:R-:W-:Y:S01]  /*45e0*/  BSSY B1, `(.L_x_1035) ;  /* 0x0000006000017945 */ /* 0x000fe20003800000 */
[----:B------:R-:W-:Y:S01]  /*45f0*/  PLOP3.LUT P0, PT, P0, PT, PT, 0x8, 0x80 ;  /* 0x000000000080781c */ /* 0x000fe2000070e170 */
[----:B------:R-:W-:-:S12]  /*4600*/  IMAD.MOV.U32 R21, RZ, RZ, -0x1 ;  /* 0xffffffffff157424 */ /* 0x000fd800078e00ff */
[----:B0-----:R-:W-:Y:S05]  /*4610*/  WARPSYNC.COLLECTIVE R21, `(.L_x_1036) ;  /* 0x0000000015087348 */ /* 0x001fea0003c00000 */
[----:B------:R-:W-:Y:S01]  /*4620*/  VOTE.ANY R21, PT, P0 ;  /* 0x0000000000157806 */ /* 0x000fe200000e0100 */
[----:B0-----:R-:W-:Y:S06]  /*4630*/  ENDCOLLECTIVE ;  /* 0x000000000000791b */ /* 0x001fec0003800000 */
.L_x_1036:
[----:B------:R-:W-:Y:S05]  /*4640*/  BSYNC B1 ;  /* 0x0000000000017941 */ /* 0x000fea0003800000 */
.L_x_1035:
[----:B------:R-:W-:Y:S01]  /*4650*/  LOP3.LUT R21, R21, 0x80000000, R25, 0xec, !PT ;  /* 0x8000000015157812 */ /* 0x000fe200078eec19 */
[----:B------:R-:W-:Y:S02]  /*4660*/  IMAD.MOV.U32 R20, RZ, RZ, R29 ;  /* 0x000000ffff147224 */ /* 0x000fe400078e001d */
[----:B------:R-:W-:Y:S02]  /*4670*/  VIADD R41, R39, 0x2 ;  /* 0x0000000227297836 */ /* 0x000fe40000000000 */
[----:B------:R-:W-:Y:S02]  /*4680*/  VIADD R16, R21, 0xffffffff ;  /* 0xffffffff15107836 */ /* 0x000fe40000000000 */
[C---:B------:R-:W-:Y:S02]  /*4690*/  VIADD R40, R39.reuse, 0x4 ;  /* 0x0000000427287836 */ /* 0x040fe40000000000 */
[----:B------:R-:W-:Y:S01]  /*46a0*/  VIADD R30, R39, 0x8 ;  /* 0x00000008271e7836 */ /* 0x000fe20000000000 */
[----:B------:R-:W-:Y:S01]  /*46b0*/  LOP3.LUT R48, R21, R16, RZ, 0xc, !PT ;  /* 0x0000001015307212 */ /* 0x000fe200078e0cff */
[----:B------:R-:W-:-:S02]  /*46c0*/  IMAD.MOV.U32 R16, RZ, RZ, 0x1 ;  /* 0x00000001ff107424 */ /* 0x000fc400078e00ff */
[----:B------:R-:W-:-:S03]  /*46d0*/  IMAD.MOV.U32 R21, RZ, RZ, -0x1 ;  /* 0xffffffffff157424 */ /* 0x000fc600078e00ff */
[----:B------:R-:W0:Y:S02]  /*46e0*/  POPC R48, R48 ;  /* 0x0000003000307309 */ /* 0x000e240000000000 */
[----:B0-----:R-:W-:Y:S01]  /*46f0*/  IMAD.MOV.U32 R17, RZ, RZ, R48 ;  /* 0x000000ffff117224 */ /* 0x001fe200078e0030 */
[----:B------:R-:W-:-:S13]  /*4700*/  ISETP.GE.AND P0, PT, R39, R48, PT ;  /* 0x000000302700720c */ /* 0x000fda0003f06270 */
[----:B------:R-:W-:Y:S05]  /*4710*/  WARPSYNC.COLLECTIVE R21, `(.L_x_1037) ;  /* 0x0000000015087348 */ /* 0x000fea0003c00000 */
[----:B------:R0:W1:Y:S02]  /*4720*/  SHFL.DOWN P3, R22, R20, R16, R17 ;  /* 0x0800001014167389 */ /* 0x0000640000060011 */
[----:B01----:R-:W-:Y:S05]  /*4730*/  ENDCOLLECTIVE ;  /* 0x000000000000791b */ /* 0x003fea0003800000 */
.L_x_1037:
        /* <DEDUP_REMOVED lines=8> */
.L_x_1038:
[----:B------:R-:W-:Y:S01]  /*47c0*/  IMAD.MOV.U32 R16, RZ, RZ, 0x4 ;  /* 0x00000004ff107424 */ /* 0x000fe200078e00ff */
[----:B------:R-:W-:Y:S02]  /*47d0*/  SEL R22, R22, RZ, !P0 ;  /* 0x000000ff16167207 */ /* 0x000fe40004000000 */
[----:B------:R-:W-:-:S03]  /*47e0*/  ISETP.GT.AND P0, PT, R40, R48, PT ;  /* 0x000000302800720c */ /* 0x000fc60003f04270 */
[----:B------:R-:W-:Y:S02]  /*47f0*/  IMAD.IADD R45, R43, 0x1, R22 ;  /* 0x000000012b2d7824 */ /* 0x000fe400078e0216 */
[----:B------:R-:W-:Y:S02]  /*4800*/  VIADD R43, R39, 0x10 ;  /* 0x00000010272b7836 */ /* 0x000fe40000000000 */
[----:B------:R-:W-:-:S03]  /*4810*/  IMAD.MOV.U32 R20, RZ, RZ, R45 ;  /* 0x000000ffff147224 */ /* 0x000fc600078e002d */
[----:B------:R-:W-:-:S13]  /*4820*/  ISETP.GT.AND P2, PT, R43, R48, PT ;  /* 0x000000302b00720c */ /* 0x000fda0003f44270 */
[----:B------:R-:W-:Y:S05]  /*4830*/  WARPSYNC.COLLECTIVE R21, `(.L_x_1039) ;  /* 0x0000000015087348 */ /* 0x000fea0003c00000 */
[----:B------:R0:W1:Y:S02]  /*4840*/  SHFL.DOWN P3, R22, R20, R16, R17 ;  /* 0x0800001014167389 */ /* 0x0000640000060011 */
[----:B01----:R-:W-:Y:S05]  /*4850*/  ENDCOLLECTIVE ;  /* 0x000000000000791b */ /* 0x003fea0003800000 */
.L_x_1039:
        /* <DEDUP_REMOVED lines=8> */
.L_x_1040:
[----:B------:R-:W-:Y:S01]  /*48e0*/  IMAD.MOV.U32 R16, RZ, RZ, 0x10 ;  /* 0x00000010ff107424 */ /* 0x000fe200078e00ff */
[----:B------:R-:W-:Y:S02]  /*48f0*/  SEL R22, R22, RZ, !P0 ;  /* 0x000000ff16167207 */ /* 0x000fe40004000000 */
[----:B------:R-:W-:-:S03]  /*4900*/  ISETP.NE.AND P0, PT, R28, 0x65, PT ;  /* 0x000000651c00780c */ /* 0x000fc60003f05270 */
[----:B------:R-:W-:Y:S02]  /*4910*/  IMAD.IADD R47, R29, 0x1, R22 ;  /* 0x000000011d2f7824 */ /* 0x000fe400078e0216 */
[----:B------:R-:W0:Y:S02]  /*4920*/  LDC.64 R28, c[0x0][0x390] ;  /* 0x0000e400ff1c7b82 */ /* 0x000e240000000a00 */
[----:B------:R-:W-:-:S07]  /*4930*/  IMAD.MOV.U32 R20, RZ, RZ, R47 ;  /* 0x000000ffff147224 */ /* 0x000fce00078e002f */
[----:B0-----:R-:W-:Y:S05]  /*4940*/  WARPSYNC.COLLECTIVE R21, `(.L_x_1041) ;  /* 0x0000000015087348 */ /* 0x001fea0003c00000 */
[----:B------:R1:W2:Y:S02]  /*4950*/  SHFL.DOWN P3, R22, R20, R16, R17 ;  /* 0x0800001014167389 */ /* 0x0002a40000060011 */
[----:B012---:R-:W-:Y:S05]  /*4960*/  ENDCOLLECTIVE ;  /* 0x000000000000791b */ /* 0x007fea0003800000 */
.L_x_1041:
[----:B------:R-:W-:Y:S05]  /*4970*/  WARPSYNC.COLLECTIVE R21, `(.L_x_1042) ;  /* 0x0000000015087348 */ /* 0x000fea0003c00000 */
[----:B------:R-:W-:Y:S01]  /*4980*/  VOTE.ALL P0, P0 ;  /* 0x0000000000ff7806 */ /* 0x000fe20000000000 */
[----:B------:R-:W-:-:S12]  /*4990*/  ENDCOLLECTIVE ;  /* 0x000000000000791b */ /* 0x000fd80003800000 */
.L_x_1042:
[----:B------:R-:W-:Y:S02]  /*49a0*/  IADD3 R44, P3, PT, R28, 0x100, RZ ;  /* 0x000001001c2c7810 */ /* 0x000fe40007f7e0ff */
[----:B------:R-:W-:-:S03]  /*49b0*/  SEL R22, R22, RZ, !P2 ;  /* 0x000000ff16167207 */ /* 0x000fc60005000000 */
[----:B------:R-:W-:Y:S02]  /*49c0*/  IMAD.X R45, RZ, RZ, R29, P3 ;  /* 0x000000ffff2d7224 */ /* 0x000fe400018e061d */
[----:B------:R-:W-:Y:S01]  /*49d0*/  IMAD.IADD R46, R47, 0x1, R22 ;  /* 0x000000012f2e7824 */ /* 0x000fe200078e0216 */
[----:B------:R-:W-:Y:S06]  /*49e0*/  BRA `(.L_x_1043) ;  /* 0xffffffc8005c7947 */ /* 0x000fec000383ffff */
.L_x_1008:
[----:B------:R-:W-:Y:S01]  /*49f0*/  BSSY B1, `(.L_x_1044) ;  /* 0x0000006000017945 */ /* 0x000fe20003800000 */
[----:B------:R-:W-:Y:S01]  /*4a00*/  PLOP3.LUT P0, PT, P0, PT, PT, 0x8, 0x80 ;  /* 0x000000000080781c */ /* 0x000fe2000070e170 */
[----:B------:R-:W-:-:S12]  /*4a10*/  IMAD.MOV.U32 R21, RZ, RZ, -0x1 ;  /* 0xffffffffff157424 */ /* 0x000fd800078e00ff */
[----:B------:R-:W-:Y:S05]  /*4a20*/  WARPSYNC.COLLECTIVE R21, `(.L_x_1045) ;  /* 0x0000000015087348 */ /* 0x000fea0003c00000 */
[----:B------:R-:W-:Y:S01]  /*4a30*/  VOTE.ANY P0, P0 ;  /* 0x0000000000ff7806 */ /* 0x000fe20000000100 */
[----:B------:R-:W-:-:S12]  /*4a40*/  ENDCOLLECTIVE ;  /* 0x000000000000791b */ /* 0x000fd80003800000 */
.L_x_1045:
[----:B------:R-:W-:Y:S05]  /*4a50*/  BSYNC B1 ;  /* 0x0000000000017941 */ /* 0x000fea0003800000 */
.L_x_1044:
[----:B------:R-:W-:Y:S05]  /*4a60*/  BRA `(.L_x_1046) ;  /* 0xffffffc800647947 */ /* 0x000fea000383ffff */
.L_x_1010:
[----:B------:R-:W-:Y:S01]  /*4a70*/  BSSY B1, `(.L_x_1047) ;  /* 0x0000006000017945 */ /* 0x000fe20003800000 */
[----:B------:R-:W-:Y:S01]  /*4a80*/  PLOP3.LUT P0, PT, P0, PT, PT, 0x8, 0x80 ;  /* 0x000000000080781c */ /* 0x000fe2000070e170 */
[----:B------:R-:W-:-:S12]  /*4a90*/  IMAD.MOV.U32 R21, RZ, RZ, -0x1 ;  /* 0xffffffffff157424 */ /* 0x000fd800078e00ff */
[----:B------:R-:W-:Y:S05]  /*4aa0*/  WARPSYNC.COLLECTIVE R21, `(.L_x_1048) ;  /* 0x0000000015087348 */ /* 0x000fea0003c00000 */
[----:B------:R-:W-:Y:S01]  /*4ab0*/  VOTE.ANY P0, P0 ;  /* 0x0000000000ff7806 */ /* 0x000fe20000000100 */
[----:B------:R-:W-:-:S12]  /*4ac0*/  ENDCOLLECTIVE ;  /* 0x000000000000791b */ /* 0x000fd80003800000 */
.L_x_1048:
[----:B------:R-:W-:Y:S05]  /*4ad0*/  BSYNC B1 ;  /* 0x0000000000017941 */ /* 0x000fea0003800000 */
.L_x_1047:
[----:B------:R-:W-:Y:S05]  /*4ae0*/  BRA `(.L_x_1049) ;  /* 0xffffffc800b87947 */ /* 0x000fea000383ffff */
.L_x_1012:
[----:B------:R-:W-:Y:S01]  /*4af0*/  BSSY B1, `(.L_x_1050) ;  /* 0x0000006000017945 */ /* 0x000fe20003800000 */
[----:B------:R-:W-:Y:S01]  /*4b00*/  PLOP3.LUT P0, PT, P0, PT, PT, 0x8, 0x80 ;  /* 0x000000000080781c */ /* 0x000fe2000070e170 */
[----:B------:R-:W-:-:S12]  /*4b10*/  IMAD.MOV.U32 R21, RZ, RZ, -0x1 ;  /* 0xffffffffff157424 */ /* 0x000fd800078e00ff */
[----:B------:R-:W-:Y:S05]  /*4b20*/  WARPSYNC.COLLECTIVE R21, `(.L_x_1051) ;  /* 0x0000000015087348 */ /* 0x000fea0003c00000 */
[----:B------:R-:W-:Y:S01]  /*4b30*/  VOTE.ANY R21, PT, P0 ;  /* 0x0000000000157806 */ /* 0x000fe200000e0100 */
[----:B------:R-:W-:Y:S06]  /*4b40*/  ENDCOLLECTIVE ;  /* 0x000000000000791b */ /* 0x000fec0003800000 */
.L_x_1051:
[----:B------:R-:W-:Y:S05]  /*4b50*/  BSYNC B1 ;  /* 0x0000000000017941 */ /* 0x000fea0003800000 */
.L_x_1050:
[----:B------:R-:W-:Y:S01]  /*4b60*/  LOP3.LUT R21, R21, 0x80000000, R25, 0xec, !PT ;  /* 0x8000000015157812 */ /* 0x000fe200078eec19 */
[----:B------:R-:W-:Y:S02]  /*4b70*/  IMAD.MOV.U32 R20, RZ, RZ, R29 ;  /* 0x000000ffff147224 */ /* 0x000fe400078e001d */
[----:B------:R-:W-:Y:S02]  /*4b80*/  VIADD R24, R24, 0xffffffe0 ;  /* 0xffffffe018187836 */ /* 0x000fe40000000000 */
[----:B------:R-:W-:-:S05]  /*4b90*/  VIADD R16, R21, 0xffffffff ;  /* 0xffffffff15107836 */ /* 0x000fca0000000000 */
[----:B------:R-:W-:Y:S01]  /*4ba0*/  LOP3.LUT R49, R21, R16, RZ, 0xc, !PT ;  /* 0x0000001015317212 */ /* 0x000fe200078e0cff */
[----:B------:R-:W-:Y:S02]  /*4bb0*/  IMAD.MOV.U32 R16, RZ, RZ, 0x1 ;  /* 0x00000001ff107424 */ /* 0x000fe400078e00ff */
[----:B------:R-:W-:Y:S01]  /*4bc0*/  IMAD.MOV.U32 R21, RZ, RZ, -0x1 ;  /* 0xffffffffff157424 */ /* 0x000fe200078e00ff */
[----:B------:R0:W1:Y:S06]  /*4bd0*/  POPC R17, R49 ;  /* 0x0000003100117309 */ /* 0x00006c0000000000 */
[----:B01----:R-:W-:Y:S05]  /*4be0*/  WARPSYNC.COLLECTIVE R21, `(.L_x_1052) ;  /* 0x0000000015087348 */ /* 0x003fea0003c00000 */
[----:B-1----:R1:W2:Y:S02]  /*4bf0*/  SHFL.DOWN P3, R22, R20, R16, R17 ;  /* 0x0800001014167389 */ /* 0x0022a40000060011 */
[----:B012---:R-:W-:Y:S05]  /*4c00*/  ENDCOLLECTIVE ;  /* 0x000000000000791b */ /* 0x007fea0003800000 */
.L_x_1052:
[----:B------:R-:W-:Y:S01]  /*4c10*/  ISETP.GE.AND P0, PT, R39, R17, PT ;  /* 0x000000112700720c */ /* 0x000fe20003f06270 */
[----:B------:R-:W-:-:S03]  /*4c20*/  IMAD.MOV.U32 R16, RZ, RZ, 0x2 ;  /* 0x00000002ff107424 */ /* 0x000fc600078e00ff */
[----:B------:R-:W-:Y:S02]  /*4c30*/  SEL R22, R22, RZ, !P0 ;  /* 0x000000ff16167207 */ /* 0x000fe40004000000 */
[----:B------:R-:W-:-:S03]  /*4c40*/  ISETP.GT.AND P0, PT, R41, R17, PT ;  /* 0x000000112900720c */ /* 0x000fc60003f04270 */
[----:B------:R-:W-:-:S04]  /*4c50*/  IMAD.IADD R48, R22, 0x1, R29 ;  /* 0x0000000116307824 */ /* 0x000fc800078e021d */
[----:B------:R-:W-:-:S07]  /*4c60*/  IMAD.MOV.U32 R20, RZ, RZ, R48 ;  /* 0x000000ffff147224 */ /* 0x000fce00078e0030 */
[----:B------:R-:W-:Y:S05]  /*4c70*/  WARPSYNC.COLLECTIVE R21, `(.L_x_1053) ;  /* 0x0000000015087348 */ /* 0x000fea0003c00000 */
[----:B------:R0:W1:Y:S02]  /*4c80*/  SHFL.DOWN P3, R22, R20, R16, R17 ;  /* 0x0800001014167389 */ /* 0x0000640000060011 */
[----:B01----:R-:W-:Y:S05]  /*4c90*/  ENDCOLLECTIVE ;  /* 0x000000000000791b */ /* 0x003fea0003800000 */
.L_x_1053:
        /* <DEDUP_REMOVED lines=8> */
.L_x_1054:
        /* <DEDUP_REMOVED lines=8> */
.L_x_1055:
        /* <DEDUP_REMOVED lines=8> */
.L_x_1056:
[----:B------:R-:W-:Y:S02]  /*4e20*/  SEL R22, R22, RZ, !P0 ;  /* 0x000000ff16167207 */ /* 0x000fe40004000000 */
[----:B------:R-:W-:Y:S02]  /*4e30*/  ISETP.NE.AND P0, PT, R28, 0x65, PT ;  /* 0x000000651c00780c */ /* 0x000fe40003f05270 */
[----:B------:R-:W-:-:S11]  /*4e40*/  IADD3 R46, PT, PT, R29, R22, R46 ;  /* 0x000000161d2e7210 */ /* 0x000fd60007ffe02e */
[----:B------:R-:W-:Y:S05]  /*4e50*/  WARPSYNC.COLLECTIVE R21, `(.L_x_1057) ;  /* 0x0000000015087348 */ /* 0x000fea0003c00000 */
[----:B------:R-:W-:Y:S01]  /*4e60*/  VOTE.ALL P0, P0 ;  /* 0x0000000000ff7806 */ /* 0x000fe20000000000 */
[----:B------:R-:W-:-:S12]  /*4e70*/  ENDCOLLECTIVE ;  /* 0x000000000000791b */ /* 0x000fd80003800000 */
.L_x_1057:
[----:B------:R-:W-:Y:S05]  /*4e80*/  BRA `(.L_x_1058) ;  /* 0xffffffc800507947 */ /* 0x000fea000383ffff */
.L_x_1017:
[----:B------:R-:W-:Y:S01]  /*4e90*/  BSSY B0, `(.L_x_1059) ;  /* 0x0000006000007945 */ /* 0x000fe20003800000 */
[----:B------:R-:W-:Y:S01]  /*4ea0*/  PLOP3.LUT P0, PT, P0, PT, PT, 0x8, 0x80 ;  /* 0x000000000080781c */ /* 0x000fe2000070e170 */
[----:B------:R-:W-:-:S12]  /*4eb0*/  IMAD.MOV.U32 R21, RZ, RZ, -0x1 ;  /* 0xffffffffff157424 */ /* 0x000fd800078e00ff */
[----:B------:R-:W-:Y:S05]  /*4ec0*/  WARPSYNC.COLLECTIVE R21, `(.L_x_1060) ;  /* 0x0000000015087348 */ /* 0x000fea0003c00000 */
[----:B------:R-:W-:Y:S01]  /*4ed0*/  VOTE.ANY P0, P0 ;  /* 0x0000000000ff7806 */ /* 0x000fe20000000100 */
[----:B------:R-:W-:-:S12]  /*4ee0*/  ENDCOLLECTIVE ;  /* 0x000000000000791b */ /* 0x000fd80003800000 */
.L_x_1060:
[----:B------:R-:W-:Y:S05]  /*4ef0*/  BSYNC B0 ;  /* 0x0000000000007941 */ /* 0x000fea0003800000 */
.L_x_1059:
[----:B------:R-:W-:Y:S05]  /*4f00*/  BRA `(.L_x_1061) ;  /* 0xffffffe000907947 */ /* 0x000fea000383ffff */
.L_x_1019:
[----:B------:R-:W-:Y:S01]  /*4f10*/  BSSY B0, `(.L_x_1062) ;  /* 0x0000006000007945 */ /* 0x000fe20003800000 */
[----:B------:R-:W-:Y:S01]  /*4f20*/  PLOP3.LUT P0, PT, P0, PT, PT, 0x8, 0x80 ;  /* 0x000000000080781c */ /* 0x000fe2000070e170 */
[----:B------:R-:W-:-:S12]  /*4f30*/  IMAD.MOV.U32 R21, RZ, RZ, -0x1 ;  /* 0xffffffffff157424 */ /* 0x000fd800078e00ff */
[----:B------:R-:W-:Y:S05]  /*4f40*/  WARPSYNC.COLLECTIVE R21, `(.L_x_1063) ;  /* 0x0000000015087348 */ /* 0x000fea0003c00000 */
[----:B------:R-:W-:Y:S01]  /*4f50*/  VOTE.ANY P0, P0 ;  /* 0x0000000000ff7806 */ /* 0x000fe20000000100 */
[----:B------:R-:W-:-:S12]  /*4f60*/  ENDCOLLECTIVE ;  /* 0x000000000000791b */ /* 0x000fd80003800000 */
.L_x_1063:
[----:B------:R-:W-:Y:S05]  /*4f70*/  BSYNC B0 ;  /* 0x0000000000007941 */ /* 0x000fea0003800000 */
.L_x_1062:
[----:B------:R-:W-:Y:S05]  /*4f80*/  BRA `(.L_x_1064) ;  /* 0xffffffe000e47947 */ /* 0x000fea000383ffff */
.L_x_1021:
[----:B------:R-:W0:Y:S01]  /*4f90*/  S2R R26, SR_GEMASK ;  /* 0x00000000001a7919 */ /* 0x000e220000003c00 */
[----:B------:R-:W-:Y:S01]  /*4fa0*/  BSSY B0, `(.L_x_1065) ;  /* 0x0000006000007945 */ /* 0x000fe20003800000 */
[----:B------:R-:W-:Y:S01]  /*4fb0*/  PLOP3.LUT P0, PT, P0, PT, PT, 0x8, 0x80 ;  /* 0x000000000080781c */ /* 0x000fe2000070e170 */
[----:B------:R-:W-:-:S12]  /*4fc0*/  IMAD.MOV.U32 R21, RZ, RZ, -0x1 ;  /* 0xffffffffff157424 */ /* 0x000fd800078e00ff */
[----:B0-----:R-:W-:Y:S05]  /*4fd0*/  WARPSYNC.COLLECTIVE R21, `(.L_x_1066) ;  /* 0x0000000015087348 */ /* 0x001fea0003c00000 */
[----:B------:R-:W-:Y:S01]  /*4fe0*/  VOTE.ANY R21, PT, P0 ;  /* 0x0000000000157806 */ /* 0x000fe200000e0100 */
[----:B0-----:R-:W-:Y:S06]  /*4ff0*/  ENDCOLLECTIVE ;  /* 0x000000000000791b */ /* 0x001fec0003800000 */
.L_x_1066:
[----:B------:R-:W-:Y:S05]  /*5000*/  BSYNC B0 ;  /* 0x0000000000007941 */ /* 0x000fea0003800000 */
.L_x_1065:
[----:B------:R-:W-:Y:S01]  /*5010*/  LOP3.LUT R21, R21, 0x80000000, R26, 0xec, !PT ;  /* 0x8000000015157812 */ /* 0x000fe200078eec1a */
[----:B------:R-:W-:-:S04]  /*5020*/  IMAD.MOV.U32 R20, RZ, RZ, R19 ;  /* 0x000000ffff147224 */ /* 0x000fc800078e0013 */
[----:B------:R-:W-:-:S05]  /*5030*/  VIADD R16, R21, 0xffffffff ;  /* 0xffffffff15107836 */ /* 0x000fca0000000000 */
[----:B------:R-:W-:Y:S01]  /*5040*/  LOP3.LUT R47, R21, R16, RZ, 0xc, !PT ;  /* 0x00000010152f7212 */ /* 0x000fe200078e0cff */
[----:B------:R-:W-:Y:S02]  /*5050*/  IMAD.MOV.U32 R16, RZ, RZ, 0x1 ;  /* 0x00000001ff107424 */ /* 0x000fe400078e00ff */
[----:B------:R-:W-:-:S03]  /*5060*/  IMAD.MOV.U32 R21, RZ, RZ, -0x1 ;  /* 0xffffffffff157424 */ /* 0x000fc600078e00ff */
[----:B------:R-:W0:Y:S02]  /*5070*/  POPC R47, R47 ;  /* 0x0000002f002f7309 */ /* 0x000e240000000000 */
[----:B0-----:R-:W-:Y:S01]  /*5080*/  IMAD.MOV.U32 R17, RZ, RZ, R47 ;  /* 0x000000ffff117224 */ /* 0x001fe200078e002f */
[----:B------:R-:W-:-:S13]  /*5090*/  ISETP.GE.AND P0, PT, R38, R47, PT ;  /* 0x0000002f2600720c */ /* 0x000fda0003f06270 */
[----:B------:R-:W-:Y:S05]  /*50a0*/  WARPSYNC.COLLECTIVE R21, `(.L_x_1067) ;  /* 0x0000000015087348 */ /* 0x000fea0003c00000 */
[----:B------:R0:W1:Y:S02]  /*50b0*/  SHFL.DOWN P3, R22, R20, R16, R17 ;  /* 0x0800001014167389 */ /* 0x0000640000060011 */
[----:B01----:R-:W-:Y:S05]  /*50c0*/  ENDCOLLECTIVE ;  /* 0x000000000000791b */ /* 0x003fea0003800000 */
.L_x_1067:
[----:B------:R-:W-:Y:S01]  /*50d0*/  IMAD.MOV.U32 R16, RZ, RZ, 0x2 ;  /* 0x00000002ff107424 */ /* 0x000fe200078e00ff */
        /* <DEDUP_REMOVED lines=8> */
.L_x_1068:
        /* <DEDUP_REMOVED lines=9> */
.L_x_1069:
        /* <DEDUP_REMOVED lines=9> */
.L_x_1070:
[----:B------:R-:W-:Y:S01]  /*5280*/  IMAD.MOV.U32 R16, RZ, RZ, 0x10 ;  /* 0x00000010ff107424 */ /* 0x000fe200078e00ff */
[----:B------:R-:W-:Y:S02]  /*5290*/  SEL R19, R22, RZ, !P0 ;  /* 0x000000ff16137207 */ /* 0x000fe40004000000 */
[----:B------:R-:W-:Y:S01]  /*52a0*/  ISETP.NE.AND P0, PT, R18, 0x65, PT ;  /* 0x000000651200780c */ /* 0x000fe20003f05270 */
[----:B------:R-:W-:Y:S02]  /*52b0*/  VIADD R18, R38, 0x10 ;  /* 0x0000001026127836 */ /* 0x000fe40000000000 */
[----:B------:R-:W-:-:S03]  /*52c0*/  IMAD.IADD R48, R50, 0x1, R19 ;  /* 0x0000000132307824 */ /* 0x000fc600078e0213 */
[----:B------:R-:W-:Y:S01]  /*52d0*/  ISETP.GT.AND P2, PT, R18, R47, PT ;  /* 0x0000002f1200720c */ /* 0x000fe20003f44270 */
[----:B------:R-:W-:Y:S01]  /*52e0*/  IMAD.MOV.U32 R20, RZ, RZ, R48 ;  /* 0x000000ffff147224 */ /* 0x000fe200078e0030 */
[----:B------:R-:W0:Y:S11]  /*52f0*/  LDC.64 R18, c[0x0][0x390] ;  /* 0x0000e400ff127b82 */ /* 0x000e360000000a00 */
[----:B0-----:R-:W-:Y:S05]  /*5300*/  WARPSYNC.COLLECTIVE R21, `(.L_x_1071) ;  /* 0x0000000015087348 */ /* 0x001fea0003c00000 */
[----:B------:R1:W2:Y:S02]  /*5310*/  SHFL.DOWN P3, R22, R20, R16, R17 ;  /* 0x0800001014167389 */ /* 0x0002a40000060011 */
[----:B012---:R-:W-:Y:S05]  /*5320*/  ENDCOLLECTIVE ;  /* 0x000000000000791b */ /* 0x007fea0003800000 */
.L_x_1071:
[----:B------:R-:W-:Y:S05]  /*5330*/  WARPSYNC.COLLECTIVE R21, `(.L_x_1072) ;  /* 0x0000000015087348 */ /* 0x000fea0003c00000 */
[----:B------:R-:W-:Y:S01]  /*5340*/  VOTE.ALL P0, P0 ;  /* 0x0000000000ff7806 */ /* 0x000fe20000000000 */
[----:B------:R-:W-:-:S12]  /*5350*/  ENDCOLLECTIVE ;  /* 0x000000000000791b */ /* 0x000fd80003800000 */
.L_x_1072:
[----:B------:R-:W-:Y:S02]  /*5360*/  SEL R45, R22, RZ, !P2 ;  /* 0x000000ff162d7207 */ /* 0x000fe40005000000 */
[----:B------:R-:W-:-:S03]  /*5370*/  IADD3 R44, P3, PT, R18, 0x100, RZ ;  /* 0x00000100122c7810 */ /* 0x000fc60007f7e0ff */
[----:B------:R-:W-:Y:S02]  /*5380*/  IMAD.IADD R46, R48, 0x1, R45 ;  /* 0x00000001302e7824 */ /* 0x000fe400078e022d */
[----:B------:R-:W-:Y:S01]  /*5390*/  IMAD.X R45, RZ, RZ, R19, P3 ;  /* 0x000000ffff2d7224 */ /* 0x000fe200018e0613 */
[----:B------:R-:W-:Y:S07]  /*53a0*/  BRA `(.L_x_1073) ;  /* 0xffffffe000787947 */ /* 0x000fee000383ffff */
.L_x_1023:
[----:B------:R-:W-:Y:S01]  /*53b0*/  BSSY B0, `(.L_x_1074) ;  /* 0x0000006000007945 */ /* 0x000fe20003800000 */
[----:B------:R-:W-:Y:S01]  /*53c0*/  PLOP3.LUT P0, PT, P0, PT, PT, 0x8, 0x80 ;  /* 0x000000000080781c */ /* 0x000fe2000070e170 */
[----:B------:R-:W-:-:S12]  /*53d0*/  IMAD.MOV.U32 R21, RZ, RZ, -0x1 ;  /* 0xffffffffff157424 */ /* 0x000fd800078e00ff */
[----:B------:R-:W-:Y:S05]  /*53e0*/  WARPSYNC.COLLECTIVE R21, `(.L_x_1075) ;  /* 0x0000000015087348 */ /* 0x000fea0003c00000 */
[----:B------:R-:W-:Y:S01]  /*53f0*/  VOTE.ANY P0, P0 ;  /* 0x0000000000ff7806 */ /* 0x000fe20000000100 */
[----:B------:R-:W-:-:S12]  /*5400*/  ENDCOLLECTIVE ;  /* 0x000000000000791b */ /* 0x000fd80003800000 */
.L_x_1075:
[----:B------:R-:W-:Y:S05]  /*5410*/  BSYNC B0 ;  /* 0x0000000000007941 */ /* 0x000fea0003800000 */
.L_x_1074:
[----:B------:R-:W-:Y:S05]  /*5420*/  BRA `(.L_x_1076) ;  /* 0xffffffe000807947 */ /* 0x000fea000383ffff */
.L_x_1025:
[----:B------:R-:W-:Y:S01]  /*5430*/  BSSY B0, `(.L_x_1077) ;  /* 0x0000006000007945 */ /* 0x000fe20003800000 */
[----:B------:R-:W-:Y:S01]  /*5440*/  PLOP3.LUT P0, PT, P0, PT, PT, 0x8, 0x80 ;  /* 0x000000000080781c */ /* 0x000fe2000070e170 */
[----:B------:R-:W-:-:S12]  /*5450*/  IMAD.MOV.U32 R21, RZ, RZ, -0x1 ;  /* 0xffffffffff157424 */ /* 0x000fd800078e00ff */
[----:B------:R-:W-:Y:S05]  /*5460*/  WARPSYNC.COLLECTIVE R21, `(.L_x_1078) ;  /* 0x0000000015087348 */ /* 0x000fea0003c00000 */
[----:B------:R-:W-:Y:S01]  /*5470*/  VOTE.ANY P0, P0 ;  /* 0x0000000000ff7806 */ /* 0x000fe20000000100 */
[----:B------:R-:W-:-:S12]  /*5480*/  ENDCOLLECTIVE ;  /* 0x000000000000791b */ /* 0x000fd80003800000 */
.L_x_1078:
[----:B------:R-:W-:Y:S05]  /*5490*/  BSYNC B0 ;  /* 0x0000000000007941 */ /* 0x000fea0003800000 */
.L_x_1077:
[----:B------:R-:W-:Y:S05]  /*54a0*/  BRA `(.L_x_1079) ;  /* 0xffffffe000d47947 */ /* 0x000fea000383ffff */
.L_x_1027:
[----:B------:R-:W-:Y:S01]  /*54b0*/  BSSY B0, `(.L_x_1080) ;  /* 0x0000006000007945 */ /* 0x000fe20003800000 */
[----:B------:R-:W-:Y:S01]  /*54c0*/  PLOP3.LUT P0, PT, P0, PT, PT, 0x8, 0x80 ;  /* 0x000000000080781c */ /* 0x000fe2000070e170 */
[----:B------:R-:W-:-:S12]  /*54d0*/  IMAD.MOV.U32 R21, RZ, RZ, -0x1 ;  /* 0xffffffffff157424 */ /* 0x000fd800078e00ff */
[----:B------:R-:W-:Y:S05]  /*54e0*/  WARPSYNC.COLLECTIVE R21, `(.L_x_1081) ;  /* 0x0000000015087348 */ /* 0x000fea0003c00000 */
[----:B------:R-:W-:Y:S01]  /*54f0*/  VOTE.ANY R21, PT, P0 ;  /* 0x0000000000157806 */ /* 0x000fe200000e0100 */
[----:B------:R-:W-:Y:S06]  /*5500*/  ENDCOLLECTIVE ;  /* 0x000000000000791b */ /* 0x000fec0003800000 */
.L_x_1081:
[----:B------:R-:W-:Y:S05]  /*5510*/  BSYNC B0 ;  /* 0x0000000000007941 */ /* 0x000fea0003800000 */
.L_x_1080:
        /* <DEDUP_REMOVED lines=11> */
.L_x_1082:
        /* <DEDUP_REMOVED lines=10> */
.L_x_1083:
[----:B------:R-:W-:Y:S01]  /*5670*/  IMAD.MOV.U32 R16, RZ, RZ, 0x4 ;  /* 0x00000004ff107424 */ /* 0x000fe200078e00ff */
[----:B------:R-:W-:Y:S01]  /*5680*/  SEL R19, R22, RZ, !P0 ;  /* 0x000000ff16137207 */ /* 0x000fe20004000000 */
[----:B------:R-:W-:-:S04]  /*5690*/  VIADD R22, R38, 0x4 ;  /* 0x0000000426167836 */ /* 0x000fc80000000000 */
[----:B------:R-:W-:Y:S01]  /*56a0*/  IMAD.IADD R50, R48, 0x1, R19 ;  /* 0x0000000130327824 */ /* 0x000fe200078e0213 */
[----:B------:R-:W-:Y:S01]  /*56b0*/  ISETP.GT.AND P0, PT, R22, R17, PT ;  /* 0x000000111600720c */ /* 0x000fe20003f04270 */
[----:B------:R-:W-:Y:S02]  /*56c0*/  VIADD R48, R38, 0x10 ;  /* 0x0000001026307836 */ /* 0x000fe40000000000 */
[----:B------:R-:W-:-:S10]  /*56d0*/  IMAD.MOV.U32 R20, RZ, RZ, R50 ;  /* 0x000000ffff147224 */ /* 0x000fd400078e0032 */
[----:B------:R-:W-:Y:S05]  /*56e0*/  WARPSYNC.COLLECTIVE R21, `(.L_x_1084) ;  /* 0x0000000015087348 */ /* 0x000fea0003c00000 */
[----:B------:R0:W1:Y:S02]  /*56f0*/  SHFL.DOWN P3, R22, R20, R16, R17 ;  /* 0x0800001014167389 */ /* 0x0000640000060011 */
[----:B01----:R-:W-:Y:S05]  /*5700*/  ENDCOLLECTIVE ;  /* 0x000000000000791b */ /* 0x003fea0003800000 */
.L_x_1084:
        /* <DEDUP_REMOVED lines=9> */
.L_x_1085:
        /* <DEDUP_REMOVED lines=8> */
.L_x_1086:
[----:B------:R-:W-:Y:S02]  /*5820*/  SEL R22, R22, RZ, !P0 ;  /* 0x000000ff16167207 */ /* 0x000fe40004000000 */
[----:B------:R-:W-:Y:S02]  /*5830*/  ISETP.NE.AND P0, PT, R18, 0x65, PT ;  /* 0x000000651200780c */ /* 0x000fe40003f05270 */
[----:B------:R-:W-:-:S11]  /*5840*/  IADD3 R46, PT, PT, R19, R22, R46 ;  /* 0x00000016132e7210 */ /* 0x000fd60007ffe02e */
[----:B------:R-:W-:Y:S05]  /*5850*/  WARPSYNC.COLLECTIVE R21, `(.L_x_1087) ;  /* 0x0000000015087348 */ /* 0x000fea0003c00000 */
[----:B------:R-:W-:Y:S01]  /*5860*/  VOTE.ALL P0, P0 ;  /* 0x0000000000ff7806 */ /* 0x000fe20000000000 */
[----:B------:R-:W-:-:S12]  /*5870*/  ENDCOLLECTIVE ;  /* 0x000000000000791b */ /* 0x000fd80003800000 */
.L_x_1087:
[----:B------:R-:W-:Y:S05]  /*5880*/  BRA `(.L_x_1088) ;  /* 0xffffffe0006c7947 */ /* 0x000fea000383ffff */
.L_x_1089:
        /* <DEDUP_REMOVED lines=15> */
.L_x_1383:


//--------------------- .text._ZN3cub18CUB_300001_SM_10006detail4scan20DeviceScanInitKernelINS0_13ScanTileStateIiLb1EEEEEvT_i --------------------------
	.section	.text._ZN3cub18CUB_300001_SM_10006detail4scan20DeviceScanInitKernelINS0_13ScanTileStateIiLb1EEEEEvT_i,"ax",@progbits
	.align	128
        .global         _ZN3cub18CUB_300001_SM_10006detail4scan20DeviceScanInitKernelINS0_13ScanTileStateIiLb1EEEEEvT_i
        .type           _ZN3cub18CUB_300001_SM_10006detail4scan20DeviceScanInitKernelINS0_13ScanTileStateIiLb1EEEEEvT_i,@function
        .size           _ZN3cub18CUB_300001_SM_10006detail4scan20DeviceScanInitKernelINS0_13ScanTileStateIiLb1EEEEEvT_i,(.L_x_1384 - _ZN3cub18CUB_300001_SM_10006detail4scan20DeviceScanInitKernelINS0_13ScanTileStateIiLb1EEEEEvT_i)
        .other          _ZN3cub18CUB_300001_SM_10006detail4scan20DeviceScanInitKernelINS0_13ScanTileStateIiLb1EEEEEvT_i,@"STO_CUDA_ENTRY STV_DEFAULT"
_ZN3cub18CUB_300001_SM_10006detail4scan20DeviceScanInitKernelINS0_13ScanTileStateIiLb1EEEEEvT_i:
.text._ZN3cub18CUB_300001_SM_10006detail4scan20DeviceScanInitKernelINS0_13ScanTileStateIiLb1EEEEEvT_i:
[----:B------:R-:W-:Y:S01]  /*0000*/  LDC R1, c[0x0][0x37c] ;  /* 0x0000df00ff017b82 */ /* 0x000fe20000000800 */
[----:B------:R-:W0:Y:S07]  /*0010*/  S2R R0, SR_TID.X ;  /* 0x0000000000007919 */ /* 0x000e2e0000002100 */
[----:B------:R-:W1:Y:S01]  /*0020*/  S2UR UR6, SR_CTAID.X ;  /* 0x00000000000679c3 */ /* 0x000e620000002500 */
[----:B------:R-:W2:Y:S07]  /*0030*/  LDCU UR4, c[0x0][0x388] ;  /* 0x00007100ff0477ac */ /* 0x000eae0008000800 */
[----:B------:R-:W1:Y:S01]  /*0040*/  LDC R5, c[0x0][0x360] ;  /* 0x0000d800ff057b82 */ /* 0x000e620000000800 */
[----:B0-----:R-:W-:Y:S01]  /*0050*/  ISETP.GT.U32.AND P0, PT, R0, 0x1f, PT ;  /* 0x0000001f0000780c */ /* 0x001fe20003f04070 */
[----:B-1----:R-:W-:-:S03]  /*0060*/  IMAD R5, R5, UR6, R0 ;  /* 0x0000000605057c24 */ /* 0x002fc6000f8e0200 */
[----:B------:R-:W-:Y:S02]  /*0070*/  ISETP.NE.OR P0, PT, RZ, UR6, P0 ;  /* 0x00000006ff007c0c */ /* 0x000fe40008705670 */
[----:B--2---:R-:W-:Y:S01]  /*0080*/  ISETP.GE.AND P1, PT, R5, UR4, PT ;  /* 0x0000000405007c0c */ /* 0x004fe2000bf26270 */
[----:B------:R-:W0:-:S12]  /*0090*/  LDCU.64 UR4, c[0x0][0x358] ;  /* 0x00006b00ff0477ac */ /* 0x000e180008000a00 */
[----:B------:R-:W1:Y:S01]  /*00a0*/  @!P1 LDC.64 R2, c[0x0][0x380] ;  /* 0x0000e000ff029b82 */ /* 0x000e620000000a00 */
[----:B------:R-:W-:Y:S01]  /*00b0*/  @!P1 MOV R4, 0x63 ;  /* 0x0000006300049802 */ /* 0x000fe20000000f00 */
[----:B-1----:R-:W-:-:S04]  /*00c0*/  @!P1 IMAD.WIDE R2, R5, 0x8, R2 ;  /* 0x0000000805029825 */ /* 0x002fc800078e0202 */
[----:B------:R-:W-:-:S05]  /*00d0*/  HFMA2 R5, -RZ, RZ, 0, 0 ;  /* 0x00000000ff057431 */ /* 0x000fca00000001ff */
[----:B0-----:R0:W-:Y:S01]  /*00e0*/  @!P1 STG.E.64 desc[UR4][R2.64+0x100], R4 ;  /* 0x0001000402009986 */ /* 0x0011e2000c101b04 */
[----:B------:R-:W-:Y:S05]  /*00f0*/  @P0 EXIT ;  /* 0x000000000000094d */ /* 0x000fea0003800000 */
[----:B0-----:R-:W0:Y:S02]  /*0100*/  LDC.64 R2, c[0x0][0x380] ;  /* 0x0000e000ff027b82 */ /* 0x001e240000000a00 */
[----:B0-----:R-:W-:-:S05]  /*0110*/  IMAD.WIDE.U32 R2, R0, 0x8, R2 ;  /* 0x0000000800027825 */ /* 0x001fca00078e0002 */
[----:B------:R-:W-:Y:S01]  /*0120*/  STG.E.64 desc[UR4][R2.64], RZ ;  /* 0x000000ff02007986 */ /* 0x000fe2000c101b04 */
[----:B------:R-:W-:Y:S05]  /*0130*/  EXIT ;  /* 0x000000000000794d */ /* 0x000fea0003800000 */
.L_x_1090:
        /* <DEDUP_REMOVED lines=12> */
.L_x_1384:


//--------------------- .text._ZN3cub18CUB_300001_SM_10006detail8for_each13static_kernelINS2_12policy_hub_t12policy_500_tElN6thrust24THRUST_300001_SM_1000_NS8cuda_cub20__uninitialized_copy7functorINS7_6detail15normal_iteratorINS7_10device_ptrIKiEEEENS7_7pointerIiNS8_3tagENS7_11use_defaultESJ_EEEEEEvT0_T1_ --------------------------
	.section	.text._ZN3cub18CUB_300001_SM_10006detail8for_each13static_kernelINS2_12policy_hub_t12policy_500_tElN6thrust24THRUST_300001_SM_1000_NS8cuda_cub20__uninitialized_copy7functorINS7_6detail15normal_iteratorINS7_10device_ptrIKiEEEENS7_7pointerIiNS8_3tagENS7_11use_defaultESJ_EEEEEEvT0_T1_,"ax",@progbits
	.align	128
        .global         _ZN3cub18CUB_300001_SM_10006detail8for_each13static_kernelINS2_12policy_hub_t12policy_500_tElN6thrust24THRUST_300001_SM_1000_NS8cuda_cub20__uninitialized_copy7functorINS7_6detail15normal_iteratorINS7_10device_ptrIKiEEEENS7_7pointerIiNS8_3tagENS7_11use_defaultESJ_EEEEEEvT0_T1_
        .type           _ZN3cub18CUB_300001_SM_10006detail8for_each13static_kernelINS2_12policy_hub_t12policy_500_tElN6thrust24THRUST_300001_SM_1000_NS8cuda_cub20__uninitialized_copy7functorINS7_6detail15normal_iteratorINS7_10device_ptrIKiEEEENS7_7pointerIiNS8_3tagENS7_11use_defaultESJ_EEEEEEvT0_T1_,@function
        .size           _ZN3cub18CUB_300001_SM_10006detail8for_each13static_kernelINS2_12policy_hub_t12policy_500_tElN6thrust24THRUST_300001_SM_1000_NS8cuda_cub20__uninitialized_copy7functorINS7_6detail15normal_iteratorINS7_10device_ptrIKiEEEENS7_7pointerIiNS8_3tagENS7_11use_defaultESJ_EEEEEEvT0_T1_,(.L_x_1385 - _ZN3cub18CUB_300001_SM_10006detail8for_each13static_kernelINS2_12policy_hub_t12policy_500_tElN6thrust24THRUST_300001_SM_1000_NS8cuda_cub20__uninitialized_copy7functorINS7_6detail15normal_iteratorINS7_10device_ptrIKiEEEENS7_7pointerIiNS8_3tagENS7_11use_defaultESJ_EEEEEEvT0_T1_)
        .other          _ZN3cub18CUB_300001_SM_10006detail8for_each13static_kernelINS2_12policy_hub_t12policy_500_tElN6thrust24THRUST_300001_SM_1000_NS8cuda_cub20__uninitialized_copy7functorINS7_6detail15normal_iteratorINS7_10device_ptrIKiEEEENS7_7pointerIiNS8_3tagENS7_11use_defaultESJ_EEEEEEvT0_T1_,@"STO_CUDA_ENTRY STV_DEFAULT"
_ZN3cub18CUB_300001_SM_10006detail8for_each13static_kernelINS2_12policy_hub_t12policy_500_tElN6thrust24THRUST_300001_SM_1000_NS8cuda_cub20__uninitialized_copy7functorINS7_6detail15normal_iteratorINS7_10device_ptrIKiEEEENS7_7pointerIiNS8_3tagENS7_11use_defaultESJ_EEEEEEvT0_T1_:
.text._ZN3cub18CUB_300001_SM_10006detail8for_each13static_kernelINS2_12policy_hub_t12policy_500_tElN6thrust24THRUST_300001_SM_1000_NS8cuda_cub20__uninitialized_copy7functorINS7_6detail15normal_iteratorINS7_10device_ptrIKiEEEENS7_7pointerIiNS8_3tagENS7_11use_defaultESJ_EEEEEEvT0_T1_:
[----:B------:R-:W-:Y:S08]  /*0000*/  LDC R1, c[0x0][0x37c] ;  /* 0x0000df00ff017b82 */ /* 0x000ff00000000800 */
[----:B------:R-:W0:Y:S01]  /*0010*/  S2UR UR4, SR_CTAID.X ;  /* 0x00000000000479c3 */ /* 0x000e220000002500 */
[----:B------:R-:W1:Y:S01]  /*0020*/  LDCU.64 UR6, c[0x0][0x380] ;  /* 0x00007000ff0677ac */ /* 0x000e620008000a00 */
[----:B------:R-:W2:Y:S01]  /*0030*/  LDCU.64 UR8, c[0x0][0x358] ;  /* 0x00006b00ff0877ac */ /* 0x000ea20008000a00 */
[----:B0-----:R-:W-:-:S04]  /*0040*/  UIMAD.WIDE.U32 UR4, UR4, 0x200, URZ ;  /* 0x00000200040478a5 */ /* 0x001fc8000f8e00ff */
[----:B-1----:R-:W-:-:S04]  /*0050*/  UIADD3 UR6, UP0, UPT, -UR4, UR6, URZ ;  /* 0x0000000604067290 */ /* 0x002fc8000ff1e1ff */
[----:B------:R-:W-:Y:S02]  /*0060*/  UIADD3.X UR7, UPT, UPT, ~UR5, UR7, URZ, UP0, !UPT ;  /* 0x0000000705077290 */ /* 0x000fe400087fe5ff */
[----:B------:R-:W-:-:S04]  /*0070*/  UISETP.GE.U32.AND UP0, UPT, UR6, 0x200, UPT ;  /* 0x000002000600788c */ /* 0x000fc8000bf06070 */
[----:B------:R-:W-:-:S09]  /*0080*/  UISETP.GE.AND.EX UP0, UPT, UR7, URZ, UPT, UP0 ;  /* 0x000000ff0700728c */ /* 0x000fd2000bf06300 */
[----:B--2---:R-:W-:Y:S05]  /*0090*/  BRA.U !UP0, `(.L_x_1091) ;  /* 0x0000000108407547 */ /* 0x004fea000b800000 */
[----:B------:R-:W0:Y:S01]  /*00a0*/  S2R R0, SR_TID.X ;  /* 0x0000000000007919 */ /* 0x000e220000002100 */
[----:B------:R-:W1:Y:S01]  /*00b0*/  LDCU.64 UR10, c[0x0][0x388] ;  /* 0x00007100ff0a77ac */ /* 0x000e620008000a00 */
[----:B0-----:R-:W-:-:S05]  /*00c0*/  IADD3 R0, P0, PT, R0, UR4, RZ ;  /* 0x0000000400007c10 */ /* 0x001fca000ff1e0ff */
[----:B------:R-:W-:Y:S02]  /*00d0*/  IMAD.X R3, RZ, RZ, UR5, P0 ;  /* 0x00000005ff037e24 */ /* 0x000fe400080e06ff */
[----:B------:R-:W-:-:S03]  /*00e0*/  IMAD.SHL.U32 R4, R0, 0x4, RZ ;  /* 0x0000000400047824 */ /* 0x000fc600078e00ff */
[----:B------:R-:W-:Y:S02]  /*00f0*/  SHF.L.U64.HI R0, R0, 0x2, R3 ;  /* 0x0000000200007819 */ /* 0x000fe40000010203 */
[----:B-1----:R-:W-:-:S04]  /*0100*/  IADD3 R2, P0, PT, R4, UR10, RZ ;  /* 0x0000000a04027c10 */ /* 0x002fc8000ff1e0ff */
[----:B------:R-:W-:Y:S01]  /*0110*/  IADD3.X R3, PT, PT, R0, UR11, RZ, P0, !PT ;  /* 0x0000000b00037c10 */ /* 0x000fe200087fe4ff */
[----:B------:R-:W0:Y:S04]  /*0120*/  LDCU.64 UR10, c[0x0][0x390] ;  /* 0x00007200ff0a77ac */ /* 0x000e280008000a00 */
[----:B------:R-:W2:Y:S01]  /*0130*/  LDG.E R7, desc[UR8][R2.64] ;  /* 0x0000000802077981 */ /* 0x000ea2000c1e1900 */
[----:B0-----:R-:W-:-:S04]  /*0140*/  IADD3 R4, P0, PT, R4, UR10, RZ ;  /* 0x0000000a04047c10 */ /* 0x001fc8000ff1e0ff */
[----:B------:R-:W-:-:S05]  /*0150*/  IADD3.X R5, PT, PT, R0, UR11, RZ, P0, !PT ;  /* 0x0000000b00057c10 */ /* 0x000fca00087fe4ff */
[----:B--2---:R-:W-:Y:S04]  /*0160*/  STG.E desc[UR8][R4.64], R7 ;  /* 0x0000000704007986 */ /* 0x004fe8000c101908 */
[----:B------:R-:W2:Y:S04]  /*0170*/  LDG.E R9, desc[UR8][R2.64+0x400] ;  /* 0x0004000802097981 */ /* 0x000ea8000c1e1900 */
[----:B--2---:R-:W-:Y:S01]  /*0180*/  STG.E desc[UR8][R4.64+0x400], R9 ;  /* 0x0004000904007986 */ /* 0x004fe2000c101908 */
[----:B------:R-:W-:Y:S05]  /*0190*/  EXIT ;  /* 0x000000000000794d */ /* 0x000fea0003800000 */
.L_x_1091:
[----:B------:R-:W0:Y:S01]  /*01a0*/  S2R R0, SR_TID.X ;  /* 0x0000000000007919 */ /* 0x000e220000002100 */
[----:B------:R-:W-:Y:S01]  /*01b0*/  USHF.R.S32.HI UR7, URZ, 0x1f, UR6 ;  /* 0x0000001fff077899 */ /* 0x000fe20008011406 */
[----:B------:R-:W-:Y:S05]  /*01c0*/  BSSY.RECONVERGENT B0, `(.L_x_1092) ;  /* 0x0000015000007945 */ /* 0x000fea0003800200 */
[----:B------:R-:W-:Y:S01]  /*01d0*/  IMAD.U32 R3, RZ, RZ, UR7 ;  /* 0x00000007ff037e24 */ /* 0x000fe2000f8e00ff */
[C---:B0-----:R-:W-:Y:S01]  /*01e0*/  ISETP.LT.U32.AND P0, PT, R0.reuse, UR6, PT ;  /* 0x0000000600007c0c */ /* 0x041fe2000bf01070 */
[----:B------:R-:W-:-:S03]  /*01f0*/  VIADD R2, R0, 0x100 ;  /* 0x0000010000027836 */ /* 0x000fc60000000000 */
[----:B------:R-:W-:Y:S02]  /*0200*/  ISETP.GT.AND.EX P0, PT, R3, RZ, PT, P0 ;  /* 0x000000ff0300720c */ /* 0x000fe40003f04300 */
[----:B------:R-:W-:Y:S01]  /*0210*/  ISETP.LT.U32.AND P1, PT, R2, UR6, PT ;  /* 0x0000000602007c0c */ /* 0x000fe2000bf21070 */
[----:B------:R-:W-:-:S05]  /*0220*/  IMAD.U32 R2, RZ, RZ, UR7 ;  /* 0x00000007ff027e24 */ /* 0x000fca000f8e00ff */
[----:B------:R-:W-:-:S05]  /*0230*/  ISETP.GT.AND.EX P1, PT, R2, RZ, PT, P1 ;  /* 0x000000ff0200720c */ /* 0x000fca0003f24310 */
[----:B------:R-:W-:Y:S08]  /*0240*/  @!P0 BRA `(.L_x_1093) ;  /* 0x0000000000308947 */ /* 0x000ff00003800000 */
[----:B------:R-:W0:Y:S01]  /*0250*/  LDCU.64 UR10, c[0x0][0x388] ;  /* 0x00007100ff0a77ac */ /* 0x000e220008000a00 */
[----:B------:R-:W-:-:S05]  /*0260*/  IADD3 R2, P0, PT, R0, UR4, RZ ;  /* 0x0000000400027c10 */ /* 0x000fca000ff1e0ff */
[----:B------:R-:W-:Y:S02]  /*0270*/  IMAD.X R3, RZ, RZ, UR5, P0 ;  /* 0x00000005ff037e24 */ /* 0x000fe400080e06ff */
[----:B------:R-:W-:-:S03]  /*0280*/  IMAD.SHL.U32 R4, R2, 0x4, RZ ;  /* 0x0000000402047824 */ /* 0x000fc600078e00ff */
[----:B------:R-:W-:Y:S02]  /*0290*/  SHF.L.U64.HI R5, R2, 0x2, R3 ;  /* 0x0000000202057819 */ /* 0x000fe40000010203 */
[----:B0-----:R-:W-:-:S04]  /*02a0*/  IADD3 R2, P0, PT, R4, UR10, RZ ;  /* 0x0000000a04027c10 */ /* 0x001fc8000ff1e0ff */
[----:B------:R-:W-:Y:S01]  /*02b0*/  IADD3.X R3, PT, PT, R5, UR11, RZ, P0, !PT ;  /* 0x0000000b05037c10 */ /* 0x000fe200087fe4ff */
[----:B------:R-:W0:Y:S05]  /*02c0*/  LDCU.64 UR10, c[0x0][0x390] ;  /* 0x00007200ff0a77ac */ /* 0x000e2a0008000a00 */
[----:B------:R-:W2:Y:S01]  /*02d0*/  LDG.E R3, desc[UR8][R2.64] ;  /* 0x0000000802037981 */ /* 0x000ea2000c1e1900 */
[----:B0-----:R-:W-:-:S04]  /*02e0*/  IADD3 R4, P0, PT, R4, UR10, RZ ;  /* 0x0000000a04047c10 */ /* 0x001fc8000ff1e0ff */
[----:B------:R-:W-:-:S05]  /*02f0*/  IADD3.X R5, PT, PT, R5, UR11, RZ, P0, !PT ;  /* 0x0000000b05057c10 */ /* 0x000fca00087fe4ff */
[----:B--2---:R0:W-:Y:S04]  /*0300*/  STG.E desc[UR8][R4.64], R3 ;  /* 0x0000000304007986 */ /* 0x0041e8000c101908 */
.L_x_1093:
[----:B------:R-:W-:Y:S05]  /*0310*/  BSYNC.RECONVERGENT B0 ;  /* 0x0000000000007941 */ /* 0x000fea0003800200 */
.L_x_1092:
[----:B------:R-:W-:Y:S05]  /*0320*/  @!P1 EXIT ;  /* 0x000000000000994d */ /* 0x000fea0003800000 */
[----:B------:R-:W1:Y:S01]  /*0330*/  LDCU.64 UR6, c[0x0][0x388] ;  /* 0x00007100ff0677ac */ /* 0x000e620008000a00 */
[----:B------:R-:W-:-:S05]  /*0340*/  IADD3 R0, P0, PT, R0, UR4, RZ ;  /* 0x0000000400007c10 */ /* 0x000fca000ff1e0ff */
[----:B0-----:R-:W-:Y:S02]  /*0350*/  IMAD.X R3, RZ, RZ, UR5, P0 ;  /* 0x00000005ff037e24 */ /* 0x001fe400080e06ff */
[----:B------:R-:W-:-:S03]  /*0360*/  IMAD.SHL.U32 R4, R0, 0x4, RZ ;  /* 0x0000000400047824 */ /* 0x000fc600078e00ff */
[----:B------:R-:W-:Y:S02]  /*0370*/  SHF.L.U64.HI R0, R0, 0x2, R3 ;  /* 0x0000000200007819 */ /* 0x000fe40000010203 */
[----:B-1----:R-:W-:-:S04]  /*0380*/  IADD3 R2, P0, PT, R4, UR6, RZ ;  /* 0x0000000604027c10 */ /* 0x002fc8000ff1e0ff */
[----:B------:R-:W-:Y:S01]  /*0390*/  IADD3.X R3, PT, PT, R0, UR7, RZ, P0, !PT ;  /* 0x0000000700037c10 */ /* 0x000fe200087fe4ff */
[----:B------:R-:W0:Y:S05]  /*03a0*/  LDCU.64 UR6, c[0x0][0x390] ;  /* 0x00007200ff0677ac */ /* 0x000e2a0008000a00 */
[----:B------:R-:W2:Y:S01]  /*03b0*/  LDG.E R3, desc[UR8][R2.64+0x400] ;  /* 0x0004000802037981 */ /* 0x000ea2000c1e1900 */
[----:B0-----:R-:W-:-:S04]  /*03c0*/  IADD3 R4, P0, PT, R4, UR6, RZ ;  /* 0x0000000604047c10 */ /* 0x001fc8000ff1e0ff */
[----:B------:R-:W-:-:S05]  /*03d0*/  IADD3.X R5, PT, PT, R0, UR7, RZ, P0, !PT ;  /* 0x0000000700057c10 */ /* 0x000fca00087fe4ff */
[----:B--2---:R-:W-:Y:S01]  /*03e0*/  STG.E desc[UR8][R4.64+0x400], R3 ;  /* 0x0004000304007986 */ /* 0x004fe2000c101908 */
[----:B------:R-:W-:Y:S05]  /*03f0*/  EXIT ;  /* 0x000000000000794d */ /* 0x000fea0003800000 */
.L_x_1094:
        /* <DEDUP_REMOVED lines=16> */
.L_x_1385:


//--------------------- .text._ZN3cub18CUB_300001_SM_10006detail8for_each13static_kernelINS2_12policy_hub_t12policy_500_tEmN6thrust24THRUST_300001_SM_1000_NS8cuda_cub20__uninitialized_fill7functorINS7_10device_ptrIiEEiEEEEvT0_T1_ --------------------------
	.section	.text._ZN3cub18CUB_300001_SM_10006detail8for_each13static_kernelINS2_12policy_hub_t12policy_500_tEmN6thrust24THRUST_300001_SM_1000_NS8cuda_cub20__uninitialized_fill7functorINS7_10device_ptrIiEEiEEEEvT0_T1_,"ax",@progbits
	.align	128
        .global         _ZN3cub18CUB_300001_SM_10006detail8for_each13static_kernelINS2_12policy_hub_t12policy_500_tEmN6thrust24THRUST_300001_SM_1000_NS8cuda_cub20__uninitialized_fill7functorINS7_10device_ptrIiEEiEEEEvT0_T1_
        .type           _ZN3cub18CUB_300001_SM_10006detail8for_each13static_kernelINS2_12policy_hub_t12policy_500_tEmN6thrust24THRUST_300001_SM_1000_NS8cuda_cub20__uninitialized_fill7functorINS7_10device_ptrIiEEiEEEEvT0_T1_,@function
        .size           _ZN3cub18CUB_300001_SM_10006detail8for_each13static_kernelINS2_12policy_hub_t12policy_500_tEmN6thrust24THRUST_300001_SM_1000_NS8cuda_cub20__uninitialized_fill7functorINS7_10device_ptrIiEEiEEEEvT0_T1_,(.L_x_1386 - _ZN3cub18CUB_300001_SM_10006detail8for_each13static_kernelINS2_12policy_hub_t12policy_500_tEmN6thrust24THRUST_300001_SM_1000_NS8cuda_cub20__uninitialized_fill7functorINS7_10device_ptrIiEEiEEEEvT0_T1_)
        .other          _ZN3cub18CUB_300001_SM_10006detail8for_each13static_kernelINS2_12policy_hub_t12policy_500_tEmN6thrust24THRUST_300001_SM_1000_NS8cuda_cub20__uninitialized_fill7functorINS7_10device_ptrIiEEiEEEEvT0_T1_,@"STO_CUDA_ENTRY STV_DEFAULT"
_ZN3cub18CUB_300001_SM_10006detail8for_each13static_kernelINS2_12policy_hub_t12policy_500_tEmN6thrust24THRUST_300001_SM_1000_NS8cuda_cub20__uninitialized_fill7functorINS7_10device_ptrIiEEiEEEEvT0_T1_:
.text._ZN3cub18CUB_300001_SM_10006detail8for_each13static_kernelINS2_12policy_hub_t12policy_500_tEmN6thrust24THRUST_300001_SM_1000_NS8cuda_cub20__uninitialized_fill7functorINS7_10device_ptrIiEEiEEEEvT0_T1_:
        /* <DEDUP_REMOVED lines=8> */
[----:B------:R-:W-:-:S09]  /*0080*/  UISETP.GE.U32.AND.EX UP0, UPT, UR7, URZ, UPT, UP0 ;  /* 0x000000ff0700728c */ /* 0x000fd2000bf06100 */
[----:B--2---:R-:W-:Y:S05]  /*0090*/  BRA.U !UP0, `(.L_x_1095) ;  /* 0x0000000108287547 */ /* 0x004fea000b800000 */
[----:B------:R-:W0:Y:S01]  /*00a0*/  S2R R0, SR_TID.X ;  /* 0x0000000000007919 */ /* 0x000e220000002100 */
[----:B------:R-:W1:Y:S01]  /*00b0*/  LDCU.64 UR6, c[0x0][0x388] ;  /* 0x00007100ff0677ac */ /* 0x000e620008000a00 */
[----:B------:R-:W2:Y:S01]  /*00c0*/  LDC R5, c[0x0][0x390] ;  /* 0x0000e400ff057b82 */ /* 0x000ea20000000800 */
[----:B0-----:R-:W-:-:S05]  /*00d0*/  IADD3 R0, P0, PT, R0, UR4, RZ ;  /* 0x0000000400007c10 */ /* 0x001fca000ff1e0ff */
[----:B------:R-:W-:Y:S01]  /*00e0*/  IMAD.X R3, RZ, RZ, UR5, P0 ;  /* 0x00000005ff037e24 */ /* 0x000fe200080e06ff */
[----:B-1----:R-:W-:-:S04]  /*00f0*/  LEA R2, P0, R0, UR6, 0x2 ;  /* 0x0000000600027c11 */ /* 0x002fc8000f8010ff */
[----:B------:R-:W-:-:S05]  /*0100*/  LEA.HI.X R3, R0, UR7, R3, 0x2, P0 ;  /* 0x0000000700037c11 */ /* 0x000fca00080f1403 */
[----:B--2---:R-:W-:Y:S04]  /*0110*/  STG.E desc[UR8][R2.64], R5 ;  /* 0x0000000502007986 */ /* 0x004fe8000c101908 */
[----:B------:R-:W-:Y:S01]  /*0120*/  STG.E desc[UR8][R2.64+0x400], R5 ;  /* 0x0004000502007986 */ /* 0x000fe2000c101908 */
[----:B------:R-:W-:Y:S05]  /*0130*/  EXIT ;  /* 0x000000000000794d */ /* 0x000fea0003800000 */
.L_x_1095:
[----:B------:R-:W0:Y:S01]  /*0140*/  S2R R0, SR_TID.X ;  /* 0x0000000000007919 */ /* 0x000e220000002100 */
[----:B------:R-:W-:Y:S01]  /*0150*/  IMAD.U32 R2, RZ, RZ, UR7 ;  /* 0x00000007ff027e24 */ /* 0x000fe2000f8e00ff */
[----:B------:R-:W1:Y:S01]  /*0160*/  LDCU.64 UR10, c[0x0][0x388] ;  /* 0x00007100ff0a77ac */ /* 0x000e620008000a00 */
[----:B------:R-:W-:Y:S01]  /*0170*/  IMAD.U32 R4, RZ, RZ, UR7 ;  /* 0x00000007ff047e24 */ /* 0x000fe2000f8e00ff */
[----:B0-----:R-:W-:-:S04]  /*0180*/  ISETP.LT.U32.AND P0, PT, R0, UR6, PT ;  /* 0x0000000600007c0c */ /* 0x001fc8000bf01070 */
[----:B------:R-:W-:Y:S01]  /*0190*/  ISETP.GT.U32.AND.EX P0, PT, R2, RZ, PT, P0 ;  /* 0x000000ff0200720c */ /* 0x000fe20003f04100 */
[C---:B------:R-:W-:Y:S01]  /*01a0*/  VIADD R2, R0.reuse, 0x100 ;  /* 0x0000010000027836 */ /* 0x040fe20000000000 */
[----:B------:R-:W-:-:S04]  /*01b0*/  IADD3 R0, P2, PT, R0, UR4, RZ ;  /* 0x0000000400007c10 */ /* 0x000fc8000ff5e0ff */
[----:B------:R-:W-:Y:S01]  /*01c0*/  ISETP.LT.U32.AND P1, PT, R2, UR6, PT ;  /* 0x0000000602007c0c */ /* 0x000fe2000bf21070 */
[----:B------:R-:W-:Y:S01]  /*01d0*/  IMAD.X R3, RZ, RZ, UR5, P2 ;  /* 0x00000005ff037e24 */ /* 0x000fe200090e06ff */
[----:B-1----:R-:W-:Y:S02]  /*01e0*/  LEA R2, P2, R0, UR10, 0x2 ;  /* 0x0000000a00027c11 */ /* 0x002fe4000f8410ff */
[----:B------:R-:W-:Y:S02]  /*01f0*/  ISETP.GT.U32.AND.EX P1, PT, R4, RZ, PT, P1 ;  /* 0x000000ff0400720c */ /* 0x000fe40003f24110 */
[----:B------:R-:W-:Y:S01]  /*0200*/  LEA.HI.X R3, R0, UR11, R3, 0x2, P2 ;  /* 0x0000000b00037c11 */ /* 0x000fe200090f1403 */
[----:B------:R-:W0:Y:S04]  /*0210*/  @P0 LDC R5, c[0x0][0x390] ;  /* 0x0000e400ff050b82 */ /* 0x000e280000000800 */
[----:B0-----:R0:W-:Y:S06]  /*0220*/  @P0 STG.E desc[UR8][R2.64], R5 ;  /* 0x0000000502000986 */ /* 0x0011ec000c101908 */
[----:B------:R-:W-:Y:S05]  /*0230*/  @!P1 EXIT ;  /* 0x000000000000994d */ /* 0x000fea0003800000 */
[----:B0-----:R-:W0:Y:S02]  /*0240*/  LDC R5, c[0x0][0x390] ;  /* 0x0000e400ff057b82 */ /* 0x001e240000000800 */
[----:B0-----:R-:W-:Y:S01]  /*0250*/  STG.E desc[UR8][R2.64+0x400], R5 ;  /* 0x0004000502007986 */ /* 0x001fe2000c101908 */
[----:B------:R-:W-:Y:S05]  /*0260*/  EXIT ;  /* 0x000000000000794d */ /* 0x000fea0003800000 */
.L_x_1096:
        /* <DEDUP_REMOVED lines=9> */
.L_x_1386:


//--------------------- .text._ZN3cub18CUB_300001_SM_10006detail8for_each13static_kernelINS2_12policy_hub_t12policy_500_tElN6thrust24THRUST_300001_SM_1000_NS8cuda_cub20__uninitialized_copy7functorINS7_6detail15normal_iteratorINS7_10device_ptrIKfEEEENS7_7pointerIfNS8_3tagENS7_11use_defaultESJ_EEEEEEvT0_T1_ --------------------------
	.section	.text._ZN3cub18CUB_300001_SM_10006detail8for_each13static_kernelINS2_12policy_hub_t12policy_500_tElN6thrust24THRUST_300001_SM_1000_NS8cuda_cub20__uninitialized_copy7functorINS7_6detail15normal_iteratorINS7_10device_ptrIKfEEEENS7_7pointerIfNS8_3tagENS7_11use_defaultESJ_EEEEEEvT0_T1_,"ax",@progbits
	.align	128
        .global         _ZN3cub18CUB_300001_SM_10006detail8for_each13static_kernelINS2_12policy_hub_t12policy_500_tElN6thrust24THRUST_300001_SM_1000_NS8cuda_cub20__uninitialized_copy7functorINS7_6detail15normal_iteratorINS7_10device_ptrIKfEEEENS7_7pointerIfNS8_3tagENS7_11use_defaultESJ_EEEEEEvT0_T1_
        .type           _ZN3cub18CUB_300001_SM_10006detail8for_each13static_kernelINS2_12policy_hub_t12policy_500_tElN6thrust24THRUST_300001_SM_1000_NS8cuda_cub20__uninitialized_copy7functorINS7_6detail15normal_iteratorINS7_10device_ptrIKfEEEENS7_7pointerIfNS8_3tagENS7_11use_defaultESJ_EEEEEEvT0_T1_,@function
        .size           _ZN3cub18CUB_300001_SM_10006detail8for_each13static_kernelINS2_12policy_hub_t12policy_500_tElN6thrust24THRUST_300001_SM_1000_NS8cuda_cub20__uninitialized_copy7functorINS7_6detail15normal_iteratorINS7_10device_ptrIKfEEEENS7_7pointerIfNS8_3tagENS7_11use_defaultESJ_EEEEEEvT0_T1_,(.L_x_1387 - _ZN3cub18CUB_300001_SM_10006detail8for_each13static_kernelINS2_12policy_hub_t12policy_500_tElN6thrust24THRUST_300001_SM_1000_NS8cuda_cub20__uninitialized_copy7functorINS7_6detail15normal_iteratorINS7_10device_ptrIKfEEEENS7_7pointerIfNS8_3tagENS7_11use_defaultESJ_EEEEEEvT0_T1_)
        .other          _ZN3cub18CUB_300001_SM_10006detail8for_each13static_kernelINS2_12policy_hub_t12policy_500_tElN6thrust24THRUST_300001_SM_1000_NS8cuda_cub20__uninitialized_copy7functorINS7_6detail15normal_iteratorINS7_10device_ptrIKfEEEENS7_7pointerIfNS8_3tagENS7_11use_defaultESJ_EEEEEEvT0_T1_,@"STO_CUDA_ENTRY STV_DEFAULT"
_ZN3cub18CUB_300001_SM_10006detail8for_each13static_kernelINS2_12policy_hub_t12policy_500_tElN6thrust24THRUST_300001_SM_1000_NS8cuda_cub20__uninitialized_copy7functorINS7_6detail15normal_iteratorINS7_10device_ptrIKfEEEENS7_7pointerIfNS8_3tagENS7_11use_defaultESJ_EEEEEEvT0_T1_:
.text._ZN3cub18CUB_300001_SM_10006detail8for_each13static_kernelINS2_12policy_hub_t12policy_500_tElN6thrust24THRUST_300001_SM_1000_NS8cuda_cub20__uninitialized_copy7functorINS7_6detail15normal_iteratorINS7_10device_ptrIKfEEEENS7_7pointerIfNS8_3tagENS7_11use_defaultESJ_EEEEEEvT0_T1_:
        /* <DEDUP_REMOVED lines=26> */
.L_x_1097:
        /* <DEDUP_REMOVED lines=23> */
.L_x_1099:
[----:B------:R-:W-:Y:S05]  /*0310*/  BSYNC.RECONVERGENT B0 ;  /* 0x0000000000007941 */ /* 0x000fea0003800200 */
.L_x_1098:
        /* <DEDUP_REMOVED lines=14> */
.L_x_1100:
        /* <DEDUP_REMOVED lines=16> */
.L_x_1387:


//--------------------- .text._ZN3cub18CUB_300001_SM_10006detail8for_each13static_kernelINS2_12policy_hub_t12policy_500_tEmN6thrust24THRUST_300001_SM_1000_NS8cuda_cub20__uninitialized_fill7functorINS7_10device_ptrIfEEfEEEEvT0_T1_ --------------------------
	.section	.text._ZN3cub18CUB_300001_SM_10006detail8for_each13static_kernelINS2_12policy_hub_t12policy_500_tEmN6thrust24THRUST_300001_SM_1000_NS8cuda_cub20__uninitialized_fill7functorINS7_10device_ptrIfEEfEEEEvT0_T1_,"ax",@progbits
	.align	128
        .global         _ZN3cub18CUB_300001_SM_10006detail8for_each13static_kernelINS2_12policy_hub_t12policy_500_tEmN6thrust24THRUST_300001_SM_1000_NS8cuda_cub20__uninitialized_fill7functorINS7_10device_ptrIfEEfEEEEvT0_T1_
        .type           _ZN3cub18CUB_300001_SM_10006detail8for_each13static_kernelINS2_12policy_hub_t12policy_500_tEmN6thrust24THRUST_300001_SM_1000_NS8cuda_cub20__uninitialized_fill7functorINS7_10device_ptrIfEEfEEEEvT0_T1_,@function
        .size           _ZN3cub18CUB_300001_SM_10006detail8for_each13static_kernelINS2_12policy_hub_t12policy_500_tEmN6thrust24THRUST_300001_SM_1000_NS8cuda_cub20__uninitialized_fill7functorINS7_10device_ptrIfEEfEEEEvT0_T1_,(.L_x_1388 - _ZN3cub18CUB_300001_SM_10006detail8for_each13static_kernelINS2_12policy_hub_t12policy_500_tEmN6thrust24THRUST_300001_SM_1000_NS8cuda_cub20__uninitialized_fill7functorINS7_10device_ptrIfEEfEEEEvT0_T1_)
        .other          _ZN3cub18CUB_300001_SM_10006detail8for_each13static_kernelINS2_12policy_hub_t12policy_500_tEmN6thrust24THRUST_300001_SM_1000_NS8cuda_cub20__uninitialized_fill7functorINS7_10device_ptrIfEEfEEEEvT0_T1_,@"STO_CUDA_ENTRY STV_DEFAULT"
_ZN3cub18CUB_300001_SM_10006detail8for_each13static_kernelINS2_12policy_hub_t12policy_500_tEmN6thrust24THRUST_300001_SM_1000_NS8cuda_cub20__uninitialized_fill7functorINS7_10device_ptrIfEEfEEEEvT0_T1_:
.text._ZN3cub18CUB_300001_SM_10006detail8for_each13static_kernelINS2_12policy_hub_t12policy_500_tEmN6thrust24THRUST_300001_SM_1000_NS8cuda_cub20__uninitialized_fill7functorINS7_10device_ptrIfEEfEEEEvT0_T1_:
        /* <DEDUP_REMOVED lines=20> */
.L_x_1101:
        /* <DEDUP_REMOVED lines=19> */
.L_x_1102:
        /* <DEDUP_REMOVED lines=9> */
.L_x_1388:


//--------------------- .text._ZN3cub18CUB_300001_SM_10006detail11EmptyKernelIvEEvv --------------------------
	.section	.text._ZN3cub18CUB_300001_SM_10006detail11EmptyKernelIvEEvv,"ax",@progbits
	.align	128
        .global         _ZN3cub18CUB_300001_SM_10006detail11EmptyKernelIvEEvv
        .type           _ZN3cub18CUB_300001_SM_10006detail11EmptyKernelIvEEvv,@function
        .size           _ZN3cub18CUB_300001_SM_10006detail11EmptyKernelIvEEvv,(.L_x_1389 - _ZN3cub18CUB_300001_SM_10006detail11EmptyKernelIvEEvv)
        .other          _ZN3cub18CUB_300001_SM_10006detail11EmptyKernelIvEEvv,@"STO_CUDA_ENTRY STV_DEFAULT"
_ZN3cub18CUB_300001_SM_10006detail11EmptyKernelIvEEvv:
.text._ZN3cub18CUB_300001_SM_10006detail11EmptyKernelIvEEvv:
[----:B------:R-:W-:Y:S01]  /*0000*/  LDC R1, c[0x0][0x37c] ;  /* 0x0000df00ff017b82 */ /* 0x000fe20000000800 */
[----:B------:R-:W-:Y:S05]  /*0010*/  EXIT ;  /* 0x000000000000794d */ /* 0x000fea0003800000 */
.L_x_1103:
        /* <DEDUP_REMOVED lines=14> */
.L_x_1389:


//--------------------- .text._ZN6thrust24THRUST_300001_SM_1000_NS8cuda_cub4core6detail13_kernel_agentINS1_8__unique11UniqueAgentINS0_12zip_iteratorIN4cuda3std3__45tupleIJNS0_6detail15normal_iteratorINS0_10device_ptrIfEEEESG_NSD_INSE_IiEEEEEEEEESK_6xyl_eqiPiEEJSK_SK_SL_SM_iN3cub18CUB_300001_SM_100013ScanTileStateIiLb1EEEmEEEvDpT0_ --------------------------
	.section	.text._ZN6thrust24THRUST_300001_SM_1000_NS8cuda_cub4core6detail13_kernel_agentINS1_8__unique11UniqueAgentINS0_12zip_iteratorIN4cuda3std3__45tupleIJNS0_6detail15normal_iteratorINS0_10device_ptrIfEEEESG_NSD_INSE_IiEEEEEEEEESK_6xyl_eqiPiEEJSK_SK_SL_SM_iN3cub18CUB_300001_SM_100013ScanTileStateIiLb1EEEmEEEvDpT0_,"ax",@progbits
	.align	128
        .global         _ZN6thrust24THRUST_300001_SM_1000_NS8cuda_cub4core6detail13_kernel_agentINS1_8__unique11UniqueAgentINS0_12zip_iteratorIN4cuda3std3__45tupleIJNS0_6detail15normal_iteratorINS0_10device_ptrIfEEEESG_NSD_INSE_IiEEEEEEEEESK_6xyl_eqiPiEEJSK_SK_SL_SM_iN3cub18CUB_300001_SM_100013ScanTileStateIiLb1EEEmEEEvDpT0_
        .type           _ZN6thrust24THRUST_300001_SM_1000_NS8cuda_cub4core6detail13_kernel_agentINS1_8__unique11UniqueAgentINS0_12zip_iteratorIN4cuda3std3__45tupleIJNS0_6detail15normal_iteratorINS0_10device_ptrIfEEEESG_NSD_INSE_IiEEEEEEEEESK_6xyl_eqiPiEEJSK_SK_SL_SM_iN3cub18CUB_300001_SM_100013ScanTileStateIiLb1EEEmEEEvDpT0_,@function
        .size           _ZN6thrust24THRUST_300001_SM_1000_NS8cuda_cub4core6detail13_kernel_agentINS1_8__unique11UniqueAgentINS0_12zip_iteratorIN4cuda3std3__45tupleIJNS0_6detail15normal_iteratorINS0_10device_ptrIfEEEESG_NSD_INSE_IiEEEEEEEEESK_6xyl_eqiPiEEJSK_SK_SL_SM_iN3cub18CUB_300001_SM_100013ScanTileStateIiLb1EEEmEEEvDpT0_,(.L_x_1390 - _ZN6thrust24THRUST_300001_SM_1000_NS8cuda_cub4core6detail13_kernel_agentINS1_8__unique11UniqueAgentINS0_12zip_iteratorIN4cuda3std3__45tupleIJNS0_6detail15normal_iteratorINS0_10device_ptrIfEEEESG_NSD_INSE_IiEEEEEEEEESK_6xyl_eqiPiEEJSK_SK_SL_SM_iN3cub18CUB_300001_SM_100013ScanTileStateIiLb1EEEmEEEvDpT0_)
        .other          _ZN6thrust24THRUST_300001_SM_1000_NS8cuda_cub4core6detail13_kernel_agentINS1_8__unique11UniqueAgentINS0_12zip_iteratorIN4cuda3std3__45tupleIJNS0_6detail15normal_iteratorINS0_10device_ptrIfEEEESG_NSD_INSE_IiEEEEEEEEESK_6xyl_eqiPiEEJSK_SK_SL_SM_iN3cub18CUB_300001_SM_100013ScanTileStateIiLb1EEEmEEEvDpT0_,@"STO_CUDA_ENTRY STV_DEFAULT"
_ZN6thrust24THRUST_300001_SM_1000_NS8cuda_cub4core6detail13_kernel_agentINS1_8__unique11UniqueAgentINS0_12zip_iteratorIN4cuda3std3__45tupleIJNS0_6detail15normal_iteratorINS0_10device_ptrIfEEEESG_NSD_INSE_IiEEEEEEEEESK_6xyl_eqiPiEEJSK_SK_SL_SM_iN3cub18CUB_300001_SM_100013ScanTileStateIiLb1EEEmEEEvDpT0_:
.text._ZN6thrust24THRUST_300001_SM_1000_NS8cuda_cub4core6detail13_kernel_agentINS1_8__unique11UniqueAgentINS0_12zip_iteratorIN4cuda3std3__45tupleIJNS0_6detail15normal_iteratorINS0_10device_ptrIfEEEESG_NSD_INSE_IiEEEEEEEEESK_6xyl_eqiPiEEJSK_SK_SL_SM_iN3cub18CUB_300001_SM_100013ScanTileStateIiLb1EEEmEEEvDpT0_:
[----:B------:R-:W-:Y:S01]  /*0000*/  LDC R1, c[0x0][0x37c] ;  /* 0x0000df00ff017b82 */ /* 0x000fe20000000800 */
[----:B------:R-:W0:Y:S01]  /*0010*/  S2R R30, SR_CTAID.X ;  /* 0x00000000001e7919 */ /* 0x000e220000002500 */
[----:B------:R-:W1:Y:S01]  /*0020*/  LDCU UR4, c[0x0][0x3d0] ;  /* 0x00007a00ff0477ac */ /* 0x000e620008000800 */
[----:B------:R-:W2:Y:S01]  /*0030*/  LDCU.64 UR12, c[0x0][0x358] ;  /* 0x00006b00ff0c77ac */ /* 0x000ea20008000a00 */
[----:B-1----:R-:W-:-:S06]  /*0040*/  UIADD3 UR4, UPT, UPT, UR4, -0x1, URZ ;  /* 0xffffffff04047890 */ /* 0x002fcc000fffe0ff */
[C---:B0-----:R-:W-:Y:S01]  /*0050*/  ISETP.GE.AND P0, PT, R30.reuse, UR4, PT ;  /* 0x000000041e007c0c */ /* 0x041fe2000bf06270 */
[----:B------:R-:W-:-:S12]  /*0060*/  IMAD R19, R30, 0xc0, RZ ;  /* 0x000000c01e137824 */ /* 0x000fd800078e02ff */
[----:B--2---:R-:W-:Y:S05]  /*0070*/  @P0 BRA `(.L_x_1104) ;  /* 0x0000003c00000947 */ /* 0x004fea0003800000 */
[----:B------:R-:W-:-:S13]  /*0080*/  ISETP.NE.AND P0, PT, R30, RZ, PT ;  /* 0x000000ff1e00720c */ /* 0x000fda0003f05270 */
[----:B------:R-:W-:Y:S05]  /*0090*/  @P0 BRA `(.L_x_1105) ;  /* 0x00000018003c0947 */ /* 0x000fea0003800000 */
[----:B------:R-:W0:Y:S01]  /*00a0*/  S2R R4, SR_TID.X ;  /* 0x0000000000047919 */ /* 0x000e220000002100 */
[----:B------:R-:W1:Y:S08]  /*00b0*/  LDC.64 R6, c[0x0][0x380] ;  /* 0x0000e000ff067b82 */ /* 0x000e700000000a00 */
[----:B------:R-:W2:Y:S08]  /*00c0*/  LDC.64 R8, c[0x0][0x388] ;  /* 0x0000e200ff087b82 */ /* 0x000eb00000000a00 */
[----:B------:R-:W3:Y:S01]  /*00d0*/  LDC.64 R10, c[0x0][0x390] ;  /* 0x0000e400ff0a7b82 */ /* 0x000ee20000000a00 */
[----:B0-----:R-:W-:-:S02]  /*00e0*/  LOP3.LUT R0, R4, 0x1f, RZ, 0xc0, !PT ;  /* 0x0000001f04007812 */ /* 0x001fc400078ec0ff */
[----:B------:R-:W-:-:S05]  /*00f0*/  LOP3.LUT R3, R4, 0x3e0, RZ, 0xc0, !PT ;  /* 0x000003e004037812 */ /* 0x000fca00078ec0ff */
[----:B------:R-:W-:-:S04]  /*0100*/  IMAD R0, R3, 0x3, R0 ;  /* 0x0000000303007824 */ /* 0x000fc800078e0200 */
[----:B------:R-:W-:-:S04]  /*0110*/  IMAD.IADD R19, R19, 0x1, R0 ;  /* 0x0000000113137824 */ /* 0x000fc800078e0200 */
[----:B-1----:R-:W-:-:S04]  /*0120*/  IMAD.WIDE.U32 R6, R19, 0x4, R6 ;  /* 0x0000000413067825 */ /* 0x002fc800078e0006 */
[C---:B--2---:R-:W-:Y:S01]  /*0130*/  IMAD.WIDE.U32 R8, R19.reuse, 0x4, R8 ;  /* 0x0000000413087825 */ /* 0x044fe200078e0008 */
[----:B------:R-:W2:Y:S03]  /*0140*/  LDG.E R5, desc[UR12][R6.64] ;  /* 0x0000000c06057981 */ /* 0x000ea6000c1e1900 */
[----:B---3--:R-:W-:Y:S01]  /*0150*/  IMAD.WIDE.U32 R10, R19, 0x4, R10 ;  /* 0x00000004130a7825 */ /* 0x008fe200078e000a */
[----:B------:R-:W3:Y:S04]  /*0160*/  LDG.E R12, desc[UR12][R6.64+0x80] ;  /* 0x0000800c060c7981 */ /* 0x000ee8000c1e1900 */
[----:B------:R0:W4:Y:S04]  /*0170*/  LDG.E R18, desc[UR12][R6.64+0x100] ;  /* 0x0001000c06127981 */ /* 0x000128000c1e1900 */
[----:B------:R-:W5:Y:S04]  /*0180*/  LDG.E R13, desc[UR12][R8.64] ;  /* 0x0000000c080d7981 */ /* 0x000f68000c1e1900 */
[----:B------:R-:W5:Y:S04]  /*0190*/  LDG.E R16, desc[UR12][R8.64+0x80] ;  /* 0x0000800c08107981 */ /* 0x000f68000c1e1900 */
[----:B------:R-:W5:Y:S04]  /*01a0*/  LDG.E R19, desc[UR12][R8.64+0x100] ;  /* 0x0001000c08137981 */ /* 0x000f68000c1e1900 */
[----:B------:R-:W5:Y:S04]  /*01b0*/  LDG.E R15, desc[UR12][R10.64] ;  /* 0x0000000c0a0f7981 */ /* 0x000f68000c1e1900 */
[----:B------:R-:W5:Y:S04]  /*01c0*/  LDG.E R17, desc[UR12][R10.64+0x80] ;  /* 0x0000800c0a117981 */ /* 0x000f68000c1e1900 */
[----:B------:R-:W5:Y:S01]  /*01d0*/  LDG.E R20, desc[UR12][R10.64+0x100] ;  /* 0x0001000c0a147981 */ /* 0x000f62000c1e1900 */
[----:B------:R-:W1:Y:S01]  /*01e0*/  S2R R21, SR_CgaCtaId ;  /* 0x0000000000157919 */ /* 0x000e620000008800 */
[----:B------:R-:W0:Y:S01]  /*01f0*/  S2R R2, SR_LANEID ;  /* 0x0000000000027919 */ /* 0x000e220000000000 */
[----:B------:R-:W-:-:S02]  /*0200*/  MOV R0, 0x400 ;  /* 0x0000040000007802 */ /* 0x000fc40000000f00 */
[----:B------:R-:W-:Y:S02]  /*0210*/  SHF.R.U32.HI R3, RZ, 0x5, R4 ;  /* 0x00000005ff037819 */ /* 0x000fe40000011604 */
[----:B-1----:R-:W-:-:S03]  /*0220*/  LEA R0, R21, R0, 0x18 ;  /* 0x0000000015007211 */ /* 0x002fc600078ec0ff */
[----:B0-----:R-:W-:-:S04]  /*0230*/  IMAD R7, R3, 0x60, R2 ;  /* 0x0000006003077824 */ /* 0x001fc800078e0202 */
[----:B------:R-:W-:-:S04]  /*0240*/  IMAD R7, R7, 0xc, R0 ;  /* 0x0000000c07077824 */ /* 0x000fc800078e0200 */
[----:B------:R-:W-:Y:S01]  /*0250*/  IMAD R6, R2, 0x18, R7 ;  /* 0x0000001802067824 */ /* 0x000fe200078e0207 */
[----:B------:R-:W-:Y:S01]  /*0260*/  ISETP.NE.AND P2, PT, R4, RZ, PT ;  /* 0x000000ff0400720c */ /* 0x000fe20003f45270 */
[----:B--2---:R0:W-:Y:S04]  /*0270*/  STS [R7], R5 ;  /* 0x0000000507007388 */ /* 0x0041e80000000800 */
[----:B---3--:R-:W-:Y:S04]  /*0280*/  STS [R7+0x180], R12 ;  /* 0x0001800c07007388 */ /* 0x008fe80000000800 */
[----:B----4-:R-:W-:Y:S04]  /*0290*/  STS [R7+0x300], R18 ;  /* 0x0003001207007388 */ /* 0x010fe80000000800 */
[----:B-----5:R-:W-:Y:S04]  /*02a0*/  STS [R7+0x4], R13 ;  /* 0x0000040d07007388 */ /* 0x020fe80000000800 */
[----:B------:R-:W-:Y:S04]  /*02b0*/  STS [R7+0x184], R16 ;  /* 0x0001841007007388 */ /* 0x000fe80000000800 */
[----:B------:R-:W-:Y:S04]  /*02c0*/  STS [R7+0x304], R19 ;  /* 0x0003041307007388 */ /* 0x000fe80000000800 */
[----:B------:R-:W-:Y:S04]  /*02d0*/  STS [R7+0x8], R15 ;  /* 0x0000080f07007388 */ /* 0x000fe80000000800 */
[----:B------:R-:W-:Y:S04]  /*02e0*/  STS [R7+0x188], R17 ;  /* 0x0001881107007388 */ /* 0x000fe80000000800 */
[----:B------:R-:W-:Y:S01]  /*02f0*/  STS [R7+0x308], R20 ;  /* 0x0003081407007388 */ /* 0x000fe20000000800 */
[----:B------:R-:W-:-:S03]  /*0300*/  NOP ;  /* 0x0000000000007918 */ /* 0x000fc60000000000 */
[----:B------:R-:W1:Y:S04]  /*0310*/  LDS R14, [R6+0x18] ;  /* 0x00001800060e7984 */ /* 0x000e680000000800 */
[----:B------:R-:W2:Y:S04]  /*0320*/  LDS R12, [R6+0x1c] ;  /* 0x00001c00060c7984 */ /* 0x000ea80000000800 */
[----:B------:R-:W3:Y:S04]  /*0330*/  LDS R10, [R6+0x20] ;  /* 0x00002000060a7984 */ /* 0x000ee80000000800 */
[----:B------:R-:W-:Y:S04]  /*0340*/  LDS R11, [R6] ;  /* 0x00000000060b7984 */ /* 0x000fe80000000800 */
[----:B------:R-:W-:Y:S04]  /*0350*/  LDS R18, [R6+0x4] ;  /* 0x0000040006127984 */ /* 0x000fe80000000800 */
[----:B------:R-:W-:Y:S04]  /*0360*/  LDS R16, [R6+0x8] ;  /* 0x0000080006107984 */ /* 0x000fe80000000800 */
[----:B------:R-:W4:Y:S04]  /*0370*/  LDS R15, [R6+0xc] ;  /* 0x00000c00060f7984 */ /* 0x000f280000000800 */
[----:B------:R-:W5:Y:S04]  /*0380*/  LDS R13, [R6+0x10] ;  /* 0x00001000060d7984 */ /* 0x000f680000000800 */
[----:B------:R-:W-:Y:S01]  /*0390*/  LDS R17, [R6+0x14] ;  /* 0x0000140006117984 */ /* 0x000fe20000000800 */
[----:B0-----:R-:W-:Y:S01]  /*03a0*/  IMAD R5, R4, 0xc, R0 ;  /* 0x0000000c04057824 */ /* 0x001fe200078e0200 */
[----:B------:R-:W-:Y:S06]  /*03b0*/  BAR.SYNC.DEFER_BLOCKING 0x0 ;  /* 0x0000000000007b1d */ /* 0x000fec0000010000 */
[----:B-1----:R-:W-:Y:S04]  /*03c0*/  STS [R5+0x330], R14 ;  /* 0x0003300e05007388 */ /* 0x002fe80000000800 */
[----:B--2---:R-:W-:Y:S04]  /*03d0*/  STS [R5+0x334], R12 ;  /* 0x0003340c05007388 */ /* 0x004fe80000000800 */
[----:B---3--:R-:W-:Y:S01]  /*03e0*/  STS [R5+0x338], R10 ;  /* 0x0003380a05007388 */ /* 0x008fe20000000800 */
[----:B------:R-:W-:Y:S06]  /*03f0*/  BAR.SYNC.DEFER_BLOCKING 0x0 ;  /* 0x0000000000007b1d */ /* 0x000fec0000010000 */
[----:B------:R-:W0:Y:S04]  /*0400*/  @P2 LDS R8, [R5+0x324] ;  /* 0x0003240005082984 */ /* 0x000e280000000800 */
[----:B------:R-:W1:Y:S04]  /*0410*/  @P2 LDS R7, [R5+0x328] ;  /* 0x0003280005072984 */ /* 0x000e680000000800 */
[----:B------:R-:W2:Y:S01]  /*0420*/  @P2 LDS R9, [R5+0x32c] ;  /* 0x00032c0005092984 */ /* 0x000ea20000000800 */
[----:B------:R-:W-:Y:S01]  /*0430*/  BAR.SYNC.DEFER_BLOCKING 0x0 ;  /* 0x0000000000007b1d */ /* 0x000fe20000010000 */
[----:B----4-:R-:W-:-:S02]  /*0440*/  FSETP.NEU.AND P1, PT, R11, R15, PT ;  /* 0x0000000f0b00720b */ /* 0x010fc40003f2d000 */
[----:B------:R-:W-:Y:S02]  /*0450*/  FSETP.NEU.AND P4, PT, R15, R14, PT ;  /* 0x0000000e0f00720b */ /* 0x000fe40003f8d000 */
[----:B-----5:R-:W-:Y:S02]  /*0460*/  FSETP.NEU.OR P3, PT, R18, R13, P1 ;  /* 0x0000000d1200720b */ /* 0x020fe40000f6d400 */
[----:B------:R-:W-:Y:S01]  /*0470*/  FSETP.NEU.OR P4, PT, R13, R12, P4 ;  /* 0x0000000c0d00720b */ /* 0x000fe2000278d400 */
[----:B------:R-:W-:Y:S01]  /*0480*/  IMAD.MOV.U32 R19, RZ, RZ, 0x1 ;  /* 0x00000001ff137424 */ /* 0x000fe200078e00ff */
[----:B0-----:R-:W-:-:S04]  /*0490*/  @P2 FSETP.NEU.AND P0, PT, R8, R11, PT ;  /* 0x0000000b0800220b */ /* 0x001fc80003f0d000 */
[----:B-1----:R-:W-:Y:S02]  /*04a0*/  @P2 FSETP.NEU.OR P1, PT, R7, R18, P0 ;  /* 0x000000120700220b */ /* 0x002fe4000072d400 */
[----:B------:R-:W-:Y:S02]  /*04b0*/  ISETP.NE.OR P0, PT, R16, R17, P3 ;  /* 0x000000111000720c */ /* 0x000fe40001f05670 */
[----:B--2---:R-:W-:-:S04]  /*04c0*/  @P2 ISETP.NE.OR P1, PT, R9, R16, P1 ;  /* 0x000000100900220c */ /* 0x004fc80000f25670 */
[----:B------:R-:W-:Y:S02]  /*04d0*/  @P2 SEL R19, RZ, 0x1, !P1 ;  /* 0x00000001ff132807 */ /* 0x000fe40004800000 */
[----:B------:R-:W-:-:S03]  /*04e0*/  ISETP.NE.OR P1, PT, R17, R10, P4 ;  /* 0x0000000a1100720c */ /* 0x000fc60002725670 */
[----:B------:R-:W-:Y:S02]  /*04f0*/  VIADD R20, R19, 0x1 ;  /* 0x0000000113147836 */ /* 0x000fe40000000000 */
[----:B------:R-:W-:-:S04]  /*0500*/  @!P0 IMAD.MOV R20, RZ, RZ, R19 ;  /* 0x000000ffff148224 */ /* 0x000fc800078e0213 */
[----:B------:R-:W-:-:S04]  /*0510*/  VIADD R21, R20, 0x1 ;  /* 0x0000000114157836 */ /* 0x000fc80000000000 */
[----:B------:R-:W-:-:S05]  /*0520*/  @!P1 IMAD.MOV R21, RZ, RZ, R20 ;  /* 0x000000ffff159224 */ /* 0x000fca00078e0214 */
[----:B------:R-:W0:Y:S02]  /*0530*/  SHFL.UP P2, R6, R21, 0x1, RZ ;  /* 0x0420000015067989 */ /* 0x000e2400000400ff */
[----:B0-----:R-:W-:-:S05]  /*0540*/  @P2 IADD3 R6, PT, PT, R6, R21, RZ ;  /* 0x0000001506062210 */ /* 0x001fca0007ffe0ff */
[----:B------:R-:W0:Y:S02]  /*0550*/  SHFL.UP P2, R7, R6, 0x2, RZ ;  /* 0x0440000006077989 */ /* 0x000e2400000400ff */
[----:B0-----:R-:W-:-:S05]  /*0560*/  @P2 IMAD.IADD R7, R6, 0x1, R7 ;  /* 0x0000000106072824 */ /* 0x001fca00078e0207 */
[----:B------:R-:W0:Y:S02]  /*0570*/  SHFL.UP P2, R8, R7, 0x4, RZ ;  /* 0x0480000007087989 */ /* 0x000e2400000400ff */
[----:B0-----:R-:W-:-:S05]  /*0580*/  @P2 IMAD.IADD R8, R7, 0x1, R8 ;  /* 0x0000000107082824 */ /* 0x001fca00078e0208 */
[----:B------:R-:W0:Y:S01]  /*0590*/  SHFL.UP P2, R23, R8, 0x8, RZ ;  /* 0x0500000008177989 */ /* 0x000e2200000400ff */
[----:B------:R-:W-:Y:S01]  /*05a0*/  ISETP.NE.AND P3, PT, R2, 0x1f, PT ;  /* 0x0000001f0200780c */ /* 0x000fe20003f65270 */
[----:B0-----:R-:W-:-:S05]  /*05b0*/  @P2 IMAD.IADD R23, R8, 0x1, R23 ;  /* 0x0000000108172824 */ /* 0x001fca00078e0217 */
[----:B------:R-:W0:Y:S07]  /*05c0*/  SHFL.UP P2, R22, R23, 0x10, RZ ;  /* 0x0600000017167989 */ /* 0x000e2e00000400ff */
[----:B------:R-:W-:Y:S02]  /*05d0*/  @!P3 IMAD R3, R3, 0x4, R0 ;  /* 0x000000040303b824 */ /* 0x000fe400078e0200 */
[----:B0-----:R-:W-:-:S05]  /*05e0*/  @P2 IMAD.IADD R22, R23, 0x1, R22 ;  /* 0x0000000117162824 */ /* 0x001fca00078e0216 */
[----:B------:R-:W-:Y:S01]  /*05f0*/  @!P3 STS [R3], R22 ;  /* 0x000000160300b388 */ /* 0x000fe20000000800 */
[----:B------:R-:W-:Y:S01]  /*0600*/  BAR.SYNC.DEFER_BLOCKING 0x0 ;  /* 0x0000000000007b1d */ /* 0x000fe20000010000 */
[----:B------:R-:W-:-:S05]  /*0610*/  ISETP.NE.AND P4, PT, R4, RZ, PT ;  /* 0x000000ff0400720c */ /* 0x000fca0003f85270 */
[----:B------:R-:W0:Y:S08]  /*0620*/  LDS.64 R6, [R0] ;  /* 0x0000000000067984 */ /* 0x000e300000000a00 */
[----:B------:R-:W1:Y:S01]  /*0630*/  @!P4 LDC.64 R8, c[0x0][0x3c8] ;  /* 0x0000f200ff08cb82 */ /* 0x000e620000000a00 */
[----:B------:R-:W-:Y:S01]  /*0640*/  IMAD.IADD R21, R22, 0x1, -R21 ;  /* 0x0000000116157824 */ /* 0x000fe200078e0a15 */
[----:B------:R-:W-:-:S02]  /*0650*/  ISETP.NE.AND P3, PT, R2, RZ, PT ;  /* 0x000000ff0200720c */ /* 0x000fc40003f65270 */
[----:B------:R-:W-:Y:S02]  /*0660*/  ISETP.GE.U32.AND P2, PT, R4, 0x20, PT ;  /* 0x000000200400780c */ /* 0x000fe40003f46070 */
[----:B------:R-:W-:Y:S02]  /*0670*/  SEL R21, R21, RZ, P3 ;  /* 0x000000ff15157207 */ /* 0x000fe40001800000 */
[----:B------:R-:W-:Y:S02]  /*0680*/  ISETP.NE.AND P5, PT, R19, RZ, PT ;  /* 0x000000ff1300720c */ /* 0x000fe40003fa5270 */
[C---:B0-----:R-:W-:Y:S01]  /*0690*/  SEL R2, R6.reuse, RZ, P2 ;  /* 0x000000ff06027207 */ /* 0x041fe20001000000 */
[----:B------:R-:W-:-:S03]  /*06a0*/  IMAD.IADD R3, R6, 0x1, R7 ;  /* 0x0000000106037824 */ /* 0x000fc600078e0207 */
[----:B------:R-:W-:Y:S01]  /*06b0*/  IADD3 R21, PT, PT, R2, R21, RZ ;  /* 0x0000001502157210 */ /* 0x000fe20007ffe0ff */
[----:B------:R-:W-:-:S05]  /*06c0*/  @!P4 IMAD.MOV.U32 R2, RZ, RZ, 0x65 ;  /* 0x00000065ff02c424 */ /* 0x000fca00078e00ff */
[----:B-1----:R0:W-:Y:S01]  /*06d0*/  @!P4 ST.E.64.STRONG.GPU desc[UR12][R8.64+0x100], R2 ;  /* 0x000100020800c985 */ /* 0x0021e2000c10fb0c */
[C---:B------:R-:W-:Y:S02]  /*06e0*/  @P0 IMAD.IADD R19, R21.reuse, 0x1, R19 ;  /* 0x0000000115130824 */ /* 0x040fe400078e0213 */
[--C-:B------:R-:W-:Y:S01]  /*06f0*/  @P5 IMAD R7, R21, 0xc, R0.reuse ;  /* 0x0000000c15075824 */ /* 0x100fe200078e0200 */
[----:B------:R-:W-:Y:S01]  /*0700*/  BAR.SYNC.DEFER_BLOCKING 0x0 ;  /* 0x0000000000007b1d */ /* 0x000fe20000010000 */
[----:B------:R-:W-:Y:S02]  /*0710*/  @P0 IMAD R6, R19, 0xc, R0 ;  /* 0x0000000c13060824 */ /* 0x000fe400078e0200 */
[----:B------:R-:W-:-:S04]  /*0720*/  @P1 IMAD.IADD R21, R20, 0x1, R21 ;  /* 0x0000000114151824 */ /* 0x000fc800078e0215 */
[----:B------:R-:W-:Y:S01]  /*0730*/  @P1 IMAD R21, R21, 0xc, R0 ;  /* 0x0000000c15151824 */ /* 0x000fe200078e0200 */
[----:B------:R-:W-:Y:S01]  /*0740*/  BSSY.RECONVERGENT B0, `(.L_x_1106) ;  /* 0x0000122000007945 */ /* 0x000fe20003800200 */
[----:B------:R0:W-:Y:S04]  /*0750*/  @P5 STS [R7], R11 ;  /* 0x0000000b07005388 */ /* 0x0001e80000000800 */
[----:B------:R0:W-:Y:S04]  /*0760*/  @P5 STS [R7+0x4], R18 ;  /* 0x0000041207005388 */ /* 0x0001e80000000800 */
[----:B------:R0:W-:Y:S04]  /*0770*/  @P5 STS [R7+0x8], R16 ;  /* 0x0000081007005388 */ /* 0x0001e80000000800 */
[----:B------:R0:W-:Y:S04]  /*0780*/  @P0 STS [R6], R15 ;  /* 0x0000000f06000388 */ /* 0x0001e80000000800 */
[----:B------:R0:W-:Y:S04]  /*0790*/  @P0 STS [R6+0x4], R13 ;  /* 0x0000040d06000388 */ /* 0x0001e80000000800 */
[----:B------:R0:W-:Y:S01]  /*07a0*/  @P0 STS [R6+0x8], R17 ;  /* 0x0000081106000388 */ /* 0x0001e20000000800 */
[----:B------:R-:W-:-:S03]  /*07b0*/  ISETP.GE.AND P0, PT, R4, R3, PT ;  /* 0x000000030400720c */ /* 0x000fc60003f06270 */
[----:B------:R0:W-:Y:S04]  /*07c0*/  @P1 STS [R21], R14 ;  /* 0x0000000e15001388 */ /* 0x0001e80000000800 */
[----:B------:R0:W-:Y:S04]  /*07d0*/  @P1 STS [R21+0x4], R12 ;  /* 0x0000040c15001388 */ /* 0x0001e80000000800 */
[----:B------:R0:W-:Y:S01]  /*07e0*/  @P1 STS [R21+0x8], R10 ;  /* 0x0000080a15001388 */ /* 0x0001e20000000800 */
[----:B------:R-:W-:Y:S06]  /*07f0*/  BAR.SYNC.DEFER_BLOCKING 0x0 ;  /* 0x0000000000007b1d */ /* 0x000fec0000010000 */
[----:B------:R-:W-:Y:S05]  /*0800*/  @P0 BRA `(.L_x_1107) ;  /* 0x0000001000540947 */ /* 0x000fea0003800000 */
[----:B0-----:R-:W-:Y:S01]  /*0810*/  LOP3.LUT R2, RZ, R4, RZ, 0x33, !PT ;  /* 0x00000004ff027212 */ /* 0x001fe200078e33ff */
[----:B------:R-:W-:Y:S04]  /*0820*/  BSSY.RECONVERGENT B1, `(.L_x_1108) ;  /* 0x000002f000017945 */ /* 0x000fe80003800200 */
[----:B------:R-:W-:-:S05]  /*0830*/  IMAD.IADD R2, R3, 0x1, R2 ;  /* 0x0000000103027824 */ /* 0x000fca00078e0202 */
[C---:B------:R-:W-:Y:S02]  /*0840*/  LOP3.LUT R6, R2.reuse, 0xc0, RZ, 0xc0, !PT ;  /* 0x000000c002067812 */ /* 0x040fe400078ec0ff */
[----:B------:R-:W-:Y:S02]  /*0850*/  ISETP.GE.U32.AND P1, PT, R2, 0xc0, PT ;  /* 0x000000c00200780c */ /* 0x000fe40003f26070 */
[----:B------:R-:W-:-:S13]  /*0860*/  ISETP.NE.AND P0, PT, R6, 0xc0, PT ;  /* 0x000000c00600780c */ /* 0x000fda0003f05270 */
[----:B------:R-:W-:Y:S05]  /*0870*/  @!P0 BRA `(.L_x_1109) ;  /* 0x0000000000a48947 */ /* 0x000fea0003800000 */
[----:B------:R-:W0:Y:S01]  /*0880*/  LDC.64 R6, c[0x0][0x3a8] ;  /* 0x0000ea00ff067b82 */ /* 0x000e220000000a00 */
[----:B------:R-:W-:Y:S02]  /*0890*/  LEA.HI R2, R2, 0x1, RZ, 0x1a ;  /* 0x0000000102027811 */ /* 0x000fe400078fd0ff */
[----:B------:R-:W-:-:S03]  /*08a0*/  IADD3 R5, PT, PT, R5, 0x8, RZ ;  /* 0x0000000805057810 */ /* 0x000fc60007ffe0ff */
[C---:B------:R-:W-:Y:S01]  /*08b0*/  IMAD.SHL.U32 R12, R2.reuse, 0x40, RZ ;  /* 0x00000040020c7824 */ /* 0x040fe200078e00ff */
[----:B------:R-:W-:Y:S01]  /*08c0*/  LOP3.LUT R2, R2, 0x3, RZ, 0xc0, !PT ;  /* 0x0000000302027812 */ /* 0x000fe200078ec0ff */
[----:B------:R-:W1:Y:S04]  /*08d0*/  LDC.64 R8, c[0x0][0x3a0] ;  /* 0x0000e800ff087b82 */ /* 0x000e680000000a00 */
[----:B------:R-:W-:-:S04]  /*08e0*/  IMAD.MOV R2, RZ, RZ, -R2 ;  /* 0x000000ffff027224 */ /* 0x000fc800078e0a02 */
[----:B------:R-:W2:Y:S01]  /*08f0*/  LDC.64 R10, c[0x0][0x398] ;  /* 0x0000e600ff0a7b82 */ /* 0x000ea20000000a00 */
[----:B0-----:R-:W-:-:S04]  /*0900*/  IMAD.WIDE.U32 R6, R4, 0x4, R6 ;  /* 0x0000000404067825 */ /* 0x001fc800078e0006 */
[----:B------:R-:W-:Y:S01]  /*0910*/  IMAD.MOV.U32 R16, RZ, RZ, R6 ;  /* 0x000000ffff107224 */ /* 0x000fe200078e0006 */
[----:B------:R-:W-:Y:S01]  /*0920*/  MOV R19, R7 ;  /* 0x0000000700137202 */ /* 0x000fe20000000f00 */
[----:B-1----:R-:W-:-:S04]  /*0930*/  IMAD.WIDE.U32 R8, R4, 0x4, R8 ;  /* 0x0000000404087825 */ /* 0x002fc800078e0008 */
[----:B------:R-:W-:Y:S01]  /*0940*/  IMAD.MOV.U32 R17, RZ, RZ, R9 ;  /* 0x000000ffff117224 */ /* 0x000fe200078e0009 */
[----:B------:R-:W-:Y:S01]  /*0950*/  LOP3.LUT R9, R12, 0xc0, RZ, 0xc0, !PT ;  /* 0x000000c00c097812 */ /* 0x000fe200078ec0ff */
[----:B------:R-:W-:Y:S02]  /*0960*/  IMAD.MOV.U32 R14, RZ, RZ, R8 ;  /* 0x000000ffff0e7224 */ /* 0x000fe400078e0008 */
[----:B--2---:R-:W-:-:S04]  /*0970*/  IMAD.WIDE.U32 R6, R4, 0x4, R10 ;  /* 0x0000000404067825 */ /* 0x004fc800078e000a */
[----:B------:R-:W-:Y:S02]  /*0980*/  IMAD.MOV.U32 R10, RZ, RZ, R6 ;  /* 0x000000ffff0a7224 */ /* 0x000fe400078e0006 */
[----:B------:R-:W-:Y:S02]  /*0990*/  IMAD.MOV.U32 R15, RZ, RZ, R7 ;  /* 0x000000ffff0f7224 */ /* 0x000fe400078e0007 */
[----:B------:R-:W-:-:S07]  /*09a0*/  IMAD.IADD R4, R4, 0x1, R9 ;  /* 0x0000000104047824 */ /* 0x000fce00078e0209 */
.L_x_1110:
[----:B0-----:R-:W0:Y:S01]  /*09b0*/  LDS R9, [R5+-0x8] ;  /* 0xfffff80005097984 */ /* 0x001e220000000800 */
[----:B------:R-:W-:Y:S01]  /*09c0*/  IMAD.MOV.U32 R6, RZ, RZ, R10 ;  /* 0x000000ffff067224 */ /* 0x000fe200078e000a */
[----:B------:R-:W-:Y:S01]  /*09d0*/  IADD3 R10, P4, PT, R10, 0x100, RZ ;  /* 0x000001000a0a7810 */ /* 0x000fe20007f9e0ff */
[--C-:B------:R-:W-:Y:S01]  /*09e0*/  IMAD.MOV.U32 R7, RZ, RZ, R15.reuse ;  /* 0x000000ffff077224 */ /* 0x100fe200078e000f */
[----:B------:R-:W1:Y:S01]  /*09f0*/  LDS R11, [R5+-0x4] ;  /* 0xfffffc00050b7984 */ /* 0x000e620000000800 */
[----:B------:R-:W-:Y:S01]  /*0a00*/  IMAD.MOV.U32 R8, RZ, RZ, R16 ;  /* 0x000000ffff087224 */ /* 0x000fe200078e0010 */
[----:B------:R-:W-:Y:S01]  /*0a10*/  IADD3 R16, P2, PT, R16, 0x100, RZ ;  /* 0x0000010010107810 */ /* 0x000fe20007f5e0ff */
[----:B------:R-:W-:Y:S01]  /*0a20*/  VIADD R2, R2, 0x1 ;  /* 0x0000000102027836 */ /* 0x000fe20000000000 */
[----:B------:R2:W3:Y:S01]  /*0a30*/  LDS R13, [R5] ;  /* 0x00000000050d7984 */ /* 0x0004e20000000800 */
[----:B------:R-:W-:-:S03]  /*0a40*/  IMAD.X R15, RZ, RZ, R15, P4 ;  /* 0x000000ffff0f7224 */ /* 0x000fc600020e060f */
[----:B------:R-:W-:Y:S01]  /*0a50*/  ISETP.NE.AND P0, PT, R2, RZ, PT ;  /* 0x000000ff0200720c */ /* 0x000fe20003f05270 */
[----:B--2---:R-:W-:Y:S01]  /*0a60*/  VIADD R5, R5, 0x300 ;  /* 0x0000030005057836 */ /* 0x004fe20000000000 */
[----:B0-----:R0:W-:Y:S02]  /*0a70*/  STG.E desc[UR12][R6.64], R9 ;  /* 0x0000000906007986 */ /* 0x0011e4000c10190c */
[----:B0-----:R-:W-:Y:S01]  /*0a80*/  IMAD.MOV.U32 R6, RZ, RZ, R14 ;  /* 0x000000ffff067224 */ /* 0x001fe200078e000e */
[----:B------:R-:W-:Y:S01]  /*0a90*/  MOV R9, R19 ;  /* 0x0000001300097202 */ /* 0x000fe20000000f00 */
[----:B------:R-:W-:Y:S01]  /*0aa0*/  IMAD.MOV.U32 R7, RZ, RZ, R17 ;  /* 0x000000ffff077224 */ /* 0x000fe200078e0011 */
[----:B------:R-:W-:Y:S01]  /*0ab0*/  IADD3 R14, P3, PT, R14, 0x100, RZ ;  /* 0x000001000e0e7810 */ /* 0x000fe20007f7e0ff */
[----:B------:R-:W-:-:S03]  /*0ac0*/  IMAD.X R19, RZ, RZ, R19, P2 ;  /* 0x000000ffff137224 */ /* 0x000fc600010e0613 */
[----:B-1----:R0:W-:Y:S01]  /*0ad0*/  STG.E desc[UR12][R6.64], R11 ;  /* 0x0000000b06007986 */ /* 0x0021e2000c10190c */
[----:B------:R-:W-:-:S03]  /*0ae0*/  IMAD.X R17, RZ, RZ, R17, P3 ;  /* 0x000000ffff117224 */ /* 0x000fc600018e0611 */
[----:B---3--:R0:W-:Y:S01]  /*0af0*/  STG.E desc[UR12][R8.64], R13 ;  /* 0x0000000d08007986 */ /* 0x0081e2000c10190c */
[----:B------:R-:W-:Y:S05]  /*0b00*/  @P0 BRA `(.L_x_1110) ;  /* 0xfffffffc00a80947 */ /* 0x000fea000383ffff */
.L_x_1109:
[----:B------:R-:W-:Y:S05]  /*0b10*/  BSYNC.RECONVERGENT B1 ;  /* 0x0000000000017941 */ /* 0x000fea0003800200 */
.L_x_1108:
[----:B------:R-:W-:Y:S05]  /*0b20*/  @!P1 BRA `(.L_x_1107) ;  /* 0x0000000c008c9947 */ /* 0x000fea0003800000 */
[----:B------:R-:W1:Y:S01]  /*0b30*/  LDCU.64 UR4, c[0x0][0x398] ;  /* 0x00007300ff0477ac */ /* 0x000e620008000a00 */
[----:B0-----:R-:W-:Y:S02]  /*0b40*/  HFMA2 R11, -RZ, RZ, 0, 0 ;  /* 0x00000000ff0b7431 */ /* 0x001fe400000001ff */
[----:B------:R-:W-:Y:S01]  /*0b50*/  IMAD.IADD R2, R3, 0x1, -R4 ;  /* 0x0000000103027824 */ /* 0x000fe200078e0a04 */
[----:B------:R-:W-:Y:S01]  /*0b60*/  BSSY.RECONVERGENT B1, `(.L_x_1111) ;  /* 0x0000081000017945 */ /* 0x000fe20003800200 */
[----:B------:R-:W0:Y:S01]  /*0b70*/  LDCU.128 UR8, c[0x0][0x3a0] ;  /* 0x00007400ff0877ac */ /* 0x000e220008000c00 */
[----:B------:R-:W-:Y:S02]  /*0b80*/  IMAD.MOV.U32 R10, RZ, RZ, 0x200 ;  /* 0x00000200ff0a7424 */ /* 0x000fe400078e00ff */
[----:B------:R-:W-:Y:S01]  /*0b90*/  ISETP.GT.AND P1, PT, R2, 0x300, PT ;  /* 0x000003000200780c */ /* 0x000fe20003f24270 */
[C---:B------:R-:W-:Y:S02]  /*0ba0*/  IMAD R0, R4.reuse, 0xc, R0 ;  /* 0x0000000c04007824 */ /* 0x040fe400078e0200 */
[----:B------:R-:W-:-:S04]  /*0bb0*/  IMAD.WIDE.U32 R10, R4, 0x4, R10 ;  /* 0x00000004040a7825 */ /* 0x000fc800078e000a */
[----:B------:R-:W-:Y:S01]  /*0bc0*/  VIADD R0, R0, 0x600 ;  /* 0x0000060000007836 */ /* 0x000fe20000000000 */
[C---:B-1----:R-:W-:Y:S02]  /*0bd0*/  IADD3 R8, P0, PT, R10.reuse, UR4, RZ ;  /* 0x000000040a087c10 */ /* 0x042fe4000ff1e0ff */
[C---:B0-----:R-:W-:Y:S02]  /*0be0*/  IADD3 R6, P2, PT, R10.reuse, UR8, RZ ;  /* 0x000000080a067c10 */ /* 0x041fe4000ff5e0ff */
[----:B------:R-:W-:Y:S02]  /*0bf0*/  IADD3 R10, P3, PT, R10, UR10, RZ ;  /* 0x0000000a0a0a7c10 */ /* 0x000fe4000ff7e0ff */
[C---:B------:R-:W-:Y:S02]  /*0c00*/  IADD3.X R9, PT, PT, R11.reuse, UR5, RZ, P0, !PT ;  /* 0x000000050b097c10 */ /* 0x040fe400087fe4ff */
[C---:B------:R-:W-:Y:S02]  /*0c10*/  IADD3.X R7, PT, PT, R11.reuse, UR9, RZ, P2, !PT ;  /* 0x000000090b077c10 */ /* 0x040fe400097fe4ff */
[----:B------:R-:W-:-:S02]  /*0c20*/  IADD3.X R11, PT, PT, R11, UR11, RZ, P3, !PT ;  /* 0x0000000b0b0b7c10 */ /* 0x000fc40009ffe4ff */
[----:B------:R-:W-:Y:S01]  /*0c30*/  PLOP3.LUT P0, PT, PT, PT, PT, 0x80, 0x8 ;  /* 0x000000000008781c */ /* 0x000fe20003f0f070 */
[----:B------:R-:W-:-:S12]  /*0c40*/  @!P1 BRA `(.L_x_1112) ;  /* 0x0000000400c89947 */ /* 0x000fd80003800000 */
[----:B------:R-:W-:Y:S01]  /*0c50*/  PLOP3.LUT P0, PT, PT, PT, PT, 0x8, 0x80 ;  /* 0x000000000080781c */ /* 0x000fe20003f0e170 */
[----:B------:R-:W-:-:S12]  /*0c60*/  VIADD R5, R3, 0xfffffd00 ;  /* 0xfffffd0003057836 */ /* 0x000fd80000000000 */
.L_x_1113:
[----:B------:R-:W0:Y:S01]  /*0c70*/  LDS R13, [R0+-0x600] ;  /* 0xfffa0000000d7984 */ /* 0x000e220000000800 */
[----:B------:R-:W-:-:S03]  /*0c80*/  VIADD R4, R4, 0x400 ;  /* 0x0000040004047836 */ /* 0x000fc60000000000 */
[----:B------:R-:W1:Y:S02]  /*0c90*/  LDS R15, [R0+-0x5fc] ;  /* 0xfffa0400000f7984 */ /* 0x000e640000000800 */
[----:B------:R-:W-:Y:S02]  /*0ca0*/  ISETP.GE.AND P1, PT, R4, R5, PT ;  /* 0x000000050400720c */ /* 0x000fe40003f26270 */
[----:B------:R-:W2:Y:S04]  /*0cb0*/  LDS R17, [R0+-0x5f8] ;  /* 0xfffa080000117984 */ /* 0x000ea80000000800 */
[----:B------:R-:W3:Y:S04]  /*0cc0*/  LDS R19, [R0+-0x300] ;  /* 0xfffd000000137984 */ /* 0x000ee80000000800 */
[----:B------:R-:W4:Y:S04]  /*0cd0*/  LDS R21, [R0+-0x2fc] ;  /* 0xfffd040000157984 */ /* 0x000f280000000800 */
[----:B------:R-:W5:Y:S04]  /*0ce0*/  LDS R23, [R0+-0x2f8] ;  /* 0xfffd080000177984 */ /* 0x000f680000000800 */
[----:B------:R-:W5:Y:S04]  /*0cf0*/  LDS R25, [R0] ;  /* 0x0000000000197984 */ /* 0x000f680000000800 */
        /* <DEDUP_REMOVED lines=19> */
[----:B------:R-:W0:Y:S04]  /*0e30*/  LDS R13, [R0+0x1200] ;  /* 0x00120000000d7984 */ /* 0x000e280000000800 */
[----:B--2---:R-:W-:Y:S04]  /*0e40*/  STG.E desc[UR12][R10.64+-0x200], R17 ;  /* 0xfffe00110a007986 */ /* 0x004fe8000c10190c */
[----:B------:R-:W1:Y:S04]  /*0e50*/  LDS R15, [R0+0x1204] ;  /* 0x00120400000f7984 */ /* 0x000e680000000800 */
[----:B---3--:R-:W-:Y:S04]  /*0e60*/  STG.E desc[UR12][R8.64+-0x100], R19 ;  /* 0xffff001308007986 */ /* 0x008fe8000c10190c */
[----:B------:R-:W2:Y:S04]  /*0e70*/  LDS R17, [R0+0x1208] ;  /* 0x0012080000117984 */ /* 0x000ea80000000800 */
[----:B----4-:R-:W-:Y:S04]  /*0e80*/  STG.E desc[UR12][R6.64+-0x100], R21 ;  /* 0xffff001506007986 */ /* 0x010fe8000c10190c */
[----:B------:R-:W3:Y:S04]  /*0e90*/  LDS R19, [R0+0x1500] ;  /* 0x0015000000137984 */ /* 0x000ee80000000800 */
[----:B-----5:R-:W-:Y:S04]  /*0ea0*/  STG.E desc[UR12][R10.64+-0x100], R23 ;  /* 0xffff00170a007986 */ /* 0x020fe8000c10190c */
[----:B------:R-:W4:Y:S04]  /*0eb0*/  LDS R21, [R0+0x1504] ;  /* 0x0015040000157984 */ /* 0x000f280000000800 */
[----:B------:R-:W-:Y:S04]  /*0ec0*/  STG.E desc[UR12][R8.64], R25 ;  /* 0x0000001908007986 */ /* 0x000fe8000c10190c */
[----:B------:R-:W5:Y:S04]  /*0ed0*/  LDS R23, [R0+0x1508] ;  /* 0x0015080000177984 */ /* 0x000f680000000800 */
        /* <DEDUP_REMOVED lines=34> */
[----:B------:R2:W5:Y:S04]  /*1100*/  LDS R30, [R0+0x2708] ;  /* 0x00270800001e7984 */ /* 0x0005680000000800 */
[----:B0-----:R-:W-:Y:S04]  /*1110*/  STG.E desc[UR12][R8.64+0x600], R13 ;  /* 0x0006000d08007986 */ /* 0x001fe8000c10190c */
[----:B-1----:R-:W-:Y:S01]  /*1120*/  STG.E desc[UR12][R6.64+0x600], R15 ;  /* 0x0006000f06007986 */ /* 0x002fe2000c10190c */
[----:B--2---:R-:W-:-:S03]  /*1130*/  VIADD R0, R0, 0x3000 ;  /* 0x0000300000007836 */ /* 0x004fc60000000000 */
[----:B------:R0:W-:Y:S04]  /*1140*/  STG.E desc[UR12][R10.64+0x600], R17 ;  /* 0x000600110a007986 */ /* 0x0001e8000c10190c */
[----:B---3--:R-:W-:Y:S04]  /*1150*/  STG.E desc[UR12][R8.64+0x700], R19 ;  /* 0x0007001308007986 */ /* 0x008fe8000c10190c */
[----:B----4-:R-:W-:Y:S04]  /*1160*/  STG.E desc[UR12][R6.64+0x700], R21 ;  /* 0x0007001506007986 */ /* 0x010fe8000c10190c */
[----:B-----5:R-:W-:Y:S01]  /*1170*/  STG.E desc[UR12][R10.64+0x700], R23 ;  /* 0x000700170a007986 */ /* 0x020fe2000c10190c */
[----:B0-----:R-:W-:-:S03]  /*1180*/  IADD3 R17, P2, PT, R8, 0x1000, RZ ;  /* 0x0000100008117810 */ /* 0x001fc60007f5e0ff */
[----:B------:R-:W-:Y:S04]  /*1190*/  STG.E desc[UR12][R8.64+0x800], R25 ;  /* 0x0008001908007986 */ /* 0x000fe8000c10190c */
[----:B------:R-:W-:Y:S04]  /*11a0*/  STG.E desc[UR12][R6.64+0x800], R27 ;  /* 0x0008001b06007986 */ /* 0x000fe8000c10190c */
[----:B------:R-:W-:Y:S04]  /*11b0*/  STG.E desc[UR12][R10.64+0x800], R29 ;  /* 0x0008001d0a007986 */ /* 0x000fe8000c10190c */
[----:B------:R-:W-:Y:S04]  /*11c0*/  STG.E desc[UR12][R8.64+0x900], R31 ;  /* 0x0009001f08007986 */ /* 0x000fe8000c10190c */
[----:B------:R-:W-:Y:S04]  /*11d0*/  STG.E desc[UR12][R6.64+0x900], R33 ;  /* 0x0009002106007986 */ /* 0x000fe8000c10190c */
[----:B------:R-:W-:Y:S04]  /*11e0*/  STG.E desc[UR12][R10.64+0x900], R35 ;  /* 0x000900230a007986 */ /* 0x000fe8000c10190c */
[----:B------:R-:W-:Y:S04]  /*11f0*/  STG.E desc[UR12][R8.64+0xa00], R37 ;  /* 0x000a002508007986 */ /* 0x000fe8000c10190c */
[----:B------:R0:W-:Y:S04]  /*1200*/  STG.E desc[UR12][R6.64+0xa00], R2 ;  /* 0x000a000206007986 */ /* 0x0001e8000c10190c */
[----:B------:R1:W-:Y:S04]  /*1210*/  STG.E desc[UR12][R10.64+0xa00], R12 ;  /* 0x000a000c0a007986 */ /* 0x0003e8000c10190c */
[----:B------:R2:W-:Y:S04]  /*1220*/  STG.E desc[UR12][R8.64+0xb00], R14 ;  /* 0x000b000e08007986 */ /* 0x0005e8000c10190c */
[----:B------:R-:W-:Y:S01]  /*1230*/  STG.E desc[UR12][R6.64+0xb00], R16 ;  /* 0x000b001006007986 */ /* 0x000fe2000c10190c */
[----:B0-----:R-:W-:-:S02]  /*1240*/  IADD3 R2, P4, PT, R10, 0x1000, RZ ;  /* 0x000010000a027810 */ /* 0x001fc40007f9e0ff */
[----:B-1----:R-:W-:Y:S01]  /*1250*/  IADD3 R12, P3, PT, R6, 0x1000, RZ ;  /* 0x00001000060c7810 */ /* 0x002fe20007f7e0ff */
[----:B------:R-:W-:Y:S01]  /*1260*/  STG.E desc[UR12][R10.64+0xb00], R18 ;  /* 0x000b00120a007986 */ /* 0x000fe2000c10190c */
[----:B------:R-:W-:Y:S01]  /*1270*/  IADD3.X R13, PT, PT, RZ, R11, RZ, P4, !PT ;  /* 0x0000000bff0d7210 */ /* 0x000fe200027fe4ff */
[----:B--2---:R-:W-:Y:S02]  /*1280*/  IMAD.X R14, RZ, RZ, R9, P2 ;  /* 0x000000ffff0e7224 */ /* 0x004fe400010e0609 */
[----:B------:R-:W-:Y:S01]  /*1290*/  STG.E desc[UR12][R8.64+0xc00], R20 ;  /* 0x000c001408007986 */ /* 0x000fe2000c10190c */
[----:B------:R-:W-:-:S03]  /*12a0*/  IMAD.X R15, RZ, RZ, R7, P3 ;  /* 0x000000ffff0f7224 */ /* 0x000fc600018e0607 */
[----:B------:R-:W-:Y:S04]  /*12b0*/  STG.E desc[UR12][R6.64+0xc00], R22 ;  /* 0x000c001606007986 */ /* 0x000fe8000c10190c */
[----:B------:R-:W-:Y:S04]  /*12c0*/  STG.E desc[UR12][R10.64+0xc00], R24 ;  /* 0x000c00180a007986 */ /* 0x000fe8000c10190c */
[----:B------:R0:W-:Y:S04]  /*12d0*/  STG.E desc[UR12][R8.64+0xd00], R26 ;  /* 0x000d001a08007986 */ /* 0x0001e8000c10190c */
[----:B------:R1:W-:Y:S04]  /*12e0*/  STG.E desc[UR12][R6.64+0xd00], R28 ;  /* 0x000d001c06007986 */ /* 0x0003e8000c10190c */
[----:B------:R2:W-:Y:S01]  /*12f0*/  STG.E desc[UR12][R10.64+0xd00], R30 ;  /* 0x000d001e0a007986 */ /* 0x0005e2000c10190c */
[----:B0-----:R-:W-:-:S02]  /*1300*/  IMAD.MOV.U32 R8, RZ, RZ, R17 ;  /* 0x000000ffff087224 */ /* 0x001fc400078e0011 */
[----:B------:R-:W-:Y:S02]  /*1310*/  IMAD.MOV.U32 R9, RZ, RZ, R14 ;  /* 0x000000ffff097224 */ /* 0x000fe400078e000e */
[----:B-1----:R-:W-:Y:S02]  /*1320*/  IMAD.MOV.U32 R6, RZ, RZ, R12 ;  /* 0x000000ffff067224 */ /* 0x002fe400078e000c */
[----:B------:R-:W-:Y:S02]  /*1330*/  IMAD.MOV.U32 R7, RZ, RZ, R15 ;  /* 0x000000ffff077224 */ /* 0x000fe400078e000f */
[----:B--2---:R-:W-:Y:S01]  /*1340*/  IMAD.MOV.U32 R10, RZ, RZ, R2 ;  /* 0x000000ffff0a7224 */ /* 0x004fe200078e0002 */
[----:B------:R-:W-:Y:S01]  /*1350*/  MOV R11, R13 ;  /* 0x0000000d000b7202 */ /* 0x000fe20000000f00 */
[----:B------:R-:W-:Y:S06]  /*1360*/  @!P1 BRA `(.L_x_1113) ;  /* 0xfffffff800409947 */ /* 0x000fec000383ffff */
.L_x_1112:
[----:B------:R-:W-:Y:S05]  /*1370*/  BSYNC.RECONVERGENT B1 ;  /* 0x0000000000017941 */ /* 0x000fea0003800200 */
.L_x_1111:
[----:B------:R-:W-:Y:S01]  /*1380*/  IMAD.IADD R2, R3, 0x1, -R4 ;  /* 0x0000000103027824 */ /* 0x000fe200078e0a04 */
[----:B------:R-:W-:Y:S04]  /*1390*/  BSSY.RECONVERGENT B1, `(.L_x_1114) ;  /* 0x0000042000017945 */ /* 0x000fe80003800200 */
[----:B------:R-:W-:-:S13]  /*13a0*/  ISETP.GT.AND P1, PT, R2, 0x100, PT ;  /* 0x000001000200780c */ /* 0x000fda0003f24270 */
[----:B------:R-:W-:Y:S05]  /*13b0*/  @!P1 BRA `(.L_x_1115) ;  /* 0x0000000000fc9947 */ /* 0x000fea0003800000 */
[----:B------:R-:W0:Y:S01]  /*13c0*/  LDS R5, [R0+-0x600] ;  /* 0xfffa000000057984 */ /* 0x000e220000000800 */
[----:B------:R-:W-:Y:S01]  /*13d0*/  PLOP3.LUT P0, PT, PT, PT, PT, 0x8, 0x80 ;  /* 0x000000000080781c */ /* 0x000fe20003f0e170 */
[----:B------:R-:W-:Y:S02]  /*13e0*/  VIADD R4, R4, 0x200 ;  /* 0x0000020004047836 */ /* 0x000fe40000000000 */
[----:B------:R-:W1:Y:S04]  /*13f0*/  LDS R13, [R0+-0x5fc] ;  /* 0xfffa0400000d7984 */ /* 0x000e680000000800 */
        /* <DEDUP_REMOVED lines=40> */
[----:B------:R2:W-:Y:S01]  /*1680*/  STG.E desc[UR12][R6.64+0x300], R14 ;  /* 0x0003000e06007986 */ /* 0x0005e2000c10190c */
[----:B0-----:R-:W-:-:S03]  /*1690*/  IADD3 R2, P3, PT, R10, 0x800, RZ ;  /* 0x000008000a027810 */ /* 0x001fc60007f7e0ff */
[----:B------:R-:W-:Y:S01]  /*16a0*/  STG.E desc[UR12][R10.64+0x300], R16 ;  /* 0x000300100a007986 */ /* 0x000fe2000c10190c */
[----:B-1----:R-:W-:-:S03]  /*16b0*/  IADD3 R12, P2, PT, R6, 0x800, RZ ;  /* 0x00000800060c7810 */ /* 0x002fc60007f5e0ff */
[----:B------:R-:W-:Y:S01]  /*16c0*/  STG.E desc[UR12][R8.64+0x400], R18 ;  /* 0x0004001208007986 */ /* 0x000fe2000c10190c */
[----:B------:R-:W-:Y:S02]  /*16d0*/  IMAD.X R5, RZ, RZ, R11, P3 ;  /* 0x000000ffff057224 */ /* 0x000fe400018e060b */
[----:B--2---:R-:W-:Y:S01]  /*16e0*/  IMAD.X R14, RZ, RZ, R9, P1 ;  /* 0x000000ffff0e7224 */ /* 0x004fe200008e0609 */
[----:B------:R-:W-:Y:S01]  /*16f0*/  STG.E desc[UR12][R6.64+0x400], R20 ;  /* 0x0004001406007986 */ /* 0x000fe2000c10190c */
[----:B------:R-:W-:-:S03]  /*1700*/  IMAD.X R13, RZ, RZ, R7, P2 ;  /* 0x000000ffff0d7224 */ /* 0x000fc600010e0607 */
[----:B------:R-:W-:Y:S04]  /*1710*/  STG.E desc[UR12][R10.64+0x400], R22 ;  /* 0x000400160a007986 */ /* 0x000fe8000c10190c */
[----:B------:R0:W-:Y:S04]  /*1720*/  STG.E desc[UR12][R8.64+0x500], R24 ;  /* 0x0005001808007986 */ /* 0x0001e8000c10190c */
[----:B------:R1:W-:Y:S04]  /*1730*/  STG.E desc[UR12][R6.64+0x500], R26 ;  /* 0x0005001a06007986 */ /* 0x0003e8000c10190c */
[----:B------:R2:W-:Y:S01]  /*1740*/  STG.E desc[UR12][R10.64+0x500], R28 ;  /* 0x0005001c0a007986 */ /* 0x0005e2000c10190c */
[----:B0-----:R-:W-:Y:S01]  /*1750*/  MOV R8, R15 ;  /* 0x0000000f00087202 */ /* 0x001fe20000000f00 */
[----:B------:R-:W-:-:S02]  /*1760*/  IMAD.MOV.U32 R9, RZ, RZ, R14 ;  /* 0x000000ffff097224 */ /* 0x000fc400078e000e */
[----:B-1----:R-:W-:Y:S02]  /*1770*/  IMAD.MOV.U32 R6, RZ, RZ, R12 ;  /* 0x000000ffff067224 */ /* 0x002fe400078e000c */
[----:B------:R-:W-:Y:S02]  /*1780*/  IMAD.MOV.U32 R7, RZ, RZ, R13 ;  /* 0x000000ffff077224 */ /* 0x000fe400078e000d */
[----:B--2---:R-:W-:Y:S02]  /*1790*/  IMAD.MOV.U32 R10, RZ, RZ, R2 ;  /* 0x000000ffff0a7224 */ /* 0x004fe400078e0002 */
[----:B------:R-:W-:-:S07]  /*17a0*/  IMAD.MOV.U32 R11, RZ, RZ, R5 ;  /* 0x000000ffff0b7224 */ /* 0x000fce00078e0005 */
.L_x_1115:
[----:B------:R-:W-:Y:S05]  /*17b0*/  BSYNC.RECONVERGENT B1 ;  /* 0x0000000000017941 */ /* 0x000fea0003800200 */
.L_x_1114:
[----:B------:R-:W-:-:S13]  /*17c0*/  ISETP.LT.OR P0, PT, R4, R3, P0 ;  /* 0x000000030400720c */ /* 0x000fda0000701670 */
[----:B------:R-:W-:Y:S05]  /*17d0*/  @!P0 BRA `(.L_x_1107) ;  /* 0x0000000000608947 */ /* 0x000fea0003800000 */
[----:B------:R-:W0:Y:S04]  /*17e0*/  LDS R3, [R0+-0x600] ;  /* 0xfffa000000037984 */ /* 0x000e280000000800 */
        /* <DEDUP_REMOVED lines=11> */
[----:B0-----:R0:W-:Y:S04]  /*18a0*/  STG.E desc[UR12][R8.64+-0x200], R3 ;  /* 0xfffe000308007986 */ /* 0x0011e8000c10190c */
[----:B-1----:R0:W-:Y:S04]  /*18b0*/  STG.E desc[UR12][R6.64+-0x200], R5 ;  /* 0xfffe000506007986 */ /* 0x0021e8000c10190c */
[----:B--2---:R0:W-:Y:S04]  /*18c0*/  STG.E desc[UR12][R10.64+-0x200], R13 ;  /* 0xfffe000d0a007986 */ /* 0x0041e8000c10190c */
[----:B---3--:R0:W-:Y:S04]  /*18d0*/  STG.E desc[UR12][R8.64+-0x100], R15 ;  /* 0xffff000f08007986 */ /* 0x0081e8000c10190c */
[----:B----4-:R0:W-:Y:S04]  /*18e0*/  STG.E desc[UR12][R6.64+-0x100], R17 ;  /* 0xffff001106007986 */ /* 0x0101e8000c10190c */
[----:B-----5:R0:W-:Y:S04]  /*18f0*/  STG.E desc[UR12][R10.64+-0x100], R19 ;  /* 0xffff00130a007986 */ /* 0x0201e8000c10190c */
[----:B------:R0:W-:Y:S04]  /*1900*/  STG.E desc[UR12][R8.64], R21 ;  /* 0x0000001508007986 */ /* 0x0001e8000c10190c */
[----:B------:R0:W-:Y:S04]  /*1910*/  STG.E desc[UR12][R6.64], R23 ;  /* 0x0000001706007986 */ /* 0x0001e8000c10190c */
[----:B------:R0:W-:Y:S04]  /*1920*/  STG.E desc[UR12][R10.64], R25 ;  /* 0x000000190a007986 */ /* 0x0001e8000c10190c */
[----:B------:R0:W-:Y:S04]  /*1930*/  STG.E desc[UR12][R8.64+0x100], R27 ;  /* 0x0001001b08007986 */ /* 0x0001e8000c10190c */
[----:B------:R0:W-:Y:S04]  /*1940*/  STG.E desc[UR12][R6.64+0x100], R29 ;  /* 0x0001001d06007986 */ /* 0x0001e8000c10190c */
[----:B------:R0:W-:Y:S02]  /*1950*/  STG.E desc[UR12][R10.64+0x100], R31 ;  /* 0x0001001f0a007986 */ /* 0x0001e4000c10190c */
.L_x_1107:
[----:B------:R-:W-:Y:S05]  /*1960*/  BSYNC.RECONVERGENT B0 ;  /* 0x0000000000007941 */ /* 0x000fea0003800200 */
.L_x_1106:
[----:B------:R-:W-:Y:S06]  /*1970*/  BAR.SYNC.DEFER_BLOCKING 0x0 ;  /* 0x0000000000007b1d */ /* 0x000fec0000010000 */
[----:B------:R-:W-:Y:S05]  /*1980*/  EXIT ;  /* 0x000000000000794d */ /* 0x000fea0003800000 */
.L_x_1105:
[----:B------:R-:W0:Y:S01]  /*1990*/  S2R R15, SR_TID.X ;  /* 0x00000000000f7919 */ /* 0x000e220000002100 */
[----:B------:R-:W1:Y:S01]  /*19a0*/  LDCU.128 UR4, c[0x0][0x380] ;  /* 0x00007000ff0477ac */ /* 0x000e620008000c00 */
[----:B------:R-:W2:Y:S01]  /*19b0*/  LDCU.64 UR8, c[0x0][0x390] ;  /* 0x00007200ff0877ac */ /* 0x000ea20008000a00 */
[----:B------:R-:W3:Y:S01]  /*19c0*/  S2R R11, SR_CgaCtaId ;  /* 0x00000000000b7919 */ /* 0x000ee20000008800 */
[----:B------:R-:W4:Y:S01]  /*19d0*/  S2R R14, SR_LANEID ;  /* 0x00000000000e7919 */ /* 0x000f220000000000 */
[----:B------:R-:W-:Y:S01]  /*19e0*/  MOV R20, 0x400 ;  /* 0x0000040000147802 */ /* 0x000fe20000000f00 */
[----:B------:R-:W5:Y:S08]  /*19f0*/  LDC.64 R12, c[0x0][0x380] ;  /* 0x0000e000ff0c7b82 */ /* 0x000f700000000a00 */
[----:B------:R-:W4:Y:S01]  /*1a00*/  LDC.64 R16, c[0x0][0x388] ;  /* 0x0000e200ff107b82 */ /* 0x000f220000000a00 */
[----:B0-----:R-:W-:-:S02]  /*1a10*/  LOP3.LUT R0, R15, 0x1f, RZ, 0xc0, !PT ;  /* 0x0000001f0f007812 */ /* 0x001fc400078ec0ff */
[----:B------:R-:W-:-:S05]  /*1a20*/  LOP3.LUT R3, R15, 0x3e0, RZ, 0xc0, !PT ;  /* 0x000003e00f037812 */ /* 0x000fca00078ec0ff */
[----:B------:R-:W-:-:S05]  /*1a30*/  IMAD R0, R3, 0x3, R0 ;  /* 0x0000000303007824 */ /* 0x000fca00078e0200 */
[----:B------:R-:W-:-:S04]  /*1a40*/  IADD3 R7, P0, PT, R19, R0, RZ ;  /* 0x0000000013077210 */ /* 0x000fc80007f1e0ff */
[----:B------:R-:W-:Y:S01]  /*1a50*/  SHF.L.U32 R6, R7, 0x2, RZ ;  /* 0x0000000207067819 */ /* 0x000fe200000006ff */
[----:B------:R-:W-:-:S03]  /*1a60*/  IMAD.X R0, RZ, RZ, RZ, P0 ;  /* 0x000000ffff007224 */ /* 0x000fc600000e06ff */
[C---:B-1----:R-:W-:Y:S02]  /*1a70*/  IADD3 R2, P0, PT, R6.reuse, UR4, RZ ;  /* 0x0000000406027c10 */ /* 0x042fe4000ff1e0ff */
[----:B------:R-:W-:Y:S02]  /*1a80*/  SHF.L.U64.HI R7, R7, 0x2, R0 ;  /* 0x0000000207077819 */ /* 0x000fe40000010200 */
[C---:B------:R-:W-:Y:S02]  /*1a90*/  IADD3 R4, P1, PT, R6.reuse, UR6, RZ ;  /* 0x0000000606047c10 */ /* 0x040fe4000ff3e0ff */
[C---:B------:R-:W-:Y:S02]  /*1aa0*/  IADD3.X R3, PT, PT, R7.reuse, UR5, RZ, P0, !PT ;  /* 0x0000000507037c10 */ /* 0x040fe400087fe4ff */
[----:B--2---:R-:W-:Y:S02]  /*1ab0*/  IADD3 R6, P0, PT, R6, UR8, RZ ;  /* 0x0000000806067c10 */ /* 0x004fe4000ff1e0ff */
[C---:B------:R-:W-:Y:S01]  /*1ac0*/  IADD3.X R5, PT, PT, R7.reuse, UR7, RZ, P1, !PT ;  /* 0x0000000707057c10 */ /* 0x040fe20008ffe4ff */
[----:B------:R-:W2:Y:S01]  /*1ad0*/  LDG.E R0, desc[UR12][R2.64] ;  /* 0x0000000c02007981 */ /* 0x000ea2000c1e1900 */
[----:B------:R-:W-:-:S03]  /*1ae0*/  IADD3.X R7, PT, PT, R7, UR9, RZ, P0, !PT ;  /* 0x0000000907077c10 */ /* 0x000fc600087fe4ff */
[----:B------:R-:W2:Y:S04]  /*1af0*/  LDG.E R9, desc[UR12][R2.64+0x80] ;  /* 0x0000800c02097981 */ /* 0x000ea8000c1e1900 */
[----:B------:R4:W2:Y:S04]  /*1b00*/  LDG.E R24, desc[UR12][R2.64+0x100] ;  /* 0x0001000c02187981 */ /* 0x0008a8000c1e1900 */
[----:B------:R-:W2:Y:S04]  /*1b10*/  LDG.E R8, desc[UR12][R4.64] ;  /* 0x0000000c04087981 */ /* 0x000ea8000c1e1900 */
[----:B------:R-:W2:Y:S04]  /*1b20*/  LDG.E R22, desc[UR12][R4.64+0x80] ;  /* 0x0000800c04167981 */ /* 0x000ea8000c1e1900 */
[----:B------:R-:W2:Y:S04]  /*1b30*/  LDG.E R25, desc[UR12][R4.64+0x100] ;  /* 0x0001000c04197981 */ /* 0x000ea8000c1e1900 */
[----:B------:R-:W2:Y:S04]  /*1b40*/  LDG.E R18, desc[UR12][R6.64] ;  /* 0x0000000c06127981 */ /* 0x000ea8000c1e1900 */
[----:B------:R-:W2:Y:S04]  /*1b50*/  LDG.E R23, desc[UR12][R6.64+0x80] ;  /* 0x0000800c06177981 */ /* 0x000ea8000c1e1900 */
[----:B------:R-:W2:Y:S01]  /*1b60*/  LDG.E R26, desc[UR12][R6.64+0x100] ;  /* 0x0001000c061a7981 */ /* 0x000ea2000c1e1900 */
[----:B------:R-:W-:Y:S01]  /*1b70*/  SHF.R.U32.HI R21, RZ, 0x5, R15 ;  /* 0x00000005ff157819 */ /* 0x000fe2000001160f */
[----:B-----5:R-:W-:Y:S01]  /*1b80*/  IMAD.WIDE R12, R19, 0x4, R12 ;  /* 0x00000004130c7825 */ /* 0x020fe200078e020c */
[----:B---3--:R-:W-:-:S02]  /*1b90*/  LEA R20, R11, R20, 0x18 ;  /* 0x000000140b147211 */ /* 0x008fc400078ec0ff */
[----:B------:R-:W0:Y:S01]  /*1ba0*/  LDC.64 R10, c[0x0][0x390] ;  /* 0x0000e400ff0a7b82 */ /* 0x000e220000000a00 */
[----:B----4-:R-:W-:Y:S02]  /*1bb0*/  IMAD R3, R21, 0x60, R14 ;  /* 0x0000006015037824 */ /* 0x010fe400078e020e */
[----:B------:R-:W-:-:S04]  /*1bc0*/  IMAD.WIDE R16, R19, 0x4, R16 ;  /* 0x0000000413107825 */ /* 0x000fc800078e0210 */
[----:B------:R-:W-:-:S04]  /*1bd0*/  IMAD R3, R3, 0xc, R20 ;  /* 0x0000000c03037824 */ /* 0x000fc800078e0214 */
[----:B------:R-:W-:Y:S02]  /*1be0*/  IMAD R27, R14, 0x18, R3 ;  /* 0x000000180e1b7824 */ /* 0x000fe400078e0203 */
[----:B0-----:R-:W-:Y:S01]  /*1bf0*/  IMAD.WIDE R10, R19, 0x4, R10 ;  /* 0x00000004130a7825 */ /* 0x001fe200078e020a */
[----:B--2---:R-:W-:Y:S04]  /*1c00*/  STS [R3], R0 ;  /* 0x0000000003007388 */ /* 0x004fe80000000800 */
[----:B------:R-:W-:Y:S04]  /*1c10*/  STS [R3+0x180], R9 ;  /* 0x0001800903007388 */ /* 0x000fe80000000800 */
        /* <DEDUP_REMOVED lines=8> */
[----:B------:R-:W-:Y:S04]  /*1ca0*/  LDS R9, [R27] ;  /* 0x000000001b097984 */ /* 0x000fe80000000800 */
[----:B------:R-:W-:Y:S04]  /*1cb0*/  LDS R8, [R27+0x4] ;  /* 0x000004001b087984 */ /* 0x000fe80000000800 */
[----:B------:R-:W-:Y:S04]  /*1cc0*/  LDS R6, [R27+0x8] ;  /* 0x000008001b067984 */ /* 0x000fe80000000800 */
[----:B------:R-:W2:Y:S04]  /*1cd0*/  LDS R4, [R27+0xc] ;  /* 0x00000c001b047984 */ /* 0x000ea80000000800 */
[----:B------:R-:W-:Y:S04]  /*1ce0*/  LDS R7, [R27+0x10] ;  /* 0x000010001b077984 */ /* 0x000fe80000000800 */
[----:B------:R-:W-:Y:S04]  /*1cf0*/  LDS R5, [R27+0x14] ;  /* 0x000014001b057984 */ /* 0x000fe80000000800 */
[----:B------:R-:W3:Y:S04]  /*1d00*/  LDS R3, [R27+0x18] ;  /* 0x000018001b037984 */ /* 0x000ee80000000800 */
[----:B------:R-:W4:Y:S04]  /*1d10*/  LDS R2, [R27+0x1c] ;  /* 0x00001c001b027984 */ /* 0x000f280000000800 */
[----:B------:R-:W5:Y:S01]  /*1d20*/  LDS R0, [R27+0x20] ;  /* 0x000020001b007984 */ /* 0x000f620000000800 */
[----:B------:R-:W-:Y:S06]  /*1d30*/  BAR.SYNC.DEFER_BLOCKING 0x0 ;  /* 0x0000000000007b1d */ /* 0x000fec0000010000 */
[----:B0-----:R-:W5:Y:S04]  /*1d40*/  LDG.E R18, desc[UR12][R12.64+-0x4] ;  /* 0xfffffc0c0c127981 */ /* 0x001f68000c1e1900 */
[----:B------:R-:W5:Y:S04]  /*1d50*/  LDG.E R19, desc[UR12][R16.64+-0x4] ;  /* 0xfffffc0c10137981 */ /* 0x000f68000c1e1900 */
[----:B-1----:R0:W5:Y:S01]  /*1d60*/  LDG.E R23, desc[UR12][R10.64+-0x4] ;  /* 0xfffffc0c0a177981 */ /* 0x002162000c1e1900 */
[C---:B------:R-:W-:Y:S01]  /*1d70*/  IMAD R25, R15.reuse, 0xc, R20 ;  /* 0x0000000c0f197824 */ /* 0x040fe200078e0214 */
[----:B------:R-:W-:-:S02]  /*1d80*/  ISETP.NE.AND P0, PT, R15, RZ, PT ;  /* 0x000000ff0f00720c */ /* 0x000fc40003f05270 */
[----:B--2---:R-:W-:Y:S02]  /*1d90*/  FSETP.NEU.AND P1, PT, R9, R4, PT ;  /* 0x000000040900720b */ /* 0x004fe40003f2d000 */
[----:B---3--:R-:W-:Y:S01]  /*1da0*/  STS [R25+0x330], R3 ;  /* 0x0003300319007388 */ /* 0x008fe20000000800 */
[----:B------:R-:W-:Y:S02]  /*1db0*/  FSETP.NEU.AND P3, PT, R4, R3, PT ;  /* 0x000000030400720b */ /* 0x000fe40003f6d000 */
[----:B------:R-:W-:Y:S01]  /*1dc0*/  FSETP.NEU.OR P1, PT, R8, R7, P1 ;  /* 0x000000070800720b */ /* 0x000fe20000f2d400 */
[----:B----4-:R-:W-:Y:S01]  /*1dd0*/  STS [R25+0x334], R2 ;  /* 0x0003340219007388 */ /* 0x010fe20000000800 */
[----:B------:R-:W-:Y:S02]  /*1de0*/  ISETP.NE.AND P4, PT, R14, 0x1f, PT ;  /* 0x0000001f0e00780c */ /* 0x000fe40003f85270 */
[----:B------:R-:W-:Y:S01]  /*1df0*/  ISETP.NE.OR P2, PT, R6, R5, P1 ;  /* 0x000000050600720c */ /* 0x000fe20000f45670 */
[----:B-----5:R-:W-:Y:S01]  /*1e00*/  STS [R25+0x338], R0 ;  /* 0x0003380019007388 */ /* 0x020fe20000000800 */
[----:B------:R-:W-:Y:S01]  /*1e10*/  BAR.SYNC.DEFER_BLOCKING 0x0 ;  /* 0x0000000000007b1d */ /* 0x000fe20000010000 */
[----:B------:R-:W-:-:S04]  /*1e20*/  FSETP.NEU.OR P1, PT, R7, R2, P3 ;  /* 0x000000020700720b */ /* 0x000fc80001f2d400 */
[----:B------:R-:W-:-:S04]  /*1e30*/  ISETP.NE.OR P1, PT, R5, R0, P1 ;  /* 0x000000000500720c */ /* 0x000fc80000f25670 */
[----:B------:R-:W-:Y:S01]  /*1e40*/  @!P4 IMAD R22, R21, 0x4, R20 ;  /* 0x000000041516c824 */ /* 0x000fe200078e0214 */
[----:B------:R-:W1:Y:S04]  /*1e50*/  @P0 LDS R18, [R25+0x324] ;  /* 0x0003240019120984 */ /* 0x000e680000000800 */
[----:B------:R-:W2:Y:S04]  /*1e60*/  @P0 LDS R19, [R25+0x328] ;  /* 0x0003280019130984 */ /* 0x000ea80000000800 */
[----:B------:R-:W3:Y:S01]  /*1e70*/  @P0 LDS R23, [R25+0x32c] ;  /* 0x00032c0019170984 */ /* 0x000ee20000000800 */
[----:B------:R-:W-:Y:S01]  /*1e80*/  BAR.SYNC.DEFER_BLOCKING 0x0 ;  /* 0x0000000000007b1d */ /* 0x000fe20000010000 */
[----:B-1----:R-:W-:-:S04]  /*1e90*/  FSETP.NEU.AND P0, PT, R18, R9, PT ;  /* 0x000000091200720b */ /* 0x002fc80003f0d000 */
[----:B--2---:R-:W-:-:S04]  /*1ea0*/  FSETP.NEU.OR P0, PT, R19, R8, P0 ;  /* 0x000000081300720b */ /* 0x004fc8000070d400 */
[----:B---3--:R-:W-:-:S04]  /*1eb0*/  ISETP.NE.OR P0, PT, R23, R6, P0 ;  /* 0x000000061700720c */ /* 0x008fc80000705670 */
[----:B------:R-:W-:-:S05]  /*1ec0*/  SEL R19, RZ, 0x1, !P0 ;  /* 0x00000001ff137807 */ /* 0x000fca0004000000 */
[----:B------:R-:W-:Y:S02]  /*1ed0*/  VIADD R18, R19, 0x1 ;  /* 0x0000000113127836 */ /* 0x000fe40000000000 */
[----:B------:R-:W-:-:S04]  /*1ee0*/  @!P2 IMAD.MOV R18, RZ, RZ, R19 ;  /* 0x000000ffff12a224 */ /* 0x000fc800078e0213 */
[----:B0-----:R-:W-:Y:S02]  /*1ef0*/  VIADD R10, R18, 0x1 ;  /* 0x00000001120a7836 */ /* 0x001fe40000000000 */
[----:B------:R-:W-:-:S05]  /*1f00*/  @!P1 IMAD.MOV R10, RZ, RZ, R18 ;  /* 0x000000ffff0a9224 */ /* 0x000fca00078e0212 */
[----:B------:R-:W0:Y:S02]  /*1f10*/  SHFL.UP P3, R11, R10, 0x1, RZ ;  /* 0x042000000a0b7989 */ /* 0x000e2400000600ff */
[----:B0-----:R-:W-:-:S05]  /*1f20*/  @P3 IMAD.IADD R11, R11, 0x1, R10 ;  /* 0x000000010b0b3824 */ /* 0x001fca00078e020a */
[----:B------:R-:W0:Y:S02]  /*1f30*/  SHFL.UP P3, R12, R11, 0x2, RZ ;  /* 0x044000000b0c7989 */ /* 0x000e2400000600ff */
[----:B0-----:R-:W-:-:S05]  /*1f40*/  @P3 IMAD.IADD R12, R11, 0x1, R12 ;  /* 0x000000010b0c3824 */ /* 0x001fca00078e020c */
[----:B------:R-:W0:Y:S02]  /*1f50*/  SHFL.UP P3, R17, R12, 0x4, RZ ;  /* 0x048000000c117989 */ /* 0x000e2400000600ff */
[----:B0-----:R-:W-:-:S05]  /*1f60*/  @P3 IADD3 R17, PT, PT, R12, R17, RZ ;  /* 0x000000110c113210 */ /* 0x001fca0007ffe0ff */
[----:B------:R-:W0:Y:S02]  /*1f70*/  SHFL.UP P3, R16, R17, 0x8, RZ ;  /* 0x0500000011107989 */ /* 0x000e2400000600ff */
[----:B0-----:R-:W-:Y:S02]  /*1f80*/  @P3 IMAD.IADD R16, R17, 0x1, R16 ;  /* 0x0000000111103824 */ /* 0x001fe400078e0210 */
[----:B------:R-:W-:-:S03]  /*1f90*/  IMAD.MOV.U32 R17, RZ, RZ, R15 ;  /* 0x000000ffff117224 */ /* 0x000fc600078e000f */
[----:B------:R-:W0:Y:S02]  /*1fa0*/  SHFL.UP P3, R23, R16, 0x10, RZ ;  /* 0x0600000010177989 */ /* 0x000e2400000600ff */
[----:B0-----:R-:W-:Y:S01]  /*1fb0*/  @P3 IMAD.IADD R23, R16, 0x1, R23 ;  /* 0x0000000110173824 */ /* 0x001fe200078e0217 */
[----:B------:R-:W-:-:S03]  /*1fc0*/  ISETP.NE.AND P3, PT, R14, RZ, PT ;  /* 0x000000ff0e00720c */ /* 0x000fc60003f65270 */
[----:B------:R-:W-:Y:S01]  /*1fd0*/  IMAD.IADD R10, R23, 0x1, -R10 ;  /* 0x00000001170a7824 */ /* 0x000fe200078e0a0a */
[----:B------:R-:W-:Y:S01]  /*1fe0*/  @!P4 STS [R22], R23 ;  /* 0x000000171600c388 */ /* 0x000fe20000000800 */
[----:B------:R-:W-:Y:S01]  /*1ff0*/  BAR.SYNC.DEFER_BLOCKING 0x0 ;  /* 0x0000000000007b1d */ /* 0x000fe20000010000 */
[C---:B------:R-:W-:Y:S02]  /*2000*/  ISETP.GT.U32.AND P4, PT, R17.reuse, 0x1f, PT ;  /* 0x0000001f1100780c */ /* 0x040fe40003f84070 */
[----:B------:R-:W-:Y:S02]  /*2010*/  SEL R11, R10, RZ, P3 ;  /* 0x000000ff0a0b7207 */ /* 0x000fe40001800000 */
[----:B------:R-:W-:Y:S01]  /*2020*/  ISETP.GE.U32.AND P3, PT, R17, 0x20, PT ;  /* 0x000000201100780c */ /* 0x000fe20003f66070 */
[----:B------:R-:W0:Y:S02]  /*2030*/  LDS.64 R12, [R20] ;  /* 0x00000000140c7984 */ /* 0x000e240000000a00 */
[C---:B0-----:R-:W-:Y:S01]  /*2040*/  IMAD.IADD R11, R12.reuse, 0x1, R11 ;  /* 0x000000010c0b7824 */ /* 0x041fe200078e020b */
[----:B------:R-:W-:-:S04]  /*2050*/  IADD3 R13, PT, PT, R12, R13, RZ ;  /* 0x0000000d0c0d7210 */ /* 0x000fc80007ffe0ff */
[----:B------:R-:W-:Y:S01]  /*2060*/  SEL R16, R10, R11, !P3 ;  /* 0x0000000b0a107207 */ /* 0x000fe20005800000 */
[----:B------:R-:W-:Y:S06]  /*2070*/  @P4 BRA `(.L_x_1116) ;  /* 0x0000000800444947 */ /* 0x000fec0003800000 */
[----:B------:R-:W0:Y:S01]  /*2080*/  LDC.64 R34, c[0x0][0x3c8] ;  /* 0x0000f200ff227b82 */ /* 0x000e220000000a00 */
[----:B------:R-:W-:Y:S02]  /*2090*/  ISETP.NE.AND P3, PT, R17, RZ, PT ;  /* 0x000000ff1100720c */ /* 0x000fe40003f65270 */
[----:B------:R-:W-:-:S05]  /*20a0*/  LOP3.LUT R29, RZ, R17, RZ, 0x33, !PT ;  /* 0x00000011ff1d7212 */ /* 0x000fca00078e33ff */
[----:B------:R-:W1:Y:S06]  /*20b0*/  LDC R15, c[0x0][0x370] ;  /* 0x0000dc00ff0f7b82 */ /* 0x000e6c0000000800 */
[----:B------:R-:W-:Y:S01]  /*20c0*/  @!P3 IMAD.MOV.U32 R12, RZ, RZ, 0x64 ;  /* 0x00000064ff0cb424 */ /* 0x000fe200078e00ff */
[----:B------:R2:W-:Y:S01]  /*20d0*/  @!P3 STS [R20+0x2c], R13 ;  /* 0x00002c0d1400b388 */ /* 0x0005e20000000800 */
[----:B0-----:R-:W-:-:S05]  /*20e0*/  IMAD.WIDE.U32 R34, R30, 0x8, R34 ;  /* 0x000000081e227825 */ /* 0x001fca00078e0022 */
[----:B------:R2:W-:Y:S01]  /*20f0*/  @!P3 ST.E.64.STRONG.GPU desc[UR12][R34.64+0x100], R12 ;  /* 0x0001000c2200b985 */ /* 0x0005e2000c10fb0c */
[----:B-1----:R-:W-:-:S13]  /*2100*/  ISETP.GT.U32.AND P4, PT, R15, 0x1f3, PT ;  /* 0x000001f30f00780c */ /* 0x002fda0003f84070 */
[----:B--2---:R-:W-:Y:S05]  /*2110*/  @P4 BRA `(.L_x_1117) ;  /* 0x0000000000084947 */ /* 0x004fea0003800000 */
[----:B------:R0:W-:Y:S06]  /*2120*/  MEMBAR.SC.CTA ;  /* 0x0000000000007992 */ /* 0x0001ec0000000000 */
[----:B0-----:R-:W-:Y:S05]  /*2130*/  BRA `(.L_x_1118) ;  /* 0x0000000000087947 */ /* 0x001fea0003800000 */
.L_x_1117:
[----:B------:R-:W-:Y:S05]  /*2140*/  NANOSLEEP 0x1c2 ;  /* 0x000001c20000795d */ /* 0x000fea0003800000 */
[----:B------:R-:W-:Y:S01]  /*2150*/  NOP ;  /* 0x0000000000007918 */ /* 0x000fe20000000000 */
.L_x_1118:
[----:B------:R-:W-:-:S05]  /*2160*/  IMAD.WIDE R20, R29, 0x8, R34 ;  /* 0x000000081d147825 */ /* 0x000fca00078e0222 */
[----:B------:R-:W2:Y:S01]  /*2170*/  LD.E.64.STRONG.GPU R10, desc[UR12][R20.64+0x100] ;  /* 0x0001000c140a7980 */ /* 0x000ea2000c10fb00 */
[----:B------:R-:W-:Y:S01]  /*2180*/  UMOV UR4, 0xffffffff ;  /* 0xffffffff00047882 */ /* 0x000fe20000000000 */
[----:B--2---:R-:W-:Y:S02]  /*2190*/  ISETP.NE.AND P3, PT, R10, 0x63, PT ;  /* 0x000000630a00780c */ /* 0x004fe40003f65270 */
[----:B------:R-:W-:Y:S11]  /*21a0*/  BRA.DIV UR4, `(.L_x_1119) ;  /* 0x0000005a04987947 */ /* 0x000ff6000b800000 */
[----:B------:R-:W-:-:S13]  /*21b0*/  VOTE.ANY P3, !P3 ;  /* 0x0000000000ff7806 */ /* 0x000fda0005860100 */
.L_x_1188:
[----:B------:R-:W-:Y:S05]  /*21c0*/  @!P3 BRA `(.L_x_1120) ;  /* 0x000000000030b947 */ /* 0x000fea0003800000 */
.L_x_1124:
[----:B------:R-:W-:Y:S05]  /*21d0*/  YIELD ;  /* 0x0000000000007946 */ /* 0x000fea0003800000 */
[----:B------:R-:W-:Y:S05]  /*21e0*/  @P4 BRA `(.L_x_1121) ;  /* 0x0000000000084947 */ /* 0x000fea0003800000 */
[----:B------:R0:W-:Y:S06]  /*21f0*/  MEMBAR.SC.CTA ;  /* 0x0000000000007992 */ /* 0x0001ec0000000000 */
[----:B0-----:R-:W-:Y:S05]  /*2200*/  BRA `(.L_x_1122) ;  /* 0x0000000000087947 */ /* 0x001fea0003800000 */
.L_x_1121:
[----:B------:R-:W-:Y:S05]  /*2210*/  NANOSLEEP 0x15e ;  /* 0x0000015e0000795d */ /* 0x000fea0003800000 */
[----:B------:R-:W-:Y:S01]  /*2220*/  NOP ;  /* 0x0000000000007918 */ /* 0x000fe20000000000 */
.L_x_1122:
[----:B------:R-:W2:Y:S01]  /*2230*/  LD.E.64.STRONG.GPU R10, desc[UR12][R20.64+0x100] ;  /* 0x0001000c140a7980 */ /* 0x000ea2000c10fb00 */
[----:B------:R-:W-:Y:S01]  /*2240*/  UMOV UR4, 0xffffffff ;  /* 0xffffffff00047882 */ /* 0x000fe20000000000 */
[----:B--2---:R-:W-:Y:S02]  /*2250*/  ISETP.NE.AND P3, PT, R10, 0x63, PT ;  /* 0x000000630a00780c */ /* 0x004fe40003f65270 */
[----:B------:R-:W-:Y:S11]  /*2260*/  BRA.DIV UR4, `(.L_x_1123) ;  /* 0x0000005a04887947 */ /* 0x000ff6000b800000 */
[----:B------:R-:W-:-:S13]  /*2270*/  VOTE.ANY P3, !P3 ;  /* 0x0000000000ff7806 */ /* 0x000fda0005860100 */
.L_x_1191:
[----:B------:R-:W-:Y:S05]  /*2280*/  @P3 BRA `(.L_x_1124) ;  /* 0xfffffffc00d03947 */ /* 0x000fea000383ffff */
.L_x_1120:
[----:B------:R-:W-:Y:S01]  /*2290*/  UMOV UR4, 0xffffffff ;  /* 0xffffffff00047882 */ /* 0x000fe20000000000 */
[----:B------:R-:W-:Y:S02]  /*22a0*/  ISETP.NE.AND P3, PT, R10, 0x65, PT ;  /* 0x000000650a00780c */ /* 0x000fe40003f65270 */
[----:B------:R-:W-:Y:S11]  /*22b0*/  BRA.DIV UR4, `(.L_x_1125) ;  /* 0x0000005a04947947 */ /* 0x000ff6000b800000 */
[----:B------:R-:W0:Y:S01]  /*22c0*/  S2R R12, SR_GEMASK ;  /* 0x00000000000c7919 */ /* 0x000e220000003c00 */
[----:B------:R-:W-:Y:S01]  /*22d0*/  VOTE.ANY R22, PT, !P3 ;  /* 0x0000000000167806 */ /* 0x000fe200058e0100 */
[----:B------:R-:W-:Y:S01]  /*22e0*/  VIADD R24, R14, 0x2 ;  /* 0x000000020e187836 */ /* 0x000fe20000000000 */
[----:B------:R-:W-:Y:S01]  /*22f0*/  ISETP.NE.AND P5, PT, R10, 0x65, PT ;  /* 0x000000650a00780c */ /* 0x000fe20003fa5270 */
[C---:B------:R-:W-:Y:S02]  /*2300*/  VIADD R25, R14.reuse, 0x4 ;  /* 0x000000040e197836 */ /* 0x040fe40000000000 */
[C---:B------:R-:W-:Y:S02]  /*2310*/  VIADD R26, R14.reuse, 0x8 ;  /* 0x000000080e1a7836 */ /* 0x040fe40000000000 */
[----:B------:R-:W-:Y:S02]  /*2320*/  VIADD R27, R14, 0x10 ;  /* 0x000000100e1b7836 */ /* 0x000fe40000000000 */
[----:B------:R-:W-:Y:S01]  /*2330*/  IMAD.IADD R30, R29, 0x1, R30 ;  /* 0x000000011d1e7824 */ /* 0x000fe200078e021e */
[----:B0-----:R-:W-:-:S05]  /*2340*/  LOP3.LUT R22, R22, 0x80000000, R12, 0xec, !PT ;  /* 0x8000000016167812 */ /* 0x001fca00078eec0c */
        /* <DEDUP_REMOVED lines=12> */
[----:B------:R-:W-:Y:S02]  /*2410*/  IMAD.IADD R28, R20, 0x1, R33 ;  /* 0x00000001141c7824 */ /* 0x000fe400078e0221 */
[----:B------:R-:W0:Y:S03]  /*2420*/  LDC.64 R20, c[0x0][0x3c8] ;  /* 0x0000f200ff147b82 */ /* 0x000e260000000a00 */
[----:B------:R-:W1:Y:S02]  /*2430*/  SHFL.DOWN PT, R33, R28, 0x4, R31 ;  /* 0x088000001c217989 */ /* 0x000e6400000e001f */
[----:B-1----:R-:W-:Y:S02]  /*2440*/  SEL R33, R33, RZ, !P3 ;  /* 0x000000ff21217207 */ /* 0x002fe40005800000 */
[----:B------:R-:W-:Y:S02]  /*2450*/  ISETP.GT.AND P3, PT, R26, R31, PT ;  /* 0x0000001f1a00720c */ /* 0x000fe40003f64270 */
[----:B------:R-:W-:-:S05]  /*2460*/  IADD3 R11, PT, PT, R28, R33, RZ ;  /* 0x000000211c0b7210 */ /* 0x000fca0007ffe0ff */
[----:B------:R-:W1:Y:S02]  /*2470*/  SHFL.DOWN PT, R33, R11, 0x8, R31 ;  /* 0x090000000b217989 */ /* 0x000e6400000e001f */
[----:B-1----:R-:W-:Y:S02]  /*2480*/  SEL R32, R33, RZ, !P3 ;  /* 0x000000ff21207207 */ /* 0x002fe40005800000 */
[----:B------:R-:W-:Y:S02]  /*2490*/  VOTE.ALL P3, P5 ;  /* 0x0000000000ff7806 */ /* 0x000fe40002860000 */
[----:B0-----:R-:W-:Y:S01]  /*24a0*/  IADD3 R20, P5, PT, R20, 0x100, RZ ;  /* 0x0000010014147810 */ /* 0x001fe20007fbe0ff */
[----:B------:R-:W-:-:S04]  /*24b0*/  IMAD.IADD R32, R11, 0x1, R32 ;  /* 0x000000010b207824 */ /* 0x000fc800078e0220 */
[----:B------:R-:W-:Y:S01]  /*24c0*/  IMAD.X R29, RZ, RZ, R21, P5 ;  /* 0x000000ffff1d7224 */ /* 0x000fe200028e0615 */
[----:B------:R-:W0:Y:S02]  /*24d0*/  SHFL.DOWN PT, R33, R32, 0x10, R31 ;  /* 0x0a00000020217989 */ /* 0x000e2400000e001f */
[----:B0-----:R-:W-:-:S05]  /*24e0*/  SEL R33, R33, RZ, !P4 ;  /* 0x000000ff21217207 */ /* 0x001fca0006000000 */
[----:B------:R-:W-:-:S07]  /*24f0*/  IMAD.IADD R28, R32, 0x1, R33 ;  /* 0x00000001201c7824 */ /* 0x000fce00078e0221 */
.L_x_1200:
[----:B------:R-:W-:Y:S05]  /*2500*/  @!P3 BRA `(.L_x_1126) ;  /* 0x0000000000e0b947 */ /* 0x000fea0003800000 */
[----:B------:R-:W-:-:S07]  /*2510*/  MOV R21, R30 ;  /* 0x0000001e00157202 */ /* 0x000fce0000000f00 */
.L_x_1134:
[----:B------:R-:W-:Y:S02]  /*2520*/  IMAD.MOV.U32 R10, RZ, RZ, R20 ;  /* 0x000000ffff0a7224 */ /* 0x000fe400078e0014 */
[----:B------:R-:W-:Y:S02]  /*2530*/  IMAD.MOV.U32 R11, RZ, RZ, R29 ;  /* 0x000000ffff0b7224 */ /* 0x000fe400078e001d */
[----:B------:R-:W-:-:S05]  /*2540*/  IMAD.WIDE R30, R21, 0x8, R10 ;  /* 0x00000008151e7825 */ /* 0x000fca00078e020a */
[----:B------:R-:W2:Y:S01]  /*2550*/  LD.E.64.STRONG.GPU R10, desc[UR12][R30.64+-0x100] ;  /* 0xffff000c1e0a7980 */ /* 0x000ea2000c10fb00 */
[----:B------:R-:W-:Y:S05]  /*2560*/  YIELD ;  /* 0x0000000000007946 */ /* 0x000fea0003800000 */
[----:B------:R-:W-:Y:S01]  /*2570*/  UMOV UR4, 0xffffffff ;  /* 0xffffffff00047882 */ /* 0x000fe20000000000 */
[----:B--2---:R-:W-:Y:S02]  /*2580*/  ISETP.NE.AND P3, PT, R10, 0x63, PT ;  /* 0x000000630a00780c */ /* 0x004fe40003f65270 */
[----:B------:R-:W-:Y:S11]  /*2590*/  BRA.DIV UR4, `(.L_x_1127) ;  /* 0x0000005a04e87947 */ /* 0x000ff6000b800000 */
[----:B------:R-:W-:-:S13]  /*25a0*/  VOTE.ANY P3, !P3 ;  /* 0x0000000000ff7806 */ /* 0x000fda0005860100 */
.L_x_1203:
[----:B------:R-:W-:Y:S05]  /*25b0*/  @!P3 BRA `(.L_x_1128) ;  /* 0x000000000034b947 */ /* 0x000fea0003800000 */
[----:B------:R-:W-:-:S13]  /*25c0*/  ISETP.GT.U32.AND P4, PT, R15, 0x1f3, PT ;  /* 0x000001f30f00780c */ /* 0x000fda0003f84070 */
.L_x_1132:
[----:B------:R-:W-:Y:S05]  /*25d0*/  YIELD ;  /* 0x0000000000007946 */ /* 0x000fea0003800000 */
[----:B------:R-:W-:Y:S05]  /*25e0*/  @P4 BRA `(.L_x_1129) ;  /* 0x0000000000084947 */ /* 0x000fea0003800000 */
[----:B------:R0:W-:Y:S06]  /*25f0*/  MEMBAR.SC.CTA ;  /* 0x0000000000007992 */ /* 0x0001ec0000000000 */
[----:B0-----:R-:W-:Y:S05]  /*2600*/  BRA `(.L_x_1130) ;  /* 0x0000000000087947 */ /* 0x001fea0003800000 */
.L_x_1129:
[----:B------:R-:W-:Y:S05]  /*2610*/  NANOSLEEP 0x15e ;  /* 0x0000015e0000795d */ /* 0x000fea0003800000 */
[----:B------:R-:W-:Y:S01]  /*2620*/  NOP ;  /* 0x0000000000007918 */ /* 0x000fe20000000000 */
.L_x_1130:
[----:B------:R-:W2:Y:S01]  /*2630*/  LD.E.64.STRONG.GPU R10, desc[UR12][R30.64+-0x100] ;  /* 0xffff000c1e0a7980 */ /* 0x000ea2000c10fb00 */
[----:B------:R-:W-:Y:S01]  /*2640*/  UMOV UR4, 0xffffffff ;  /* 0xffffffff00047882 */ /* 0x000fe20000000000 */
[----:B--2---:R-:W-:Y:S02]  /*2650*/  ISETP.NE.AND P3, PT, R10, 0x63, PT ;  /* 0x000000630a00780c */ /* 0x004fe40003f65270 */
[----:B------:R-:W-:Y:S11]  /*2660*/  BRA.DIV UR4, `(.L_x_1131) ;  /* 0x0000005a04d47947 */ /* 0x000ff6000b800000 */
[----:B------:R-:W-:-:S13]  /*2670*/  VOTE.ANY P3, !P3 ;  /* 0x0000000000ff7806 */ /* 0x000fda0005860100 */
.L_x_1206:
[----:B------:R-:W-:Y:S05]  /*2680*/  @P3 BRA `(.L_x_1132) ;  /* 0xfffffffc00d03947 */ /* 0x000fea000383ffff */
.L_x_1128:
        /* <DEDUP_REMOVED lines=25> */
[----:B------:R-:W-:Y:S02]  /*2820*/  ISETP.NE.AND P3, PT, R10, 0x65, PT ;  /* 0x000000650a00780c */ /* 0x000fe40003f65270 */
[----:B------:R-:W-:-:S05]  /*2830*/  IADD3 R37, PT, PT, R11, R22, RZ ;  /* 0x000000160b257210 */ /* 0x000fca0007ffe0ff */
[----:B------:R-:W0:Y:S06]  /*2840*/  SHFL.DOWN PT, R33, R37, 0x10, R31 ;  /* 0x0a00000025217989 */ /* 0x000e2c00000e001f */
[----:B------:R-:W-:Y:S02]  /*2850*/  VOTE.ALL P3, P3 ;  /* 0x0000000000ff7806 */ /* 0x000fe40001860000 */
[----:B0-----:R-:W-:-:S04]  /*2860*/  SEL R33, R33, RZ, !P4 ;  /* 0x000000ff21217207 */ /* 0x001fc80006000000 */
[----:B------:R-:W-:-:S07]  /*2870*/  IADD3 R28, PT, PT, R37, R33, R28 ;  /* 0x00000021251c7210 */ /* 0x000fce0007ffe01c */
.L_x_1215:
[----:B------:R-:W-:Y:S05]  /*2880*/  @P3 BRA `(.L_x_1134) ;  /* 0xfffffffc00243947 */ /* 0x000fea000383ffff */
.L_x_1126:
[----:B------:R-:W-:Y:S02]  /*2890*/  ISETP.NE.AND P4, PT, R17, RZ, PT ;  /* 0x000000ff1100720c */ /* 0x000fe40003f85270 */
[----:B------:R-:W-:-:S11]  /*28a0*/  ISETP.NE.AND P3, PT, R14, RZ, PT ;  /* 0x000000ff0e00720c */ /* 0x000fd60003f65270 */
[----:B------:R-:W0:Y:S01]  /*28b0*/  @!P4 S2R R11, SR_CgaCtaId ;  /* 0x00000000000bc919 */ /* 0x000e220000008800 */
[----:B------:R-:W-:Y:S01]  /*28c0*/  @!P4 MOV R10, 0x400 ;  /* 0x00000400000ac802 */ /* 0x000fe20000000f00 */
[----:B------:R-:W-:Y:S01]  /*28d0*/  @!P4 IMAD.IADD R13, R13, 0x1, R28 ;  /* 0x000000010d0dc824 */ /* 0x000fe200078e021c */
[----:B------:R-:W-:Y:S01]  /*28e0*/  @!P3 MOV R14, 0x400 ;  /* 0x00000400000eb802 */ /* 0x000fe20000000f00 */
[----:B------:R-:W1:Y:S01]  /*28f0*/  @!P3 S2R R15, SR_CgaCtaId ;  /* 0x00000000000fb919 */ /* 0x000e620000008800 */
[----:B------:R-:W-:-:S05]  /*2900*/  @!P4 IMAD.MOV.U32 R12, RZ, RZ, 0x65 ;  /* 0x00000065ff0cc424 */ /* 0x000fca00078e00ff */
[----:B------:R2:W-:Y:S01]  /*2910*/  @!P4 ST.E.64.STRONG.GPU desc[UR12][R34.64+0x100], R12 ;  /* 0x0001000c2200c985 */ /* 0x0005e2000c10fb0c */
[----:B0-----:R-:W-:Y:S01]  /*2920*/  @!P4 LEA R10, R11, R10, 0x18 ;  /* 0x0000000a0b0ac211 */ /* 0x001fe200078ec0ff */
[----:B------:R-:W-:Y:S02]  /*2930*/  IMAD.MOV.U32 R11, RZ, RZ, R16 ;  /* 0x000000ffff0b7224 */ /* 0x000fe400078e0010 */
[----:B------:R-:W-:Y:S01]  /*2940*/  @!P3 IMAD.MOV.U32 R11, RZ, RZ, R28 ;  /* 0x000000ffff0bb224 */ /* 0x000fe200078e001c */
[----:B-1----:R-:W-:Y:S01]  /*2950*/  @!P3 LEA R15, R15, R14, 0x18 ;  /* 0x0000000e0f0fb211 */ /* 0x002fe200078ec0ff */
[----:B------:R2:W-:Y:S04]  /*2960*/  @!P4 STS [R10+0x28], R13 ;  /* 0x0000280d0a00c388 */ /* 0x0005e80000000800 */
[----:B------:R2:W-:Y:S04]  /*2970*/  @!P4 STS [R10+0x24], R28 ;  /* 0x0000241c0a00c388 */ /* 0x0005e80000000800 */
[----:B------:R2:W-:Y:S02]  /*2980*/  @!P3 STS [R15+0xc], R28 ;  /* 0x00000c1c0f00b388 */ /* 0x0005e40000000800 */
.L_x_1116:
[----:B------:R-:W-:Y:S05]  /*2990*/  WARPSYNC.ALL ;  /* 0x0000000000007948 */ /* 0x000fea0003800000 */
[----:B------:R-:W-:Y:S01]  /*29a0*/  ISETP.NE.AND P3, PT, R17, RZ, PT ;  /* 0x000000ff1100720c */ /* 0x000fe20003f65270 */
[----:B--2---:R-:W0:Y:S01]  /*29b0*/  S2R R13, SR_CgaCtaId ;  /* 0x00000000000d7919 */ /* 0x004e220000008800 */
[----:B------:R-:W-:Y:S01]  /*29c0*/  MOV R12, 0x400 ;  /* 0x00000400000c7802 */ /* 0x000fe20000000f00 */
[----:B------:R-:W-:Y:S01]  /*29d0*/  BSSY.RECONVERGENT B0, `(.L_x_1135) ;  /* 0x0000128000007945 */ /* 0x000fe20003800200 */
[----:B------:R-:W-:Y:S02]  /*29e0*/  BAR.SYNC.DEFER_BLOCKING 0x0 ;  /* 0x0000000000007b1d */ /* 0x000fe40000010000 */
[----:B0-----:R-:W-:-:S07]  /*29f0*/  LEA R12, R13, R12, 0x18 ;  /* 0x0000000c0d0c7211 */ /* 0x001fce00078ec0ff */
[----:B------:R-:W0:Y:S04]  /*2a00*/  @P3 LDS R16, [R12+0xc] ;  /* 0x00000c000c103984 */ /* 0x000e280000000800 */
[----:B------:R-:W1:Y:S04]  /*2a10*/  LDS R14, [R12+0x24] ;  /* 0x000024000c0e7984 */ /* 0x000e680000000800 */
[----:B------:R-:W2:Y:S01]  /*2a20*/  LDS R10, [R12+0x2c] ;  /* 0x00002c000c0a7984 */ /* 0x000ea20000000800 */
[----:B0-----:R-:W-:-:S04]  /*2a30*/  @P3 IMAD.IADD R11, R11, 0x1, R16 ;  /* 0x000000010b0b3824 */ /* 0x001fc800078e0210 */
[----:B------:R-:W-:Y:S01]  /*2a40*/  IMAD.IADD R15, R18, 0x1, R11 ;  /* 0x00000001120f7824 */ /* 0x000fe200078e020b */
[----:B-1----:R-:W-:Y:S02]  /*2a50*/  @P0 IADD3 R13, PT, PT, R11, -R14, RZ ;  /* 0x8000000e0b0d0210 */ /* 0x002fe40007ffe0ff */
[----:B------:R-:W-:Y:S01]  /*2a60*/  @P2 IADD3 R11, PT, PT, -R14, R11, R19 ;  /* 0x0000000b0e0b2210 */ /* 0x000fe20007ffe113 */
[----:B------:R-:W-:Y:S02]  /*2a70*/  @P1 IMAD.IADD R15, R15, 0x1, -R14 ;  /* 0x000000010f0f1824 */ /* 0x000fe400078e0a0e */
[--C-:B------:R-:W-:Y:S01]  /*2a80*/  @P0 IMAD R13, R13, 0xc, R12.reuse ;  /* 0x0000000c0d0d0824 */ /* 0x100fe200078e020c */
[----:B------:R-:W-:Y:S01]  /*2a90*/  BAR.SYNC.DEFER_BLOCKING 0x0 ;  /* 0x0000000000007b1d */ /* 0x000fe20000010000 */
[--C-:B------:R-:W-:Y:S02]  /*2aa0*/  @P2 IMAD R16, R11, 0xc, R12.reuse ;  /* 0x0000000c0b102824 */ /* 0x100fe400078e020c */
[----:B------:R-:W-:-:S03]  /*2ab0*/  @P1 IMAD R15, R15, 0xc, R12 ;  /* 0x0000000c0f0f1824 */ /* 0x000fc600078e020c */
[----:B------:R0:W-:Y:S04]  /*2ac0*/  @P0 STS [R13], R9 ;  /* 0x000000090d000388 */ /* 0x0001e80000000800 */
[----:B------:R0:W-:Y:S04]  /*2ad0*/  @P0 STS [R13+0x4], R8 ;  /* 0x000004080d000388 */ /* 0x0001e80000000800 */
[----:B------:R0:W-:Y:S01]  /*2ae0*/  @P0 STS [R13+0x8], R6 ;  /* 0x000008060d000388 */ /* 0x0001e20000000800 */
[----:B--2---:R-:W-:-:S03]  /*2af0*/  ISETP.GE.AND P0, PT, R17, R10, PT ;  /* 0x0000000a1100720c */ /* 0x004fc60003f06270 */
[----:B------:R0:W-:Y:S04]  /*2b00*/  @P2 STS [R16], R4 ;  /* 0x0000000410002388 */ /* 0x0001e80000000800 */
[----:B------:R0:W-:Y:S04]  /*2b10*/  @P2 STS [R16+0x4], R7 ;  /* 0x0000040710002388 */ /* 0x0001e80000000800 */
[----:B------:R0:W-:Y:S04]  /*2b20*/  @P2 STS [R16+0x8], R5 ;  /* 0x0000080510002388 */ /* 0x0001e80000000800 */
        /* <DEDUP_REMOVED lines=13> */
[----:B------:R-:W-:Y:S01]  /*2c00*/  LEA.HI R0, R0, 0x1, RZ, 0x1a ;  /* 0x0000000100007811 */ /* 0x000fe200078fd0ff */
[C---:B------:R-:W-:Y:S02]  /*2c10*/  IMAD R8, R17.reuse, 0xc, R12 ;  /* 0x0000000c11087824 */ /* 0x040fe400078e020c */
[----:B------:R-:W-:Y:S02]  /*2c20*/  IMAD.IADD R11, R17, 0x1, R14 ;  /* 0x00000001110b7824 */ /* 0x000fe400078e020e */
[C---:B------:R-:W-:Y:S01]  /*2c30*/  IMAD.SHL.U32 R9, R0.reuse, 0x40, RZ ;  /* 0x0000004000097824 */ /* 0x040fe200078e00ff */
[----:B------:R-:W-:Y:S01]  /*2c40*/  LOP3.LUT R0, R0, 0x3, RZ, 0xc0, !PT ;  /* 0x0000000300007812 */ /* 0x000fe200078ec0ff */
[----:B------:R-:W1:Y:S01]  /*2c50*/  LDC.64 R4, c[0x0][0x3a0] ;  /* 0x0000e800ff047b82 */ /* 0x000e620000000a00 */
[----:B------:R-:W-:Y:S02]  /*2c60*/  IADD3 R13, PT, PT, R8, 0x8, RZ ;  /* 0x00000008080d7810 */ /* 0x000fe40007ffe0ff */
[----:B------:R-:W-:Y:S01]  /*2c70*/  LOP3.LUT R16, R9, 0xc0, RZ, 0xc0, !PT ;  /* 0x000000c009107812 */ /* 0x000fe200078ec0ff */
[----:B------:R-:W-:-:S04]  /*2c80*/  IMAD.MOV R0, RZ, RZ, -R0 ;  /* 0x000000ffff007224 */ /* 0x000fc800078e0a00 */
[----:B------:R-:W2:Y:S01]  /*2c90*/  LDC.64 R6, c[0x0][0x3a8] ;  /* 0x0000ea00ff067b82 */ /* 0x000ea20000000a00 */
[----:B------:R-:W-:-:S07]  /*2ca0*/  IMAD.IADD R17, R17, 0x1, R16 ;  /* 0x0000000111117824 */ /* 0x000fce00078e0210 */
.L_x_1139:
[----:B---3--:R-:W3:Y:S01]  /*2cb0*/  LDS R15, [R13+-0x8] ;  /* 0xfffff8000d0f7984 */ /* 0x008ee20000000800 */
[----:B0-----:R-:W-:-:S03]  /*2cc0*/  IMAD.WIDE R20, R11, 0x4, R2 ;  /* 0x000000040b147825 */ /* 0x001fc600078e0202 */
[----:B------:R-:W0:Y:S01]  /*2cd0*/  LDS R23, [R13+-0x4] ;  /* 0xfffffc000d177984 */ /* 0x000e220000000800 */
[----:B-1----:R-:W-:-:S03]  /*2ce0*/  IMAD.WIDE R18, R11, 0x4, R4 ;  /* 0x000000040b127825 */ /* 0x002fc600078e0204 */
[----:B------:R1:W4:Y:S01]  /*2cf0*/  LDS R25, [R13] ;  /* 0x000000000d197984 */ /* 0x0003220000000800 */
[----:B--2---:R-:W-:-:S04]  /*2d00*/  IMAD.WIDE R8, R11, 0x4, R6 ;  /* 0x000000040b087825 */ /* 0x004fc800078e0206 */
[----:B------:R-:W-:Y:S02]  /*2d10*/  VIADD R0, R0, 0x1 ;  /* 0x0000000100007836 */ /* 0x000fe40000000000 */
[----:B------:R-:W-:Y:S02]  /*2d20*/  VIADD R11, R11, 0x40 ;  /* 0x000000400b0b7836 */ /* 0x000fe40000000000 */
[----:B-1----:R-:W-:Y:S01]  /*2d30*/  VIADD R13, R13, 0x300 ;  /* 0x000003000d0d7836 */ /* 0x002fe20000000000 */
[----:B------:R-:W-:Y:S01]  /*2d40*/  ISETP.NE.AND P0, PT, R0, RZ, PT ;  /* 0x000000ff0000720c */ /* 0x000fe20003f05270 */
[----:B---3--:R3:W-:Y:S04]  /*2d50*/  STG.E desc[UR12][R20.64], R15 ;  /* 0x0000000f14007986 */ /* 0x0087e8000c10190c */
[----:B0-----:R3:W-:Y:S04]  /*2d60*/  STG.E desc[UR12][R18.64], R23 ;  /* 0x0000001712007986 */ /* 0x0017e8000c10190c */
[----:B----4-:R3:W-:Y:S04]  /*2d70*/  STG.E desc[UR12][R8.64], R25 ;  /* 0x0000001908007986 */ /* 0x0107e8000c10190c */
[----:B------:R-:W-:Y:S05]  /*2d80*/  @P0 BRA `(.L_x_1139) ;  /* 0xfffffffc00c80947 */ /* 0x000fea000383ffff */
.L_x_1138:
[----:B------:R-:W-:Y:S05]  /*2d90*/  BSYNC.RECONVERGENT B1 ;  /* 0x0000000000017941 */ /* 0x000fea0003800200 */
.L_x_1137:
[----:B------:R-:W-:Y:S05]  /*2da0*/  @!P1 BRA `(.L_x_1136) ;  /* 0x0000000c00a89947 */ /* 0x000fea0003800000 */
[----:B------:R-:W0:Y:S01]  /*2db0*/  LDCU.128 UR8, c[0x0][0x3a0] ;  /* 0x00007400ff0877ac */ /* 0x000e220008000c00 */
[----:B------:R-:W-:Y:S01]  /*2dc0*/  IMAD.IADD R0, R10, 0x1, -R17 ;  /* 0x000000010a007824 */ /* 0x000fe200078e0a11 */
[----:B------:R-:W-:Y:S01]  /*2dd0*/  BSSY.RECONVERGENT B1, `(.L_x_1140) ;  /* 0x000008a000017945 */ /* 0x000fe20003800200 */
[C---:B------:R-:W-:Y:S01]  /*2de0*/  IMAD R2, R17.reuse, 0xc, R12 ;  /* 0x0000000c11027824 */ /* 0x040fe200078e020c */
[----:B------:R-:W1:Y:S01]  /*2df0*/  LDCU.64 UR4, c[0x0][0x398] ;  /* 0x00007300ff0477ac */ /* 0x000e620008000a00 */
[----:B------:R-:W-:Y:S02]  /*2e00*/  PLOP3.LUT P0, PT, PT, PT, PT, 0x80, 0x8 ;  /* 0x000000000008781c */ /* 0x000fe40003f0f070 */
[----:B------:R-:W-:Y:S01]  /*2e10*/  ISETP.GT.AND P1, PT, R0, 0x300, PT ;  /* 0x000003000000780c */ /* 0x000fe20003f24270 */
[----:B------:R-:W-:Y:S02]  /*2e20*/  IMAD.IADD R0, R17, 0x1, R14 ;  /* 0x0000000111007824 */ /* 0x000fe400078e020e */
[----:B------:R-:W-:Y:S01]  /*2e30*/  VIADD R2, R2, 0x600 ;  /* 0x0000060002027836 */ /* 0x000fe20000000000 */
[----:B0-----:R-:W-:-:S02]  /*2e40*/  UIADD3 UR6, UP1, UPT, UR8, 0x200, URZ ;  /* 0x0000020008067890 */ /* 0x001fc4000ff3e0ff */
[----:B------:R-:W-:Y:S02]  /*2e50*/  UIADD3 UR8, UP2, UPT, UR10, 0x200, URZ ;  /* 0x000002000a087890 */ /* 0x000fe4000ff5e0ff */
[----:B-1----:R-:W-:Y:S02]  /*2e60*/  UIADD3 UR4, UP0, UPT, UR4, 0x200, URZ ;  /* 0x0000020004047890 */ /* 0x002fe4000ff1e0ff */
[----:B------:R-:W-:Y:S01]  /*2e70*/  UIADD3.X UR7, UPT, UPT, URZ, UR9, URZ, UP1, !UPT ;  /* 0x00000009ff077290 */ /* 0x000fe20008ffe4ff */
[----:B------:R-:W-:Y:S01]  /*2e80*/  IMAD.U32 R14, RZ, RZ, UR6 ;  /* 0x00000006ff0e7e24 */ /* 0x000fe2000f8e00ff */
[----:B------:R-:W-:Y:S01]  /*2e90*/  UIADD3.X UR9, UPT, UPT, URZ, UR11, URZ, UP2, !UPT ;  /* 0x0000000bff097290 */ /* 0x000fe200097fe4ff */
[----:B---3--:R-:W-:Y:S01]  /*2ea0*/  IMAD.U32 R18, RZ, RZ, UR8 ;  /* 0x00000008ff127e24 */ /* 0x008fe2000f8e00ff */
[----:B------:R-:W-:Y:S01]  /*2eb0*/  UIADD3.X UR5, UPT, UPT, URZ, UR5, URZ, UP0, !UPT ;  /* 0x00000005ff057290 */ /* 0x000fe200087fe4ff */
[----:B------:R-:W-:Y:S01]  /*2ec0*/  MOV R12, UR4 ;  /* 0x00000004000c7c02 */ /* 0x000fe20008000f00 */
[----:B------:R-:W-:-:S02]  /*2ed0*/  IMAD.U32 R15, RZ, RZ, UR7 ;  /* 0x00000007ff0f7e24 */ /* 0x000fc4000f8e00ff */
[----:B------:R-:W-:Y:S02]  /*2ee0*/  IMAD.U32 R19, RZ, RZ, UR9 ;  /* 0x00000009ff137e24 */ /* 0x000fe4000f8e00ff */
[----:B------:R-:W-:Y:S01]  /*2ef0*/  IMAD.U32 R13, RZ, RZ, UR5 ;  /* 0x00000005ff0d7e24 */ /* 0x000fe2000f8e00ff */
[----:B------:R-:W-:Y:S06]  /*2f00*/  @!P1 BRA `(.L_x_1141) ;  /* 0x0000000400d89947 */ /* 0x000fec0003800000 */
[----:B------:R-:W-:Y:S02]  /*2f10*/  PLOP3.LUT P0, PT, PT, PT, PT, 0x8, 0x80 ;  /* 0x000000000080781c */ /* 0x000fe40003f0e170 */
[----:B------:R-:W-:-:S11]  /*2f20*/  IADD3 R4, PT, PT, R10, -0x300, RZ ;  /* 0xfffffd000a047810 */ /* 0x000fd60007ffe0ff */
.L_x_1142:
[----:B--2---:R-:W0:Y:S01]  /*2f30*/  LDS R11, [R2+-0x600] ;  /* 0xfffa0000020b7984 */ /* 0x004e220000000800 */
[----:B------:R-:W-:-:S03]  /*2f40*/  IMAD.WIDE R26, R0, 0x4, R12 ;  /* 0x00000004001a7825 */ /* 0x000fc600078e020c */
[----:B------:R-:W1:Y:S01]  /*2f50*/  LDS R23, [R2+-0x5fc] ;  /* 0xfffa040002177984 */ /* 0x000e620000000800 */
[----:B------:R-:W-:-:S03]  /*2f60*/  IMAD.WIDE R20, R0, 0x4, R14 ;  /* 0x0000000400147825 */ /* 0x000fc600078e020e */
[----:B------:R-:W2:Y:S01]  /*2f70*/  LDS R29, [R2+-0x5f8] ;  /* 0xfffa0800021d7984 */ /* 0x000ea20000000800 */
[----:B------:R-:W-:-:S03]  /*2f80*/  IMAD.WIDE R6, R0, 0x4, R18 ;  /* 0x0000000400067825 */ /* 0x000fc600078e0212 */
[----:B------:R-:W3:Y:S01]  /*2f90*/  LDS R31, [R2+-0x300] ;  /* 0xfffd0000021f7984 */ /* 0x000ee20000000800 */
[----:B------:R-:W-:-:S03]  /*2fa0*/  VIADD R17, R17, 0x400 ;  /* 0x0000040011117836 */ /* 0x000fc60000000000 */
[----:B------:R-:W4:Y:S02]  /*2fb0*/  LDS R35, [R2+-0x2fc] ;  /* 0xfffd040002237984 */ /* 0x000f240000000800 */
[----:B------:R-:W-:Y:S02]  /*2fc0*/  ISETP.GE.AND P1, PT, R17, R4, PT ;  /* 0x000000041100720c */ /* 0x000fe40003f26270 */
        /* <DEDUP_REMOVED lines=11> */
[----:B------:R-:W0:Y:S04]  /*3080*/  LDS R5, [R2+0x900] ;  /* 0x0009000002057984 */ /* 0x000e280000000800 */
[----:B-1----:R-:W-:Y:S04]  /*3090*/  STG.E desc[UR12][R20.64+-0x200], R23 ;  /* 0xfffe001714007986 */ /* 0x002fe8000c10190c */
[----:B------:R-:W1:Y:S04]  /*30a0*/  LDS R25, [R2+0x904] ;  /* 0x0009040002197984 */ /* 0x000e680000000800 */
[----:B--2---:R-:W-:Y:S04]  /*30b0*/  STG.E desc[UR12][R6.64+-0x200], R29 ;  /* 0xfffe001d06007986 */ /* 0x004fe8000c10190c */
[----:B------:R-:W2:Y:S04]  /*30c0*/  LDS R24, [R2+0x908] ;  /* 0x0009080002187984 */ /* 0x000ea80000000800 */
[----:B---3--:R-:W-:Y:S04]  /*30d0*/  STG.E desc[UR12][R26.64+-0x100], R31 ;  /* 0xffff001f1a007986 */ /* 0x008fe8000c10190c */
[----:B------:R-:W3:Y:S04]  /*30e0*/  LDS R32, [R2+0xc00] ;  /* 0x000c000002207984 */ /* 0x000ee80000000800 */
[----:B----4-:R-:W-:Y:S04]  /*30f0*/  STG.E desc[UR12][R20.64+-0x100], R35 ;  /* 0xffff002314007986 */ /* 0x010fe8000c10190c */
[----:B------:R-:W4:Y:S04]  /*3100*/  LDS R34, [R2+0xc04] ;  /* 0x000c040002227984 */ /* 0x000f280000000800 */
[----:B-----5:R-:W-:Y:S04]  /*3110*/  STG.E desc[UR12][R6.64+-0x100], R8 ;  /* 0xffff000806007986 */ /* 0x020fe8000c10190c */
[----:B------:R-:W5:Y:S04]  /*3120*/  LDS R23, [R2+0xc08] ;  /* 0x000c080002177984 */ /* 0x000f680000000800 */
[----:B------:R-:W-:Y:S04]  /*3130*/  STG.E desc[UR12][R26.64], R22 ;  /* 0x000000161a007986 */ /* 0x000fe8000c10190c */
[----:B------:R-:W5:Y:S04]  /*3140*/  LDS R29, [R2+0xf00] ;  /* 0x000f0000021d7984 */ /* 0x000f680000000800 */
[----:B------:R-:W-:Y:S04]  /*3150*/  STG.E desc[UR12][R20.64], R33 ;  /* 0x0000002114007986 */ /* 0x000fe8000c10190c */
[----:B------:R-:W5:Y:S04]  /*3160*/  LDS R31, [R2+0xf04] ;  /* 0x000f0400021f7984 */ /* 0x000f680000000800 */
[----:B------:R-:W-:Y:S04]  /*3170*/  STG.E desc[UR12][R6.64], R37 ;  /* 0x0000002506007986 */ /* 0x000fe8000c10190c */
[----:B------:R-:W-:Y:S04]  /*3180*/  STG.E desc[UR12][R26.64+0x100], R16 ;  /* 0x000100101a007986 */ /* 0x000fe8000c10190c */
[----:B------:R0:W-:Y:S04]  /*3190*/  STG.E desc[UR12][R20.64+0x100], R36 ;  /* 0x0001002414007986 */ /* 0x0001e8000c10190c */
[----:B------:R1:W-:Y:S04]  /*31a0*/  STG.E desc[UR12][R6.64+0x100], R9 ;  /* 0x0001000906007986 */ /* 0x0003e8000c10190c */
[----:B------:R-:W5:Y:S04]  /*31b0*/  LDS R9, [R2+0xf08] ;  /* 0x000f080002097984 */ /* 0x000f680000000800 */
[----:B------:R-:W5:Y:S01]  /*31c0*/  LDS R11, [R2+0x1200] ;  /* 0x00120000020b7984 */ /* 0x000f620000000800 */
[----:B0-----:R-:W-:-:S03]  /*31d0*/  VIADD R36, R0, 0x100 ;  /* 0x0000010000247836 */ /* 0x001fc60000000000 */
[----:B------:R-:W0:Y:S01]  /*31e0*/  LDS R8, [R2+0x1204] ;  /* 0x0012040002087984 */ /* 0x000e220000000800 */
[----:B------:R-:W-:-:S03]  /*31f0*/  IMAD.WIDE R26, R36, 0x4, R12 ;  /* 0x00000004241a7825 */ /* 0x000fc600078e020c */
[----:B------:R-:W0:Y:S01]  /*3200*/  LDS R22, [R2+0x1208] ;  /* 0x0012080002167984 */ /* 0x000e220000000800 */
[----:B------:R-:W-:-:S03]  /*3210*/  IMAD.WIDE R20, R36, 0x4, R14 ;  /* 0x0000000424147825 */ /* 0x000fc600078e020e */
[----:B------:R-:W0:Y:S01]  /*3220*/  LDS R33, [R2+0x1500] ;  /* 0x0015000002217984 */ /* 0x000e220000000800 */
[----:B-1----:R-:W-:-:S03]  /*3230*/  IMAD.WIDE R6, R36, 0x4, R18 ;  /* 0x0000000424067825 */ /* 0x002fc600078e0212 */
[----:B------:R-:W1:Y:S04]  /*3240*/  LDS R35, [R2+0x1504] ;  /* 0x0015040002237984 */ /* 0x000e680000000800 */
[----:B------:R-:W1:Y:S04]  /*3250*/  LDS R37, [R2+0x1508] ;  /* 0x0015080002257984 */ /* 0x000e680000000800 */
[----:B------:R-:W1:Y:S04]  /*3260*/  LDS R16, [R2+0x1800] ;  /* 0x0018000002107984 */ /* 0x000e680000000800 */
[----:B------:R-:W-:Y:S04]  /*3270*/  STG.E desc[UR12][R26.64+-0x200], R30 ;  /* 0xfffe001e1a007986 */ /* 0x000fe8000c10190c */
[----:B------:R-:W-:Y:S04]  /*3280*/  STG.E desc[UR12][R20.64+-0x200], R28 ;  /* 0xfffe001c14007986 */ /* 0x000fe8000c10190c */
[----:B------:R3:W-:Y:S04]  /*3290*/  STG.E desc[UR12][R6.64+-0x200], R3 ;  /* 0xfffe000306007986 */ /* 0x0007e8000c10190c */
[----:B------:R-:W-:Y:S04]  /*32a0*/  STG.E desc[UR12][R26.64+-0x100], R5 ;  /* 0xffff00051a007986 */ /* 0x000fe8000c10190c */
[----:B------:R-:W-:Y:S04]  /*32b0*/  STG.E desc[UR12][R20.64+-0x100], R25 ;  /* 0xffff001914007986 */ /* 0x000fe8000c10190c */
[----:B--2---:R-:W-:Y:S01]  /*32c0*/  STG.E desc[UR12][R6.64+-0x100], R24 ;  /* 0xffff001806007986 */ /* 0x004fe2000c10190c */
[----:B---3--:R-:W-:-:S03]  /*32d0*/  VIADD R3, R0, 0x200 ;  /* 0x0000020000037836 */ /* 0x008fc60000000000 */
[----:B------:R-:W-:Y:S04]  /*32e0*/  STG.E desc[UR12][R26.64], R32 ;  /* 0x000000201a007986 */ /* 0x000fe8000c10190c */
[----:B----4-:R-:W-:Y:S04]  /*32f0*/  STG.E desc[UR12][R20.64], R34 ;  /* 0x0000002214007986 */ /* 0x010fe8000c10190c */
[----:B-----5:R-:W-:Y:S04]  /*3300*/  STG.E desc[UR12][R6.64], R23 ;  /* 0x0000001706007986 */ /* 0x020fe8000c10190c */
[----:B------:R-:W2:Y:S04]  /*3310*/  LDS R36, [R2+0x1804] ;  /* 0x0018040002247984 */ /* 0x000ea80000000800 */
[----:B------:R3:W-:Y:S04]  /*3320*/  STG.E desc[UR12][R26.64+0x100], R29 ;  /* 0x0001001d1a007986 */ /* 0x0007e8000c10190c */
[----:B------:R-:W4:Y:S04]  /*3330*/  LDS R23, [R2+0x1808] ;  /* 0x0018080002177984 */ /* 0x000f280000000800 */
[----:B------:R5:W-:Y:S04]  /*3340*/  STG.E desc[UR12][R20.64+0x100], R31 ;  /* 0x0001001f14007986 */ /* 0x000be8000c10190c */
[----:B------:R-:W4:Y:S01]  /*3350*/  LDS R25, [R2+0x1b00] ;  /* 0x001b000002197984 */ /* 0x000f220000000800 */
[----:B---3--:R-:W-:-:S03]  /*3360*/  IMAD.WIDE R28, R3, 0x4, R14 ;  /* 0x00000004031c7825 */ /* 0x008fc600078e020e */
[----:B------:R-:W3:Y:S01]  /*3370*/  LDS R27, [R2+0x1b04] ;  /* 0x001b0400021b7984 */ /* 0x000ee20000000800 */
[C---:B------:R-:W-:Y:S02]  /*3380*/  VIADD R26, R0.reuse, 0x300 ;  /* 0x00000300001a7836 */ /* 0x040fe40000000000 */
[----:B------:R-:W-:Y:S01]  /*3390*/  VIADD R0, R0, 0x400 ;  /* 0x0000040000007836 */ /* 0x000fe20000000000 */
[----:B------:R-:W-:Y:S01]  /*33a0*/  STG.E desc[UR12][R6.64+0x100], R9 ;  /* 0x0001000906007986 */ /* 0x000fe2000c10190c */
[----:B-----5:R-:W-:-:S03]  /*33b0*/  IMAD.WIDE R30, R3, 0x4, R12 ;  /* 0x00000004031e7825 */ /* 0x020fc600078e020c */
[----:B------:R-:W-:Y:S01]  /*33c0*/  LDS R5, [R2+0x1e00] ;  /* 0x001e000002057984 */ /* 0x000fe20000000800 */
[----:B------:R-:W-:-:S03]  /*33d0*/  IMAD.WIDE R20, R3, 0x4, R18 ;  /* 0x0000000403147825 */ /* 0x000fc600078e0212 */
[----:B------:R-:W5:Y:S04]  /*33e0*/  LDS R3, [R2+0x1b08] ;  /* 0x001b080002037984 */ /* 0x000f680000000800 */
[----:B------:R-:W-:Y:S04]  /*33f0*/  STG.E desc[UR12][R30.64+-0x200], R11 ;  /* 0xfffe000b1e007986 */ /* 0x000fe8000c10190c */
[----:B------:R-:W5:Y:S04]  /*3400*/  LDS R6, [R2+0x1e04] ;  /* 0x001e040002067984 */ /* 0x000f680000000800 */
[----:B0-----:R-:W-:Y:S04]  /*3410*/  STG.E desc[UR12][R28.64+-0x200], R8 ;  /* 0xfffe00081c007986 */ /* 0x001fe8000c10190c */
[----:B------:R-:W0:Y:S04]  /*3420*/  LDS R7, [R2+0x1e08] ;  /* 0x001e080002077984 */ /* 0x000e280000000800 */
[----:B------:R-:W0:Y:S04]  /*3430*/  LDS R8, [R2+0x2100] ;  /* 0x0021000002087984 */ /* 0x000e280000000800 */
[----:B------:R-:W-:Y:S04]  /*3440*/  STG.E desc[UR12][R20.64+-0x200], R22 ;  /* 0xfffe001614007986 */ /* 0x000fe8000c10190c */
[----:B------:R-:W0:Y:S04]  /*3450*/  LDS R9, [R2+0x2104] ;  /* 0x0021040002097984 */ /* 0x000e280000000800 */
[----:B------:R-:W-:Y:S04]  /*3460*/  STG.E desc[UR12][R30.64+-0x100], R33 ;  /* 0xffff00211e007986 */ /* 0x000fe8000c10190c */
[----:B------:R-:W0:Y:S04]  /*3470*/  LDS R11, [R2+0x2108] ;  /* 0x00210800020b7984 */ /* 0x000e280000000800 */
[----:B-1----:R-:W-:Y:S04]  /*3480*/  STG.E desc[UR12][R28.64+-0x100], R35 ;  /* 0xffff00231c007986 */ /* 0x002fe8000c10190c */
[----:B------:R-:W1:Y:S04]  /*3490*/  LDS R33, [R2+0x2400] ;  /* 0x0024000002217984 */ /* 0x000e680000000800 */
[----:B------:R-:W-:Y:S04]  /*34a0*/  STG.E desc[UR12][R20.64+-0x100], R37 ;  /* 0xffff002514007986 */ /* 0x000fe8000c10190c */
[----:B------:R-:W1:Y:S04]  /*34b0*/  LDS R35, [R2+0x2404] ;  /* 0x0024040002237984 */ /* 0x000e680000000800 */
[----:B------:R-:W-:Y:S04]  /*34c0*/  STG.E desc[UR12][R30.64], R16 ;  /* 0x000000101e007986 */ /* 0x000fe8000c10190c */
[----:B------:R-:W1:Y:S04]  /*34d0*/  LDS R37, [R2+0x2408] ;  /* 0x0024080002257984 */ /* 0x000e680000000800 */
[----:B------:R-:W1:Y:S04]  /*34e0*/  LDS R16, [R2+0x2700] ;  /* 0x0027000002107984 */ /* 0x000e680000000800 */
[----:B------:R-:W1:Y:S04]  /*34f0*/  LDS R32, [R2+0x2704] ;  /* 0x0027040002207984 */ /* 0x000e680000000800 */
[----:B------:R3:W1:Y:S04]  /*3500*/  LDS R34, [R2+0x2708] ;  /* 0x0027080002227984 */ /* 0x0006680000000800 */
[----:B--2---:R-:W-:Y:S04]  /*3510*/  STG.E desc[UR12][R28.64], R36 ;  /* 0x000000241c007986 */ /* 0x004fe8000c10190c */
[----:B----4-:R2:W-:Y:S01]  /*3520*/  STG.E desc[UR12][R20.64], R23 ;  /* 0x0000001714007986 */ /* 0x0105e2000c10190c */
[----:B---3--:R-:W-:-:S03]  /*3530*/  VIADD R2, R2, 0x3000 ;  /* 0x0000300002027836 */ /* 0x008fc60000000000 */
[----:B------:R3:W-:Y:S04]  /*3540*/  STG.E desc[UR12][R30.64+0x100], R25 ;  /* 0x000100191e007986 */ /* 0x0007e8000c10190c */
[----:B------:R4:W-:Y:S01]  /*3550*/  STG.E desc[UR12][R28.64+0x100], R27 ;  /* 0x0001001b1c007986 */ /* 0x0009e2000c10190c */
[----:B--2---:R-:W-:-:S03]  /*3560*/  IMAD.WIDE R22, R26, 0x4, R12 ;  /* 0x000000041a167825 */ /* 0x004fc600078e020c */
[----:B-----5:R2:W-:Y:S01]  /*3570*/  STG.E desc[UR12][R20.64+0x100], R3 ;  /* 0x0001000314007986 */ /* 0x0205e2000c10190c */
[----:B---3--:R-:W-:-:S03]  /*3580*/  IMAD.WIDE R24, R26, 0x4, R14 ;  /* 0x000000041a187825 */ /* 0x008fc600078e020e */
[----:B------:R2:W-:Y:S01]  /*3590*/  STG.E desc[UR12][R22.64+-0x200], R5 ;  /* 0xfffe000516007986 */ /* 0x0005e2000c10190c */
[----:B----4-:R-:W-:-:S03]  /*35a0*/  IMAD.WIDE R26, R26, 0x4, R18 ;  /* 0x000000041a1a7825 */ /* 0x010fc600078e0212 */
[----:B------:R2:W-:Y:S04]  /*35b0*/  STG.E desc[UR12][R24.64+-0x200], R6 ;  /* 0xfffe000618007986 */ /* 0x0005e8000c10190c */
[----:B0-----:R2:W-:Y:S04]  /*35c0*/  STG.E desc[UR12][R26.64+-0x200], R7 ;  /* 0xfffe00071a007986 */ /* 0x0015e8000c10190c */
[----:B------:R2:W-:Y:S04]  /*35d0*/  STG.E desc[UR12][R22.64+-0x100], R8 ;  /* 0xffff000816007986 */ /* 0x0005e8000c10190c */
[----:B------:R2:W-:Y:S04]  /*35e0*/  STG.E desc[UR12][R24.64+-0x100], R9 ;  /* 0xffff000918007986 */ /* 0x0005e8000c10190c */
[----:B------:R2:W-:Y:S04]  /*35f0*/  STG.E desc[UR12][R26.64+-0x100], R11 ;  /* 0xffff000b1a007986 */ /* 0x0005e8000c10190c */
[----:B-1----:R2:W-:Y:S04]  /*3600*/  STG.E desc[UR12][R22.64], R33 ;  /* 0x0000002116007986 */ /* 0x0025e8000c10190c */
[----:B------:R2:W-:Y:S04]  /*3610*/  STG.E desc[UR12][R24.64], R35 ;  /* 0x0000002318007986 */ /* 0x0005e8000c10190c */
[----:B------:R2:W-:Y:S04]  /*3620*/  STG.E desc[UR12][R26.64], R37 ;  /* 0x000000251a007986 */ /* 0x0005e8000c10190c */
[----:B------:R2:W-:Y:S04]  /*3630*/  STG.E desc[UR12][R22.64+0x100], R16 ;  /* 0x0001001016007986 */ /* 0x0005e8000c10190c */
[----:B------:R2:W-:Y:S04]  /*3640*/  STG.E desc[UR12][R24.64+0x100], R32 ;  /* 0x0001002018007986 */ /* 0x0005e8000c10190c */
[----:B------:R2:W-:Y:S01]  /*3650*/  STG.E desc[UR12][R26.64+0x100], R34 ;  /* 0x000100221a007986 */ /* 0x0005e2000c10190c */
[----:B------:R-:W-:Y:S05]  /*3660*/  @!P1 BRA `(.L_x_1142) ;  /* 0xfffffff800309947 */ /* 0x000fea000383ffff */
.L_x_1141:
[----:B------:R-:W-:Y:S05]  /*3670*/  BSYNC.RECONVERGENT B1 ;  /* 0x0000000000017941 */ /* 0x000fea0003800200 */
.L_x_1140:
[----:B--2---:R-:W-:Y:S01]  /*3680*/  IADD3 R3, PT, PT, -R17, R10, RZ ;  /* 0x0000000a11037210 */ /* 0x004fe20007ffe1ff */
[----:B------:R-:W-:Y:S03]  /*3690*/  BSSY.RECONVERGENT B1, `(.L_x_1143) ;  /* 0x000003e000017945 */ /* 0x000fe60003800200 */
[----:B------:R-:W-:-:S13]  /*36a0*/  ISETP.GT.AND P1, PT, R3, 0x100, PT ;  /* 0x000001000300780c */ /* 0x000fda0003f24270 */
[----:B------:R-:W-:Y:S05]  /*36b0*/  @!P1 BRA `(.L_x_1144) ;  /* 0x0000000000ec9947 */ /* 0x000fea0003800000 */
[----:B------:R-:W0:Y:S01]  /*36c0*/  LDS R29, [R2+-0x600] ;  /* 0xfffa0000021d7984 */ /* 0x000e220000000800 */
[C---:B------:R-:W-:Y:S01]  /*36d0*/  IMAD.WIDE R22, R0.reuse, 0x4, R12 ;  /* 0x0000000400167825 */ /* 0x040fe200078e020c */
[----:B------:R-:W-:Y:S02]  /*36e0*/  PLOP3.LUT P0, PT, PT, PT, PT, 0x8, 0x80 ;  /* 0x000000000080781c */ /* 0x000fe40003f0e170 */
[----:B------:R-:W1:Y:S01]  /*36f0*/  LDS R31, [R2+-0x5fc] ;  /* 0xfffa0400021f7984 */ /* 0x000e620000000800 */
[----:B------:R-:W-:-:S03]  /*3700*/  IMAD.WIDE R24, R0, 0x4, R14 ;  /* 0x0000000400187825 */ /* 0x000fc600078e020e */
[----:B------:R-:W2:Y:S01]  /*3710*/  LDS R37, [R2+-0x5f8] ;  /* 0xfffa080002257984 */ /* 0x000ea20000000800 */
[----:B------:R-:W-:-:S03]  /*3720*/  IMAD.WIDE R4, R0, 0x4, R18 ;  /* 0x0000000400047825 */ /* 0x000fc600078e0212 */
[----:B------:R-:W3:Y:S01]  /*3730*/  LDS R6, [R2+-0x300] ;  /* 0xfffd000002067984 */ /* 0x000ee20000000800 */
[----:B------:R-:W-:-:S03]  /*3740*/  VIADD R17, R17, 0x200 ;  /* 0x0000020011117836 */ /* 0x000fc60000000000 */
        /* <DEDUP_REMOVED lines=13> */
[----:B------:R-:W1:Y:S04]  /*3820*/  LDS R31, [R2+0x900] ;  /* 0x00090000021f7984 */ /* 0x000e680000000800 */
[----:B------:R-:W1:Y:S04]  /*3830*/  LDS R33, [R2+0x904] ;  /* 0x0009040002217984 */ /* 0x000e680000000800 */
[----:B--2---:R-:W-:Y:S04]  /*3840*/  STG.E desc[UR12][R4.64+-0x200], R37 ;  /* 0xfffe002504007986 */ /* 0x004fe8000c10190c */
[----:B------:R-:W2:Y:S04]  /*3850*/  LDS R35, [R2+0x908] ;  /* 0x0009080002237984 */ /* 0x000ea80000000800 */
[----:B------:R-:W2:Y:S04]  /*3860*/  LDS R37, [R2+0xc00] ;  /* 0x000c000002257984 */ /* 0x000ea80000000800 */
[----:B------:R-:W2:Y:S04]  /*3870*/  LDS R16, [R2+0xc04] ;  /* 0x000c040002107984 */ /* 0x000ea80000000800 */
[----:B------:R-:W2:Y:S04]  /*3880*/  LDS R26, [R2+0xc08] ;  /* 0x000c0800021a7984 */ /* 0x000ea80000000800 */
[----:B------:R-:W2:Y:S04]  /*3890*/  LDS R28, [R2+0xf00] ;  /* 0x000f0000021c7984 */ /* 0x000ea80000000800 */
[----:B------:R-:W2:Y:S04]  /*38a0*/  LDS R30, [R2+0xf04] ;  /* 0x000f0400021e7984 */ /* 0x000ea80000000800 */
[----:B------:R5:W2:Y:S04]  /*38b0*/  LDS R32, [R2+0xf08] ;  /* 0x000f080002207984 */ /* 0x000aa80000000800 */
[----:B---3--:R-:W-:Y:S04]  /*38c0*/  STG.E desc[UR12][R22.64+-0x100], R6 ;  /* 0xffff000616007986 */ /* 0x008fe8000c10190c */
[----:B----4-:R-:W-:Y:S01]  /*38d0*/  STG.E desc[UR12][R24.64+-0x100], R8 ;  /* 0xffff000818007986 */ /* 0x010fe2000c10190c */
[----:B-----5:R-:W-:-:S03]  /*38e0*/  VIADD R2, R2, 0x1800 ;  /* 0x0000180002027836 */ /* 0x020fc60000000000 */
[----:B------:R3:W-:Y:S04]  /*38f0*/  STG.E desc[UR12][R4.64+-0x100], R20 ;  /* 0xffff001404007986 */ /* 0x0007e8000c10190c */
[----:B------:R-:W-:Y:S04]  /*3900*/  STG.E desc[UR12][R22.64], R34 ;  /* 0x0000002216007986 */ /* 0x000fe8000c10190c */
[----:B------:R-:W-:Y:S01]  /*3910*/  STG.E desc[UR12][R24.64], R36 ;  /* 0x0000002418007986 */ /* 0x000fe2000c10190c */
[----:B---3--:R-:W-:-:S03]  /*3920*/  VIADD R20, R0, 0x100 ;  /* 0x0000010000147836 */ /* 0x008fc60000000000 */
[----:B------:R3:W-:Y:S01]  /*3930*/  STG.E desc[UR12][R4.64], R7 ;  /* 0x0000000704007986 */ /* 0x0007e2000c10190c */
[----:B------:R-:W-:-:S03]  /*3940*/  VIADD R0, R0, 0x200 ;  /* 0x0000020000007836 */ /* 0x000fc60000000000 */
[----:B------:R4:W-:Y:S04]  /*3950*/  STG.E desc[UR12][R22.64+0x100], R9 ;  /* 0x0001000916007986 */ /* 0x0009e8000c10190c */
[----:B------:R5:W-:Y:S01]  /*3960*/  STG.E desc[UR12][R24.64+0x100], R21 ;  /* 0x0001001518007986 */ /* 0x000be2000c10190c */
[----:B---3--:R-:W-:-:S03]  /*3970*/  IMAD.WIDE R6, R20, 0x4, R12 ;  /* 0x0000000414067825 */ /* 0x008fc600078e020c */
[----:B------:R3:W-:Y:S01]  /*3980*/  STG.E desc[UR12][R4.64+0x100], R3 ;  /* 0x0001000304007986 */ /* 0x0007e2000c10190c */
[----:B----4-:R-:W-:-:S03]  /*3990*/  IMAD.WIDE R8, R20, 0x4, R14 ;  /* 0x0000000414087825 */ /* 0x010fc600078e020e */
[----:B------:R3:W-:Y:S01]  /*39a0*/  STG.E desc[UR12][R6.64+-0x200], R11 ;  /* 0xfffe000b06007986 */ /* 0x0007e2000c10190c */
[----:B-----5:R-:W-:-:S03]  /*39b0*/  IMAD.WIDE R20, R20, 0x4, R18 ;  /* 0x0000000414147825 */ /* 0x020fc600078e0212 */
[----:B0-----:R3:W-:Y:S04]  /*39c0*/  STG.E desc[UR12][R8.64+-0x200], R27 ;  /* 0xfffe001b08007986 */ /* 0x0017e8000c10190c */
[----:B-1----:R3:W-:Y:S04]  /*39d0*/  STG.E desc[UR12][R20.64+-0x200], R29 ;  /* 0xfffe001d14007986 */ /* 0x0027e8000c10190c */
[----:B------:R3:W-:Y:S04]  /*39e0*/  STG.E desc[UR12][R6.64+-0x100], R31 ;  /* 0xffff001f06007986 */ /* 0x0007e8000c10190c */
[----:B------:R3:W-:Y:S04]  /*39f0*/  STG.E desc[UR12][R8.64+-0x100], R33 ;  /* 0xffff002108007986 */ /* 0x0007e8000c10190c */
[----:B--2---:R3:W-:Y:S04]  /*3a00*/  STG.E desc[UR12][R20.64+-0x100], R35 ;  /* 0xffff002314007986 */ /* 0x0047e8000c10190c */
[----:B------:R3:W-:Y:S04]  /*3a10*/  STG.E desc[UR12][R6.64], R37 ;  /* 0x0000002506007986 */ /* 0x0007e8000c10190c */
[----:B------:R3:W-:Y:S04]  /*3a20*/  STG.E desc[UR12][R8.64], R16 ;  /* 0x0000001008007986 */ /* 0x0007e8000c10190c */
[----:B------:R3:W-:Y:S04]  /*3a30*/  STG.E desc[UR12][R20.64], R26 ;  /* 0x0000001a14007986 */ /* 0x0007e8000c10190c */
[----:B------:R3:W-:Y:S04]  /*3a40*/  STG.E desc[UR12][R6.64+0x100], R28 ;  /* 0x0001001c06007986 */ /* 0x0007e8000c10190c */
[----:B------:R3:W-:Y:S04]  /*3a50*/  STG.E desc[UR12][R8.64+0x100], R30 ;  /* 0x0001001e08007986 */ /* 0x0007e8000c10190c */
[----:B------:R3:W-:Y:S02]  /*3a60*/  STG.E desc[UR12][R20.64+0x100], R32 ;  /* 0x0001002014007986 */ /* 0x0007e4000c10190c */
.L_x_1144:
[----:B------:R-:W-:Y:S05]  /*3a70*/  BSYNC.RECONVERGENT B1 ;  /* 0x0000000000017941 */ /* 0x000fea0003800200 */
.L_x_1143:
[----:B------:R-:W-:-:S13]  /*3a80*/  ISETP.LT.OR P0, PT, R17, R10, P0 ;  /* 0x0000000a1100720c */ /* 0x000fda0000701670 */
[----:B------:R-:W-:Y:S05]  /*3a90*/  @!P0 BRA `(.L_x_1136) ;  /* 0x00000000006c8947 */ /* 0x000fea0003800000 */
[----:B---3--:R-:W0:Y:S01]  /*3aa0*/  LDS R3, [R2+-0x600] ;  /* 0xfffa000002037984 */ /* 0x008e220000000800 */
[----:B------:R-:W-:-:S03]  /*3ab0*/  IMAD.WIDE R12, R0, 0x4, R12 ;  /* 0x00000004000c7825 */ /* 0x000fc600078e020c */
[----:B------:R-:W1:Y:S01]  /*3ac0*/  LDS R5, [R2+-0x5fc] ;  /* 0xfffa040002057984 */ /* 0x000e620000000800 */
[----:B------:R-:W-:-:S03]  /*3ad0*/  IMAD.WIDE R14, R0, 0x4, R14 ;  /* 0x00000004000e7825 */ /* 0x000fc600078e020e */
[----:B------:R-:W2:Y:S01]  /*3ae0*/  LDS R7, [R2+-0x5f8] ;  /* 0xfffa080002077984 */ /* 0x000ea20000000800 */
[----:B------:R-:W-:-:S03]  /*3af0*/  IMAD.WIDE R18, R0, 0x4, R18 ;  /* 0x0000000400127825 */ /* 0x000fc600078e0212 */
        /* <DEDUP_REMOVED lines=21> */
.L_x_1136:
[----:B------:R-:W-:Y:S05]  /*3c50*/  BSYNC.RECONVERGENT B0 ;  /* 0x0000000000007941 */ /* 0x000fea0003800200 */
.L_x_1135:
[----:B------:R-:W-:Y:S06]  /*3c60*/  BAR.SYNC.DEFER_BLOCKING 0x0 ;  /* 0x0000000000007b1d */ /* 0x000fec0000010000 */
[----:B------:R-:W-:Y:S05]  /*3c70*/  EXIT ;  /* 0x000000000000794d */ /* 0x000fea0003800000 */
.L_x_1104:
[----:B------:R-:W0:Y:S01]  /*3c80*/  LDCU UR4, c[0x0][0x3c0] ;  /* 0x00007800ff0477ac */ /* 0x000e220008000800 */
[----:B------:R-:W-:Y:S02]  /*3c90*/  ISETP.NE.AND P0, PT, R30, RZ, PT ;  /* 0x000000ff1e00720c */ /* 0x000fe40003f05270 */
[----:B0-----:R-:W-:-:S11]  /*3ca0*/  IADD3 R17, PT, PT, -R19, UR4, RZ ;  /* 0x0000000413117c10 */ /* 0x001fd6000fffe1ff */
[----:B------:R-:W-:Y:S05]  /*3cb0*/  @P0 BRA `(.L_x_1145) ;  /* 0x0000001800a40947 */ /* 0x000fea0003800000 */
[----:B------:R-:W0:Y:S08]  /*3cc0*/  LDC.64 R12, c[0x0][0x380] ;  /* 0x0000e000ff0c7b82 */ /* 0x000e300000000a00 */
[----:B------:R-:W1:Y:S08]  /*3cd0*/  LDC.64 R6, c[0x0][0x388] ;  /* 0x0000e200ff067b82 */ /* 0x000e700000000a00 */
[----:B------:R-:W2:Y:S01]  /*3ce0*/  LDC.64 R4, c[0x0][0x390] ;  /* 0x0000e400ff047b82 */ /* 0x000ea20000000a00 */
[----:B0-----:R-:W-:-:S05]  /*3cf0*/  IMAD.WIDE.U32 R12, R19, 0x4, R12 ;  /* 0x00000004130c7825 */ /* 0x001fca00078e000c */
[----:B------:R0:W3:Y:S01]  /*3d00*/  LDG.E R0, desc[UR12][R12.64] ;  /* 0x0000000c0c007981 */ /* 0x0000e2000c1e1900 */
[----:B-1----:R-:W-:-:S05]  /*3d10*/  IMAD.WIDE.U32 R6, R19, 0x4, R6 ;  /* 0x0000000413067825 */ /* 0x002fca00078e0006 */
[----:B------:R-:W4:Y:S01]  /*3d20*/  LDG.E R8, desc[UR12][R6.64] ;  /* 0x0000000c06087981 */ /* 0x000f22000c1e1900 */
[----:B--2---:R-:W-:-:S05]  /*3d30*/  IMAD.WIDE.U32 R4, R19, 0x4, R4 ;  /* 0x0000000413047825 */ /* 0x004fca00078e0004 */
[----:B------:R-:W2:Y:S01]  /*3d40*/  LDG.E R9, desc[UR12][R4.64] ;  /* 0x0000000c04097981 */ /* 0x000ea2000c1e1900 */
[----:B------:R-:W1:Y:S02]  /*3d50*/  S2R R3, SR_TID.X ;  /* 0x0000000000037919 */ /* 0x000e640000002100 */
[C---:B-1----:R-:W-:Y:S02]  /*3d60*/  LOP3.LUT R2, R3.reuse, 0x1f, RZ, 0xc0, !PT ;  /* 0x0000001f03027812 */ /* 0x042fe400078ec0ff */
[----:B------:R-:W-:-:S05]  /*3d70*/  LOP3.LUT R11, R3, 0x3e0, RZ, 0xc0, !PT ;  /* 0x000003e0030b7812 */ /* 0x000fca00078ec0ff */
[----:B------:R-:W-:-:S04]  /*3d80*/  IMAD R31, R11, 0x3, R2 ;  /* 0x000000030b1f7824 */ /* 0x000fc800078e0202 */
[C---:B------:R-:W-:Y:S01]  /*3d90*/  VIADD R2, R31.reuse, 0x20 ;  /* 0x000000201f027836 */ /* 0x040fe20000000000 */
[C---:B------:R-:W-:Y:S01]  /*3da0*/  ISETP.GE.AND P0, PT, R31.reuse, R17, PT ;  /* 0x000000111f00720c */ /* 0x040fe20003f06270 */
[----:B------:R-:W-:-:S03]  /*3db0*/  VIADD R10, R31, 0x40 ;  /* 0x000000401f0a7836 */ /* 0x000fc60000000000 */
[-C--:B------:R-:W-:Y:S02]  /*3dc0*/  ISETP.GE.AND P1, PT, R2, R17.reuse, PT ;  /* 0x000000110200720c */ /* 0x080fe40003f26270 */
[----:B------:R-:W-:-:S07]  /*3dd0*/  ISETP.GE.AND P2, PT, R10, R17, PT ;  /* 0x000000110a00720c */ /* 0x000fce0003f46270 */
[----:B------:R-:W-:-:S04]  /*3de0*/  @!P0 IMAD.WIDE.U32 R18, R31, 0x4, R12 ;  /* 0x000000041f128825 */ /* 0x000fc800078e000c */
[----:B------:R-:W-:-:S04]  /*3df0*/  @!P1 IMAD.WIDE.U32 R22, R31, 0x4, R12 ;  /* 0x000000041f169825 */ /* 0x000fc800078e000c */
[----:B------:R-:W-:-:S04]  /*3e00*/  @!P0 IMAD.WIDE.U32 R20, R31, 0x4, R6 ;  /* 0x000000041f148825 */ /* 0x000fc800078e0006 */
[----:B------:R-:W-:-:S04]  /*3e10*/  @!P1 IMAD.WIDE.U32 R14, R31, 0x4, R6 ;  /* 0x000000041f0e9825 */ /* 0x000fc800078e0006 */
[----:B------:R-:W-:-:S04]  /*3e20*/  @!P2 IMAD.WIDE.U32 R26, R31, 0x4, R6 ;  /* 0x000000041f1aa825 */ /* 0x000fc800078e0006 */
[----:B------:R-:W-:-:S04]  /*3e30*/  @!P2 IMAD.WIDE.U32 R24, R31, 0x4, R12 ;  /* 0x000000041f18a825 */ /* 0x000fc800078e000c */
[----:B0-----:R-:W-:Y:S01]  /*3e40*/  @!P0 IMAD.WIDE.U32 R12, R31, 0x4, R4 ;  /* 0x000000041f0c8825 */ /* 0x001fe200078e0004 */
[----:B---3--:R-:W-:Y:S02]  /*3e50*/  MOV R11, R0 ;  /* 0x00000000000b7202 */ /* 0x008fe40000000f00 */
[----:B------:R0:W3:Y:S03]  /*3e60*/  @!P0 LDG.E R0, desc[UR12][R18.64] ;  /* 0x0000000c12008981 */ /* 0x0000e6000c1e1900 */
[----:B------:R-:W-:Y:S02]  /*3e70*/  IMAD.MOV.U32 R10, RZ, RZ, R11 ;  /* 0x000000ffff0a7224 */ /* 0x000fe400078e000b */
[----:B------:R-:W5:Y:S01]  /*3e80*/  @!P2 LDG.E R11, desc[UR12][R24.64+0x100] ;  /* 0x0001000c180ba981 */ /* 0x000f62000c1e1900 */
[----:B----4-:R-:W-:-:S03]  /*3e90*/  IMAD.MOV.U32 R28, RZ, RZ, R8 ;  /* 0x000000ffff1c7224 */ /* 0x010fc600078e0008 */
[----:B------:R1:W4:Y:S01]  /*3ea0*/  @!P1 LDG.E R10, desc[UR12][R22.64+0x80] ;  /* 0x0000800c160a9981 */ /* 0x000322000c1e1900 */
[----:B------:R-:W-:Y:S02]  /*3eb0*/  IMAD.MOV.U32 R29, RZ, RZ, R28 ;  /* 0x000000ffff1d7224 */ /* 0x000fe400078e001c */
[----:B--2---:R-:W-:Y:S01]  /*3ec0*/  IMAD.MOV.U32 R16, RZ, RZ, R9 ;  /* 0x000000ffff107224 */ /* 0x004fe200078e0009 */
[----:B------:R2:W4:Y:S01]  /*3ed0*/  @!P0 LDG.E R8, desc[UR12][R20.64] ;  /* 0x0000000c14088981 */ /* 0x000522000c1e1900 */
[----:B0-----:R-:W-:-:S03]  /*3ee0*/  @!P1 IMAD.WIDE.U32 R18, R31, 0x4, R4 ;  /* 0x000000041f129825 */ /* 0x001fc600078e0004 */
[----:B------:R0:W4:Y:S01]  /*3ef0*/  @!P1 LDG.E R29, desc[UR12][R14.64+0x80] ;  /* 0x0000800c0e1d9981 */ /* 0x000122000c1e1900 */
[----:B------:R-:W-:Y:S02]  /*3f00*/  IMAD.MOV.U32 R7, RZ, RZ, R16 ;  /* 0x000000ffff077224 */ /* 0x000fe400078e0010 */
[----:B-1----:R-:W-:Y:S01]  /*3f10*/  @!P2 IMAD.WIDE.U32 R22, R31, 0x4, R4 ;  /* 0x000000041f16a825 */ /* 0x002fe200078e0004 */
[----:B------:R-:W4:Y:S04]  /*3f20*/  @!P2 LDG.E R28, desc[UR12][R26.64+0x100] ;  /* 0x0001000c1a1ca981 */ /* 0x000f28000c1e1900 */
[----:B------:R-:W4:Y:S04]  /*3f30*/  @!P0 LDG.E R9, desc[UR12][R12.64] ;  /* 0x0000000c0c098981 */ /* 0x000f28000c1e1900 */
[----:B------:R1:W4:Y:S04]  /*3f40*/  @!P1 LDG.E R7, desc[UR12][R18.64+0x80] ;  /* 0x0000800c12079981 */ /* 0x000328000c1e1900 */
[----:B------:R-:W4:Y:S01]  /*3f50*/  @!P2 LDG.E R16, desc[UR12][R22.64+0x100] ;  /* 0x0001000c1610a981 */ /* 0x000f22000c1e1900 */
[----:B--2---:R-:W2:Y:S01]  /*3f60*/  S2R R21, SR_CgaCtaId ;  /* 0x0000000000157919 */ /* 0x004ea20000008800 */
[----:B------:R-:W0:Y:S01]  /*3f70*/  S2R R5, SR_LANEID ;  /* 0x0000000000057919 */ /* 0x000e220000000000 */
[----:B------:R-:W-:-:S02]  /*3f80*/  MOV R2, 0x400 ;  /* 0x0000040000027802 */ /* 0x000fc40000000f00 */
[----:B------:R-:W-:Y:S02]  /*3f90*/  SHF.R.U32.HI R6, RZ, 0x5, R3 ;  /* 0x00000005ff067819 */ /* 0x000fe40000011603 */
[----:B--2---:R-:W-:-:S03]  /*3fa0*/  LEA R2, R21, R2, 0x18 ;  /* 0x0000000215027211 */ /* 0x004fc600078ec0ff */
[----:B0-----:R-:W-:-:S04]  /*3fb0*/  IMAD R21, R6, 0x60, R5 ;  /* 0x0000006006157824 */ /* 0x001fc800078e0205 */
[----:B------:R-:W-:-:S04]  /*3fc0*/  IMAD R21, R21, 0xc, R2 ;  /* 0x0000000c15157824 */ /* 0x000fc800078e0202 */
[----:B------:R-:W-:Y:S02]  /*3fd0*/  IMAD R14, R5, 0x18, R21 ;  /* 0x00000018050e7824 */ /* 0x000fe400078e0215 */
[C---:B------:R-:W-:Y:S01]  /*3fe0*/  IMAD R4, R3.reuse, 0xc, R2 ;  /* 0x0000000c03047824 */ /* 0x040fe200078e0202 */
[C---:B------:R-:W-:Y:S01]  /*3ff0*/  ISETP.NE.AND P2, PT, R3.reuse, RZ, PT ;  /* 0x000000ff0300720c */ /* 0x040fe20003f45270 */
[----:B-1----:R-:W-:-:S05]  /*4000*/  IMAD R18, R3, 0x3, RZ ;  /* 0x0000000303127824 */ /* 0x002fca00078e02ff */
[----:B------:R-:W-:Y:S01]  /*4010*/  ISETP.GE.AND P4, PT, R18, R17, PT ;  /* 0x000000111200720c */ /* 0x000fe20003f86270 */
[----:B---3--:R-:W-:Y:S04]  /*4020*/  STS [R21], R0 ;  /* 0x0000000015007388 */ /* 0x008fe80000000800 */
[----:B-----5:R-:W-:Y:S04]  /*4030*/  STS [R21+0x300], R11 ;  /* 0x0003000b15007388 */ /* 0x020fe80000000800 */
[----:B----4-:R-:W-:Y:S04]  /*4040*/  STS [R21+0x180], R10 ;  /* 0x0001800a15007388 */ /* 0x010fe80000000800 */
[----:B------:R-:W-:Y:S04]  /*4050*/  STS [R21+0x4], R8 ;  /* 0x0000040815007388 */ /* 0x000fe80000000800 */
[----:B------:R-:W-:Y:S04]  /*4060*/  STS [R21+0x184], R29 ;  /* 0x0001841d15007388 */ /* 0x000fe80000000800 */
[----:B------:R-:W-:Y:S04]  /*4070*/  STS [R21+0x304], R28 ;  /* 0x0003041c15007388 */ /* 0x000fe80000000800 */
[----:B------:R-:W-:Y:S04]  /*4080*/  STS [R21+0x8], R9 ;  /* 0x0000080915007388 */ /* 0x000fe80000000800 */
[----:B------:R-:W-:Y:S04]  /*4090*/  STS [R21+0x188], R7 ;  /* 0x0001880715007388 */ /* 0x000fe80000000800 */
[----:B------:R-:W-:Y:S01]  /*40a0*/  STS [R21+0x308], R16 ;  /* 0x0003081015007388 */ /* 0x000fe20000000800 */
[----:B------:R-:W-:-:S03]  /*40b0*/  NOP ;  /* 0x0000000000007918 */ /* 0x000fc60000000000 */
[----:B------:R-:W0:Y:S04]  /*40c0*/  LDS R15, [R14+0x18] ;  /* 0x000018000e0f7984 */ /* 0x000e280000000800 */
[----:B------:R-:W1:Y:S04]  /*40d0*/  LDS R13, [R14+0x1c] ;  /* 0x00001c000e0d7984 */ /* 0x000e680000000800 */
[----:B------:R-:W2:Y:S04]  /*40e0*/  LDS R11, [R14+0x20] ;  /* 0x000020000e0b7984 */ /* 0x000ea80000000800 */
[----:B------:R-:W-:Y:S04]  /*40f0*/  LDS R0, [R14] ;  /* 0x000000000e007984 */ /* 0x000fe80000000800 */
[----:B------:R-:W-:Y:S04]  /*4100*/  LDS R19, [R14+0x4] ;  /* 0x000004000e137984 */ /* 0x000fe80000000800 */
[----:B------:R-:W-:Y:S04]  /*4110*/  LDS R10, [R14+0x8] ;  /* 0x000008000e0a7984 */ /* 0x000fe80000000800 */
[----:B------:R-:W-:Y:S04]  /*4120*/  LDS R9, [R14+0xc] ;  /* 0x00000c000e097984 */ /* 0x000fe80000000800 */
[----:B------:R-:W-:Y:S04]  /*4130*/  LDS R8, [R14+0x10] ;  /* 0x000010000e087984 */ /* 0x000fe80000000800 */
[----:B------:R3:W4:Y:S01]  /*4140*/  LDS R12, [R14+0x14] ;  /* 0x000014000e0c7984 */ /* 0x0007220000000800 */
[----:B------:R-:W-:Y:S06]  /*4150*/  BAR.SYNC.DEFER_BLOCKING 0x0 ;  /* 0x0000000000007b1d */ /* 0x000fec0000010000 */
[----:B0-----:R-:W-:Y:S04]  /*4160*/  STS [R4+0x330], R15 ;  /* 0x0003300f04007388 */ /* 0x001fe80000000800 */
[----:B-1----:R-:W-:Y:S04]  /*4170*/  STS [R4+0x334], R13 ;  /* 0x0003340d04007388 */ /* 0x002fe80000000800 */
[----:B--2---:R-:W-:Y:S01]  /*4180*/  STS [R4+0x338], R11 ;  /* 0x0003380b04007388 */ /* 0x004fe20000000800 */
[----:B------:R-:W-:Y:S06]  /*4190*/  BAR.SYNC.DEFER_BLOCKING 0x0 ;  /* 0x0000000000007b1d */ /* 0x000fec0000010000 */
[----:B------:R-:W0:Y:S04]  /*41a0*/  @P2 LDS R7, [R4+0x324] ;  /* 0x0003240004072984 */ /* 0x000e280000000800 */
[----:B------:R-:W1:Y:S04]  /*41b0*/  @P2 LDS R16, [R4+0x328] ;  /* 0x0003280004102984 */ /* 0x000e680000000800 */
[----:B------:R-:W2:Y:S01]  /*41c0*/  @P2 LDS R21, [R4+0x32c] ;  /* 0x00032c0004152984 */ /* 0x000ea20000000800 */
[----:B---3--:R-:W-:Y:S01]  /*41d0*/  VIADD R14, R18, 0x1 ;  /* 0x00000001120e7836 */ /* 0x008fe20000000000 */
[----:B------:R-:W-:Y:S01]  /*41e0*/  BAR.SYNC.DEFER_BLOCKING 0x0 ;  /* 0x0000000000007b1d */ /* 0x000fe20000010000 */
[----:B----4-:R-:W-:-:S04]  /*41f0*/  ISETP.NE.AND P1, PT, R10, R12, PT ;  /* 0x0000000c0a00720c */ /* 0x010fc80003f25270 */
[----:B------:R-:W-:Y:S02]  /*4200*/  ISETP.GE.OR P3, PT, R14, R17, P1 ;  /* 0x000000110e00720c */ /* 0x000fe40000f66670 */
[----:B------:R-:W-:Y:S02]  /*4210*/  IADD3 R14, PT, PT, R18, 0x2, RZ ;  /* 0x00000002120e7810 */ /* 0x000fe40007ffe0ff */
[----:B------:R-:W-:Y:S02]  /*4220*/  ISETP.NE.AND P1, PT, R12, R11, PT ;  /* 0x0000000b0c00720c */ /* 0x000fe40003f25270 */
[----:B------:R-:W-:Y:S02]  /*4230*/  FSETP.NEU.OR P3, PT, R19, R8, P3 ;  /* 0x000000081300720b */ /* 0x000fe40001f6d400 */
[----:B------:R-:W-:Y:S02]  /*4240*/  ISETP.GE.OR P5, PT, R14, R17, P1 ;  /* 0x000000110e00720c */ /* 0x000fe40000fa6670 */
[----:B------:R-:W-:-:S02]  /*4250*/  FSETP.NEU.OR P1, PT, R0, R9, P3 ;  /* 0x000000090000720b */ /* 0x000fc40001f2d400 */
[----:B0-----:R-:W-:-:S04]  /*4260*/  @P2 FSETP.NEU.AND P0, PT, R7, R0, PT ;  /* 0x000000000700220b */ /* 0x001fc80003f0d000 */
[----:B-1----:R-:W-:Y:S01]  /*4270*/  @P2 FSETP.NEU.OR P0, PT, R16, R19, P0 ;  /* 0x000000131000220b */ /* 0x002fe2000070d400 */
[----:B------:R-:W-:-:S03]  /*4280*/  IMAD.MOV.U32 R7, RZ, RZ, 0x1 ;  /* 0x00000001ff077424 */ /* 0x000fc600078e00ff */
[----:B--2---:R-:W-:-:S04]  /*4290*/  @P2 ISETP.NE.OR P0, PT, R21, R10, P0 ;  /* 0x0000000a1500220c */ /* 0x004fc80000705670 */
[----:B------:R-:W-:Y:S02]  /*42a0*/  @P2 SEL R7, RZ, 0x1, !P0 ;  /* 0x00000001ff072807 */ /* 0x000fe40004000000 */
[----:B------:R-:W-:Y:S02]  /*42b0*/  FSETP.NEU.OR P0, PT, R8, R13, P5 ;  /* 0x0000000d0800720b */ /* 0x000fe40002f0d400 */
[----:B------:R-:W-:Y:S02]  /*42c0*/  SEL R24, R7, 0x1, !P4 ;  /* 0x0000000107187807 */ /* 0x000fe40006000000 */
[----:B------:R-:W-:-:S03]  /*42d0*/  FSETP.NEU.OR P0, PT, R9, R15, P0 ;  /* 0x0000000f0900720b */ /* 0x000fc6000070d400 */
[----:B------:R-:W-:Y:S02]  /*42e0*/  VIADD R14, R24, 0x1 ;  /* 0x00000001180e7836 */ /* 0x000fe40000000000 */
[----:B------:R-:W-:-:S04]  /*42f0*/  @!P1 IMAD.MOV R14, RZ, RZ, R24 ;  /* 0x000000ffff0e9224 */ /* 0x000fc800078e0218 */
[----:B------:R-:W-:-:S04]  /*4300*/  VIADD R16, R14, 0x1 ;  /* 0x000000010e107836 */ /* 0x000fc80000000000 */
[----:B------:R-:W-:-:S05]  /*4310*/  @!P0 IMAD.MOV R16, RZ, RZ, R14 ;  /* 0x000000ffff108224 */ /* 0x000fca00078e020e */
[----:B------:R-:W0:Y:S02]  /*4320*/  SHFL.UP P2, R7, R16, 0x1, RZ ;  /* 0x0420000010077989 */ /* 0x000e2400000400ff */
[----:B0-----:R-:W-:-:S05]  /*4330*/  @P2 IMAD.IADD R7, R7, 0x1, R16 ;  /* 0x0000000107072824 */ /* 0x001fca00078e0210 */
[----:B------:R-:W0:Y:S02]  /*4340*/  SHFL.UP P2, R18, R7, 0x2, RZ ;  /* 0x0440000007127989 */ /* 0x000e2400000400ff */
[----:B0-----:R-:W-:-:S05]  /*4350*/  @P2 IADD3 R18, PT, PT, R7, R18, RZ ;  /* 0x0000001207122210 */ /* 0x001fca0007ffe0ff */
        /* <DEDUP_REMOVED lines=9> */
[----:B------:R-:W-:Y:S06]  /*43f0*/  BAR.SYNC.DEFER_BLOCKING 0x0 ;  /* 0x0000000000007b1d */ /* 0x000fec0000010000 */
[----:B------:R-:W0:Y:S01]  /*4400*/  LDS.64 R6, [R2] ;  /* 0x0000000002067984 */ /* 0x000e220000000a00 */
[----:B------:R-:W-:Y:S01]  /*4410*/  IMAD.IADD R16, R23, 0x1, -R16 ;  /* 0x0000000117107824 */ /* 0x000fe200078e0a10 */
[----:B------:R-:W-:Y:S01]  /*4420*/  BAR.SYNC.DEFER_BLOCKING 0x0 ;  /* 0x0000000000007b1d */ /* 0x000fe20000010000 */
[----:B------:R-:W-:-:S02]  /*4430*/  ISETP.NE.AND P4, PT, R5, RZ, PT ;  /* 0x000000ff0500720c */ /* 0x000fc40003f85270 */
[----:B------:R-:W-:Y:S02]  /*4440*/  ISETP.GE.U32.AND P2, PT, R3, 0x20, PT ;  /* 0x000000200300780c */ /* 0x000fe40003f46070 */
[----:B------:R-:W-:Y:S02]  /*4450*/  ISETP.NE.AND P3, PT, R24, RZ, PT ;  /* 0x000000ff1800720c */ /* 0x000fe40003f65270 */
[----:B------:R-:W-:Y:S02]  /*4460*/  SEL R16, R16, RZ, P4 ;  /* 0x000000ff10107207 */ /* 0x000fe40002000000 */
[----:B0-----:R-:W-:-:S05]  /*4470*/  SEL R5, R6, RZ, P2 ;  /* 0x000000ff06057207 */ /* 0x001fca0001000000 */
[----:B------:R-:W-:-:S04]  /*4480*/  IMAD.IADD R25, R5, 0x1, R16 ;  /* 0x0000000105197824 */ /* 0x000fc800078e0210 */
[----:B------:R-:W-:Y:S01]  /*4490*/  @P3 IMAD R5, R25, 0xc, R2 ;  /* 0x0000000c19053824 */ /* 0x000fe200078e0202 */
[----:B------:R-:W-:Y:S01]  /*44a0*/  @P1 IADD3 R21, PT, PT, R24, R25, RZ ;  /* 0x0000001918151210 */ /* 0x000fe20007ffe0ff */
[----:B------:R-:W-:-:S03]  /*44b0*/  @P0 IMAD.IADD R23, R14, 0x1, R25 ;  /* 0x000000010e170824 */ /* 0x000fc600078e0219 */
[----:B------:R0:W-:Y:S01]  /*44c0*/  @P3 STS [R5], R0 ;  /* 0x0000000005003388 */ /* 0x0001e20000000800 */
[--C-:B------:R-:W-:Y:S02]  /*44d0*/  @P1 IMAD R21, R21, 0xc, R2.reuse ;  /* 0x0000000c15151824 */ /* 0x100fe400078e0202 */
[----:B------:R-:W-:Y:S01]  /*44e0*/  @P0 IMAD R14, R23, 0xc, R2 ;  /* 0x0000000c170e0824 */ /* 0x000fe200078e0202 */
[----:B0-----:R-:W-:Y:S01]  /*44f0*/  IADD3 R0, PT, PT, R7, R17, R6 ;  /* 0x0000001107007210 */ /* 0x001fe20007ffe006 */
[----:B------:R0:W-:Y:S04]  /*4500*/  @P3 STS [R5+0x4], R19 ;  /* 0x0000041305003388 */ /* 0x0001e80000000800 */
[----:B------:R-:W-:Y:S01]  /*4510*/  VIADD R0, R0, 0xffffff40 ;  /* 0xffffff4000007836 */ /* 0x000fe20000000000 */
[----:B------:R0:W-:Y:S04]  /*4520*/  @P3 STS [R5+0x8], R10 ;  /* 0x0000080a05003388 */ /* 0x0001e80000000800 */
[----:B------:R0:W-:Y:S04]  /*4530*/  @P1 STS [R21], R9 ;  /* 0x0000000915001388 */ /* 0x0001e80000000800 */
[----:B------:R0:W-:Y:S04]  /*4540*/  @P1 STS [R21+0x4], R8 ;  /* 0x0000040815001388 */ /* 0x0001e80000000800 */
[----:B------:R0:W-:Y:S04]  /*4550*/  @P1 STS [R21+0x8], R12 ;  /* 0x0000080c15001388 */ /* 0x0001e80000000800 */
[----:B------:R0:W-:Y:S04]  /*4560*/  @P0 STS [R14], R15 ;  /* 0x0000000f0e000388 */ /* 0x0001e80000000800 */
[----:B------:R0:W-:Y:S04]  /*4570*/  @P0 STS [R14+0x4], R13 ;  /* 0x0000040d0e000388 */ /* 0x0001e80000000800 */
[----:B------:R0:W-:Y:S01]  /*4580*/  @P0 STS [R14+0x8], R11 ;  /* 0x0000080b0e000388 */ /* 0x0001e20000000800 */
[----:B------:R-:W-:Y:S01]  /*4590*/  BAR.SYNC.DEFER_BLOCKING 0x0 ;  /* 0x0000000000007b1d */ /* 0x000fe20000010000 */
[----:B------:R-:W-:-:S05]  /*45a0*/  ISETP.GE.AND P0, PT, R3, R0, PT ;  /* 0x000000000300720c */ /* 0x000fca0003f06270 */
[----:B------:R-:W-:Y:S08]  /*45b0*/  BSSY.RECONVERGENT B0, `(.L_x_1146) ;  /* 0x0000117000007945 */ /* 0x000ff00003800200 */
[----:B0-----:R-:W-:Y:S05]  /*45c0*/  @P0 BRA `(.L_x_1147) ;  /* 0x0000001000540947 */ /* 0x001fea0003800000 */
[----:B------:R-:W-:Y:S01]  /*45d0*/  IADD3 R6, PT, PT, R7, UR4, R6 ;  /* 0x0000000407067c10 */ /* 0x000fe2000fffe006 */
[----:B------:R-:W-:Y:S03]  /*45e0*/  BSSY.RECONVERGENT B1, `(.L_x_1148) ;  /* 0x000002f000017945 */ /* 0x000fe60003800200 */
[----:B------:R-:W-:-:S04]  /*45f0*/  IADD3 R5, PT, PT, R6, -0xc1, -R3 ;  /* 0xffffff3f06057810 */ /* 0x000fc80007ffe803 */
[C---:B------:R-:W-:Y:S02]  /*4600*/  LOP3.LUT R6, R5.reuse, 0xc0, RZ, 0xc0, !PT ;  /* 0x000000c005067812 */ /* 0x040fe400078ec0ff */
[----:B------:R-:W-:Y:S02]  /*4610*/  ISETP.GE.U32.AND P1, PT, R5, 0xc0, PT ;  /* 0x000000c00500780c */ /* 0x000fe40003f26070 */
[----:B------:R-:W-:-:S13]  /*4620*/  ISETP.NE.AND P0, PT, R6, 0xc0, PT ;  /* 0x000000c00600780c */ /* 0x000fda0003f05270 */
[----:B------:R-:W-:Y:S05]  /*4630*/  @!P0 BRA `(.L_x_1149) ;  /* 0x0000000000a48947 */ /* 0x000fea0003800000 */
[----:B------:R-:W0:Y:S01]  /*4640*/  LDC.64 R6, c[0x0][0x3a8] ;  /* 0x0000ea00ff067b82 */ /* 0x000e220000000a00 */
[----:B------:R-:W-:-:S05]  /*4650*/  LEA.HI R5, R5, 0x1, RZ, 0x1a ;  /* 0x0000000105057811 */ /* 0x000fca00078fd0ff */
[C---:B------:R-:W-:Y:S01]  /*4660*/  IMAD.SHL.U32 R12, R5.reuse, 0x40, RZ ;  /* 0x00000040050c7824 */ /* 0x040fe200078e00ff */
[----:B------:R-:W-:Y:S01]  /*4670*/  LOP3.LUT R5, R5, 0x3, RZ, 0xc0, !PT ;  /* 0x0000000305057812 */ /* 0x000fe200078ec0ff */
[----:B------:R-:W1:Y:S03]  /*4680*/  LDC.64 R8, c[0x0][0x3a0] ;  /* 0x0000e800ff087b82 */ /* 0x000e660000000a00 */
[----:B------:R-:W-:-:S05]  /*4690*/  LOP3.LUT R12, R12, 0xc0, RZ, 0xc0, !PT ;  /* 0x000000c00c0c7812 */ /* 0x000fca00078ec0ff */
[----:B------:R-:W2:Y:S01]  /*46a0*/  LDC.64 R10, c[0x0][0x398] ;  /* 0x0000e600ff0a7b82 */ /* 0x000ea20000000a00 */
[----:B0-----:R-:W-:-:S04]  /*46b0*/  IMAD.WIDE.U32 R6, R3, 0x4, R6 ;  /* 0x0000000403067825 */ /* 0x001fc800078e0006 */
[----:B------:R-:W-:Y:S02]  /*46c0*/  IMAD.MOV.U32 R16, RZ, RZ, R6 ;  /* 0x000000ffff107224 */ /* 0x000fe400078e0006 */
[----:B------:R-:W-:Y:S02]  /*46d0*/  IMAD.MOV.U32 R19, RZ, RZ, R7 ;  /* 0x000000ffff137224 */ /* 0x000fe400078e0007 */
[----:B-1----:R-:W-:-:S04]  /*46e0*/  IMAD.WIDE.U32 R8, R3, 0x4, R8 ;  /* 0x0000000403087825 */ /* 0x002fc800078e0008 */
[----:B------:R-:W-:Y:S01]  /*46f0*/  IMAD.MOV.U32 R14, RZ, RZ, R8 ;  /* 0x000000ffff0e7224 */ /* 0x000fe200078e0008 */
[----:B------:R-:W-:Y:S01]  /*4700*/  MOV R17, R9 ;  /* 0x0000000900117202 */ /* 0x000fe20000000f00 */
[----:B------:R-:W-:Y:S02]  /*4710*/  VIADD R8, R4, 0x8 ;  /* 0x0000000804087836 */ /* 0x000fe40000000000 */
[----:B--2---:R-:W-:-:S04]  /*4720*/  IMAD.WIDE.U32 R6, R3, 0x4, R10 ;  /* 0x0000000403067825 */ /* 0x004fc800078e000a */
[----:B------:R-:W-:Y:S02]  /*4730*/  IMAD.MOV.U32 R10, RZ, RZ, R6 ;  /* 0x000000ffff0a7224 */ /* 0x000fe400078e0006 */
[----:B------:R-:W-:Y:S02]  /*4740*/  IMAD.MOV.U32 R15, RZ, RZ, R7 ;  /* 0x000000ffff0f7224 */ /* 0x000fe400078e0007 */
[----:B------:R-:W-:Y:S02]  /*4750*/  IMAD.IADD R3, R3, 0x1, R12 ;  /* 0x0000000103037824 */ /* 0x000fe400078e020c */
[----:B------:R-:W-:-:S07]  /*4760*/  IMAD.MOV R9, RZ, RZ, -R5 ;  /* 0x000000ffff097224 */ /* 0x000fce00078e0a05 */
.L_x_1150:
[----:B0-----:R-:W0:Y:S01]  /*4770*/  LDS R7, [R8+-0x8] ;  /* 0xfffff80008077984 */ /* 0x001e220000000800 */
[----:B------:R-:W-:Y:S01]  /*4780*/  IMAD.MOV.U32 R4, RZ, RZ, R10 ;  /* 0x000000ffff047224 */ /* 0x000fe200078e000a */
[----:B------:R-:W-:Y:S01]  /*4790*/  MOV R5, R15 ;  /* 0x0000000f00057202 */ /* 0x000fe20000000f00 */
[----:B------:R-:W-:Y:S01]  /*47a0*/  IMAD.MOV.U32 R6, RZ, RZ, R16 ;  /* 0x000000ffff067224 */ /* 0x000fe200078e0010 */
[----:B------:R-:W1:Y:S01]  /*47b0*/  LDS R11, [R8+-0x4] ;  /* 0xfffffc00080b7984 */ /* 0x000e620000000800 */
[----:B------:R-:W-:Y:S01]  /*47c0*/  VIADD R9, R9, 0x1 ;  /* 0x0000000109097836 */ /* 0x000fe20000000000 */
[----:B------:R-:W-:Y:S02]  /*47d0*/  IADD3 R10, P4, PT, R10, 0x100, RZ ;  /* 0x000001000a0a7810 */ /* 0x000fe40007f9e0ff */
[----:B------:R2:W3:Y:S01]  /*47e0*/  LDS R13, [R8] ;  /* 0x00000000080d7984 */ /* 0x0004e20000000800 */
[----:B------:R-:W-:Y:S02]  /*47f0*/  IADD3 R16, P2, PT, R16, 0x100, RZ ;  /* 0x0000010010107810 */ /* 0x000fe40007f5e0ff */
[----:B------:R-:W-:Y:S01]  /*4800*/  ISETP.NE.AND P0, PT, R9, RZ, PT ;  /* 0x000000ff0900720c */ /* 0x000fe20003f05270 */
[----:B------:R-:W-:-:S02]  /*4810*/  IMAD.X R15, RZ, RZ, R15, P4 ;  /* 0x000000ffff0f7224 */ /* 0x000fc400020e060f */
[----:B--2---:R-:W-:Y:S01]  /*4820*/  VIADD R8, R8, 0x300 ;  /* 0x0000030008087836 */ /* 0x004fe20000000000 */
[----:B0-----:R0:W-:Y:S02]  /*4830*/  STG.E desc[UR12][R4.64], R7 ;  /* 0x0000000704007986 */ /* 0x0011e4000c10190c */
[----:B0-----:R-:W-:Y:S01]  /*4840*/  IMAD.MOV.U32 R4, RZ, RZ, R14 ;  /* 0x000000ffff047224 */ /* 0x001fe200078e000e */
[----:B------:R-:W-:Y:S01]  /*4850*/  IADD3 R14, P3, PT, R14, 0x100, RZ ;  /* 0x000001000e0e7810 */ /* 0x000fe20007f7e0ff */
[----:B------:R-:W-:Y:S02]  /*4860*/  IMAD.MOV.U32 R5, RZ, RZ, R17 ;  /* 0x000000ffff057224 */ /* 0x000fe400078e0011 */
[----:B------:R-:W-:Y:S01]  /*4870*/  IMAD.MOV.U32 R7, RZ, RZ, R19 ;  /* 0x000000ffff077224 */ /* 0x000fe200078e0013 */
[----:B------:R-:W-:Y:S01]  /*4880*/  IADD3.X R19, PT, PT, RZ, R19, RZ, P2, !PT ;  /* 0x00000013ff137210 */ /* 0x000fe200017fe4ff */
[----:B------:R-:W-:Y:S01]  /*4890*/  IMAD.X R17, RZ, RZ, R17, P3 ;  /* 0x000000ffff117224 */ /* 0x000fe200018e0611 */
[----:B-1----:R0:W-:Y:S04]  /*48a0*/  STG.E desc[UR12][R4.64], R11 ;  /* 0x0000000b04007986 */ /* 0x0021e8000c10190c */
[----:B---3--:R0:W-:Y:S01]  /*48b0*/  STG.E desc[UR12][R6.64], R13 ;  /* 0x0000000d06007986 */ /* 0x0081e2000c10190c */
[----:B------:R-:W-:Y:S05]  /*48c0*/  @P0 BRA `(.L_x_1150) ;  /* 0xfffffffc00a80947 */ /* 0x000fea000383ffff */
.L_x_1149:
[----:B------:R-:W-:Y:S05]  /*48d0*/  BSYNC.RECONVERGENT B1 ;  /* 0x0000000000017941 */ /* 0x000fea0003800200 */
.L_x_1148:
[----:B------:R-:W-:Y:S05]  /*48e0*/  @!P1 BRA `(.L_x_1147) ;  /* 0x0000000c008c9947 */ /* 0x000fea0003800000 */
[----:B------:R-:W1:Y:S01]  /*48f0*/  LDCU.64 UR6, c[0x0][0x398] ;  /* 0x00007300ff0677ac */ /* 0x000e620008000a00 */
[----:B0-----:R-:W-:Y:S01]  /*4900*/  IMAD.IADD R4, R0, 0x1, -R3 ;  /* 0x0000000100047824 */ /* 0x001fe200078e0a03 */
[----:B------:R-:W-:Y:S01]  /*4910*/  BSSY.RECONVERGENT B1, `(.L_x_1151) ;  /* 0x0000082000017945 */ /* 0x000fe20003800200 */
[----:B------:R-:W-:Y:S01]  /*4920*/  IMAD.MOV.U32 R8, RZ, RZ, 0x200 ;  /* 0x00000200ff087424 */ /* 0x000fe200078e00ff */
[----:B------:R-:W0:Y:S01]  /*4930*/  LDCU.128 UR8, c[0x0][0x3a0] ;  /* 0x00007400ff0877ac */ /* 0x000e220008000c00 */
[----:B------:R-:W-:Y:S01]  /*4940*/  IMAD.MOV.U32 R9, RZ, RZ, 0x0 ;  /* 0x00000000ff097424 */ /* 0x000fe200078e00ff */
        /* <DEDUP_REMOVED lines=12> */
[----:B------:R-:W-:Y:S02]  /*4a10*/  PLOP3.LUT P0, PT, PT, PT, PT, 0x8, 0x80 ;  /* 0x000000000080781c */ /* 0x000fe40003f0e170 */
[----:B------:R-:W-:-:S11]  /*4a20*/  IADD3 R10, PT, PT, R0, -0x300, RZ ;  /* 0xfffffd00000a7810 */ /* 0x000fd60007ffe0ff */
.L_x_1153:
        /* <DEDUP_REMOVED lines=74> */
[----:B0-----:R0:W-:Y:S04]  /*4ed0*/  STG.E desc[UR12][R6.64+0x600], R11 ;  /* 0x0006000b06007986 */ /* 0x0011e8000c10190c */
[----:B-1----:R1:W-:Y:S01]  /*4ee0*/  STG.E desc[UR12][R4.64+0x600], R13 ;  /* 0x0006000d04007986 */ /* 0x0023e2000c10190c */
[----:B--2---:R-:W-:-:S03]  /*4ef0*/  VIADD R2, R2, 0x3000 ;  /* 0x0000300002027836 */ /* 0x004fc60000000000 */
[----:B------:R2:W-:Y:S04]  /*4f00*/  STG.E desc[UR12][R8.64+0x600], R15 ;  /* 0x0006000f08007986 */ /* 0x0005e8000c10190c */
[----:B---3--:R-:W-:Y:S01]  /*4f10*/  STG.E desc[UR12][R6.64+0x700], R17 ;  /* 0x0007001106007986 */ /* 0x008fe2000c10190c */
[----:B0-----:R-:W-:-:S03]  /*4f20*/  IADD3 R11, P4, PT, R8, 0x1000, RZ ;  /* 0x00001000080b7810 */ /* 0x001fc60007f9e0ff */
[----:B----4-:R-:W-:Y:S01]  /*4f30*/  STG.E desc[UR12][R4.64+0x700], R19 ;  /* 0x0007001304007986 */ /* 0x010fe2000c10190c */
[----:B-1----:R-:W-:-:S03]  /*4f40*/  IADD3 R13, P3, PT, R4, 0x1000, RZ ;  /* 0x00001000040d7810 */ /* 0x002fc60007f7e0ff */
[----:B-----5:R-:W-:Y:S01]  /*4f50*/  STG.E desc[UR12][R8.64+0x700], R21 ;  /* 0x0007001508007986 */ /* 0x020fe2000c10190c */
[----:B--2---:R-:W-:-:S03]  /*4f60*/  IADD3 R15, P2, PT, R6, 0x1000, RZ ;  /* 0x00001000060f7810 */ /* 0x004fc60007f5e0ff */
        /* <DEDUP_REMOVED lines=12> */
[----:B0-----:R-:W-:-:S03]  /*5030*/  IMAD.X R12, RZ, RZ, R9, P4 ;  /* 0x000000ffff0c7224 */ /* 0x001fc600020e0609 */
[----:B------:R-:W-:Y:S01]  /*5040*/  STG.E desc[UR12][R6.64+0xc00], R20 ;  /* 0x000c001406007986 */ /* 0x000fe2000c10190c */
[----:B-1----:R-:W-:-:S03]  /*5050*/  IMAD.X R14, RZ, RZ, R5, P3 ;  /* 0x000000ffff0e7224 */ /* 0x002fc600018e0605 */
[----:B------:R-:W-:Y:S01]  /*5060*/  STG.E desc[UR12][R4.64+0xc00], R22 ;  /* 0x000c001604007986 */ /* 0x000fe2000c10190c */
[----:B--2---:R-:W-:-:S03]  /*5070*/  IMAD.X R16, RZ, RZ, R7, P2 ;  /* 0x000000ffff107224 */ /* 0x004fc600010e0607 */
[----:B------:R-:W-:Y:S04]  /*5080*/  STG.E desc[UR12][R8.64+0xc00], R24 ;  /* 0x000c001808007986 */ /* 0x000fe8000c10190c */
[----:B------:R0:W-:Y:S04]  /*5090*/  STG.E desc[UR12][R6.64+0xd00], R26 ;  /* 0x000d001a06007986 */ /* 0x0001e8000c10190c */
[----:B------:R1:W-:Y:S04]  /*50a0*/  STG.E desc[UR12][R4.64+0xd00], R28 ;  /* 0x000d001c04007986 */ /* 0x0003e8000c10190c */
[----:B------:R2:W-:Y:S01]  /*50b0*/  STG.E desc[UR12][R8.64+0xd00], R30 ;  /* 0x000d001e08007986 */ /* 0x0005e2000c10190c */
[----:B0-----:R-:W-:Y:S01]  /*50c0*/  IMAD.MOV.U32 R6, RZ, RZ, R15 ;  /* 0x000000ffff067224 */ /* 0x001fe200078e000f */
[----:B------:R-:W-:Y:S01]  /*50d0*/  MOV R7, R16 ;  /* 0x0000001000077202 */ /* 0x000fe20000000f00 */
[----:B-1----:R-:W-:-:S02]  /*50e0*/  IMAD.MOV.U32 R4, RZ, RZ, R13 ;  /* 0x000000ffff047224 */ /* 0x002fc400078e000d */
[----:B------:R-:W-:Y:S02]  /*50f0*/  IMAD.MOV.U32 R5, RZ, RZ, R14 ;  /* 0x000000ffff057224 */ /* 0x000fe400078e000e */
[----:B--2---:R-:W-:Y:S02]  /*5100*/  IMAD.MOV.U32 R8, RZ, RZ, R11 ;  /* 0x000000ffff087224 */ /* 0x004fe400078e000b */
[----:B------:R-:W-:Y:S01]  /*5110*/  IMAD.MOV.U32 R9, RZ, RZ, R12 ;  /* 0x000000ffff097224 */ /* 0x000fe200078e000c */
[----:B------:R-:W-:Y:S06]  /*5120*/  @!P1 BRA `(.L_x_1153) ;  /* 0xfffffff800409947 */ /* 0x000fec000383ffff */
.L_x_1152:
[----:B------:R-:W-:Y:S05]  /*5130*/  BSYNC.RECONVERGENT B1 ;  /* 0x0000000000017941 */ /* 0x000fea0003800200 */
.L_x_1151:
        /* <DEDUP_REMOVED lines=56> */
[----:B------:R-:W-:-:S03]  /*54c0*/  IADD3.X R13, PT, PT, RZ, R5, RZ, P2, !PT ;  /* 0x00000005ff0d7210 */ /* 0x000fc600017fe4ff */
[----:B------:R-:W-:Y:S04]  /*54d0*/  STG.E desc[UR12][R8.64+0x400], R22 ;  /* 0x0004001608007986 */ /* 0x000fe8000c10190c */
[----:B------:R0:W-:Y:S04]  /*54e0*/  STG.E desc[UR12][R6.64+0x500], R24 ;  /* 0x0005001806007986 */ /* 0x0001e8000c10190c */
[----:B------:R1:W-:Y:S04]  /*54f0*/  STG.E desc[UR12][R4.64+0x500], R26 ;  /* 0x0005001a04007986 */ /* 0x0003e8000c10190c */
[----:B------:R2:W-:Y:S01]  /*5500*/  STG.E desc[UR12][R8.64+0x500], R28 ;  /* 0x0005001c08007986 */ /* 0x0005e2000c10190c */
[----:B0-----:R-:W-:-:S02]  /*5510*/  IMAD.MOV.U32 R6, RZ, RZ, R15 ;  /* 0x000000ffff067224 */ /* 0x001fc400078e000f */
[----:B------:R-:W-:Y:S02]  /*5520*/  IMAD.MOV.U32 R7, RZ, RZ, R14 ;  /* 0x000000ffff077224 */ /* 0x000fe400078e000e */
[----:B-1----:R-:W-:Y:S01]  /*5530*/  IMAD.MOV.U32 R4, RZ, RZ, R12 ;  /* 0x000000ffff047224 */ /* 0x002fe200078e000c */
[----:B------:R-:W-:Y:S01]  /*5540*/  MOV R5, R13 ;  /* 0x0000000d00057202 */ /* 0x000fe20000000f00 */
[----:B--2---:R-:W-:Y:S02]  /*5550*/  IMAD.MOV.U32 R8, RZ, RZ, R10 ;  /* 0x000000ffff087224 */ /* 0x004fe400078e000a */
[----:B------:R-:W-:-:S07]  /*5560*/  IMAD.MOV.U32 R9, RZ, RZ, R11 ;  /* 0x000000ffff097224 */ /* 0x000fce00078e000b */
.L_x_1155:
[----:B------:R-:W-:Y:S05]  /*5570*/  BSYNC.RECONVERGENT B1 ;  /* 0x0000000000017941 */ /* 0x000fea0003800200 */
.L_x_1154:
        /* <DEDUP_REMOVED lines=26> */
.L_x_1147:
[----:B------:R-:W-:Y:S05]  /*5720*/  BSYNC.RECONVERGENT B0 ;  /* 0x0000000000007941 */ /* 0x000fea0003800200 */
.L_x_1146:
[----:B------:R-:W-:Y:S06]  /*5730*/  BAR.SYNC.DEFER_BLOCKING 0x0 ;  /* 0x0000000000007b1d */ /* 0x000fec0000010000 */
[----:B------:R-:W-:Y:S05]  /*5740*/  BRA `(.L_x_1156) ;  /* 0x0000002400187947 */ /* 0x000fea0003800000 */
.L_x_1145:
[----:B------:R-:W0:Y:S08]  /*5750*/  LDC.64 R8, c[0x0][0x388] ;  /* 0x0000e200ff087b82 */ /* 0x000e300000000a00 */
[----:B------:R-:W1:Y:S08]  /*5760*/  LDC.64 R10, c[0x0][0x380] ;  /* 0x0000e000ff0a7b82 */ /* 0x000e700000000a00 */
[----:B------:R-:W2:Y:S01]  /*5770*/  LDC.64 R2, c[0x0][0x390] ;  /* 0x0000e400ff027b82 */ /* 0x000ea20000000a00 */
[----:B0-----:R-:W-:-:S05]  /*5780*/  IMAD.WIDE.U32 R4, R19, 0x4, R8 ;  /* 0x0000000413047825 */ /* 0x001fca00078e0008 */
[----:B------:R-:W3:Y:S01]  /*5790*/  LDG.E R20, desc[UR12][R4.64] ;  /* 0x0000000c04147981 */ /* 0x000ee2000c1e1900 */
[----:B-1----:R-:W-:-:S05]  /*57a0*/  IMAD.WIDE.U32 R24, R19, 0x4, R10 ;  /* 0x0000000413187825 */ /* 0x002fca00078e000a */
[----:B------:R0:W4:Y:S01]  /*57b0*/  LDG.E R14, desc[UR12][R24.64] ;  /* 0x0000000c180e7981 */ /* 0x000122000c1e1900 */
        /* <DEDUP_REMOVED lines=16> */
[----:B0-----:R-:W-:-:S04]  /*58c0*/  @!P2 IMAD.WIDE.U32 R24, R15, 0x4, R24 ;  /* 0x000000040f18a825 */ /* 0x001fc800078e0018 */
[----:B------:R-:W-:Y:S01]  /*58d0*/  @!P2 IMAD.WIDE.U32 R4, R15, 0x4, R4 ;  /* 0x000000040f04a825 */ /* 0x000fe200078e0004 */
[----:B---3--:R-:W-:Y:S02]  /*58e0*/  MOV R21, R20 ;  /* 0x0000001400157202 */ /* 0x008fe40000000f00 */
[----:B------:R-:W3:Y:S01]  /*58f0*/  @!P0 LDG.E R20, desc[UR12][R22.64] ;  /* 0x0000000c16148981 */ /* 0x000ee2000c1e1900 */
[----:B----4-:R-:W-:-:S03]  /*5900*/  IMAD.MOV.U32 R12, RZ, RZ, R14 ;  /* 0x000000ffff0c7224 */ /* 0x010fc600078e000e */
[----:B------:R0:W4:Y:S01]  /*5910*/  @!P0 LDG.E R14, desc[UR12][R32.64] ;  /* 0x0000000c200e8981 */ /* 0x000122000c1e1900 */
[----:B------:R-:W-:Y:S02]  /*5920*/  IMAD.MOV.U32 R36, RZ, RZ, R21 ;  /* 0x000000ffff247224 */ /* 0x000fe400078e0015 */
[----:B--2---:R-:W-:-:S04]  /*5930*/  IMAD.MOV.U32 R31, RZ, RZ, R0 ;  /* 0x000000ffff1f7224 */ /* 0x004fc800078e0000 */
[----:B------:R-:W2:Y:S01]  /*5940*/  @!P1 LDG.E R36, desc[UR12][R28.64+0x80] ;  /* 0x0000800c1c249981 */ /* 0x000ea2000c1e1900 */
[----:B------:R-:W-:Y:S02]  /*5950*/  IMAD.MOV.U32 R13, RZ, RZ, R12 ;  /* 0x000000ffff0d7224 */ /* 0x000fe400078e000c */
[----:B------:R-:W-:Y:S01]  /*5960*/  IMAD.MOV.U32 R37, RZ, RZ, R31 ;  /* 0x000000ffff257224 */ /* 0x000fe200078e001f */
[----:B------:R1:W5:Y:S01]  /*5970*/  @!P2 LDG.E R12, desc[UR12][R24.64+0x100] ;  /* 0x0001000c180ca981 */ /* 0x000362000c1e1900 */
[----:B0-----:R-:W-:-:S03]  /*5980*/  @!P1 IMAD.WIDE.U32 R32, R15, 0x4, R6 ;  /* 0x000000040f209825 */ /* 0x001fc600078e0006 */
[----:B------:R-:W5:Y:S01]  /*5990*/  @!P1 LDG.E R13, desc[UR12][R34.64+0x80] ;  /* 0x0000800c220d9981 */ /* 0x000f62000c1e1900 */
[----:B------:R-:W-:-:S03]  /*59a0*/  @!P2 IMAD.WIDE.U32 R6, R15, 0x4, R6 ;  /* 0x000000040f06a825 */ /* 0x000fc600078e0006 */
[----:B------:R-:W5:Y:S04]  /*59b0*/  @!P2 LDG.E R21, desc[UR12][R4.64+0x100] ;  /* 0x0001000c0415a981 */ /* 0x000f68000c1e1900 */
[----:B------:R-:W5:Y:S04]  /*59c0*/  @!P0 LDG.E R0, desc[UR12][R26.64] ;  /* 0x0000000c1a008981 */ /* 0x000f68000c1e1900 */
[----:B------:R-:W5:Y:S04]  /*59d0*/  @!P1 LDG.E R37, desc[UR12][R32.64+0x80] ;  /* 0x0000800c20259981 */ /* 0x000f68000c1e1900 */
[----:B------:R-:W5:Y:S01]  /*59e0*/  @!P2 LDG.E R31, desc[UR12][R6.64+0x100] ;  /* 0x0001000c061fa981 */ /* 0x000f62000c1e1900 */
[----:B------:R-:W0:Y:S01]  /*59f0*/  S2R R15, SR_CgaCtaId ;  /* 0x00000000000f7919 */ /* 0x000e220000008800 */
[----:B------:R-:W0:Y:S01]  /*5a00*/  S2R R18, SR_LANEID ;  /* 0x0000000000127919 */ /* 0x000e220000000000 */
[----:B------:R-:W-:-:S02]  /*5a10*/  MOV R22, 0x400 ;  /* 0x0000040000167802 */ /* 0x000fc40000000f00 */
[----:B------:R-:W-:Y:S01]  /*5a20*/  SHF.R.U32.HI R23, RZ, 0x5, R16 ;  /* 0x00000005ff177819 */ /* 0x000fe20000011610 */
[----:B-1----:R-:W-:Y:S01]  /*5a30*/  IMAD.WIDE R24, R19, 0x4, R2 ;  /* 0x0000000413187825 */ /* 0x002fe200078e0202 */
[----:B0-----:R-:W-:-:S03]  /*5a40*/  LEA R22, R15, R22, 0x18 ;  /* 0x000000160f167211 */ /* 0x001fc600078ec0ff */
[----:B------:R-:W-:-:S04]  /*5a50*/  IMAD R15, R23, 0x60, R18 ;  /* 0x00000060170f7824 */ /* 0x000fc800078e0212 */
[----:B------:R-:W-:-:S04]  /*5a60*/  IMAD R29, R15, 0xc, R22 ;  /* 0x0000000c0f1d7824 */ /* 0x000fc800078e0216 */
[----:B------:R-:W-:Y:S02]  /*5a70*/  IMAD R2, R18, 0x18, R29 ;  /* 0x0000001812027824 */ /* 0x000fe400078e021d */
[----:B------:R-:W-:-:S04]  /*5a80*/  IMAD.WIDE R8, R19, 0x4, R8 ;  /* 0x0000000413087825 */ /* 0x000fc800078e0208 */
[----:B------:R-:W-:Y:S01]  /*5a90*/  IMAD.WIDE R10, R19, 0x4, R10 ;  /* 0x00000004130a7825 */ /* 0x000fe200078e020a */
[----:B---3--:R-:W-:Y:S04]  /*5aa0*/  STS [R29+0x4], R20 ;  /* 0x000004141d007388 */ /* 0x008fe80000000800 */
[----:B----4-:R-:W-:Y:S04]  /*5ab0*/  STS [R29], R14 ;  /* 0x0000000e1d007388 */ /* 0x010fe80000000800 */
[----:B--2---:R-:W-:Y:S04]  /*5ac0*/  STS [R29+0x184], R36 ;  /* 0x000184241d007388 */ /* 0x004fe80000000800 */
[----:B-----5:R-:W-:Y:S04]  /*5ad0*/  STS [R29+0x300], R12 ;  /* 0x0003000c1d007388 */ /* 0x020fe80000000800 */
[----:B------:R-:W-:Y:S04]  /*5ae0*/  STS [R29+0x180], R13 ;  /* 0x0001800d1d007388 */ /* 0x000fe80000000800 */
[----:B------:R0:W-:Y:S04]  /*5af0*/  STS [R29+0x304], R21 ;  /* 0x000304151d007388 */ /* 0x0001e80000000800 */
        /* <DEDUP_REMOVED lines=10> */
[----:B------:R-:W2:Y:S04]  /*5ba0*/  LDS R5, [R2+0x18] ;  /* 0x0000180002057984 */ /* 0x000ea80000000800 */
[----:B------:R-:W3:Y:S04]  /*5bb0*/  LDS R4, [R2+0x1c] ;  /* 0x00001c0002047984 */ /* 0x000ee80000000800 */
[----:B------:R-:W4:Y:S01]  /*5bc0*/  LDS R3, [R2+0x20] ;  /* 0x0000200002037984 */ /* 0x000f220000000800 */
[----:B------:R-:W-:Y:S06]  /*5bd0*/  BAR.SYNC.DEFER_BLOCKING 0x0 ;  /* 0x0000000000007b1d */ /* 0x000fec0000010000 */
[----:B------:R-:W5:Y:S04]  /*5be0*/  LDG.E R24, desc[UR12][R24.64+-0x4] ;  /* 0xfffffc0c18187981 */ /* 0x000f68000c1e1900 */
[----:B0-----:R0:W5:Y:S04]  /*5bf0*/  LDG.E R21, desc[UR12][R8.64+-0x4] ;  /* 0xfffffc0c08157981 */ /* 0x001168000c1e1900 */
[----:B-1----:R1:W5:Y:S01]  /*5c00*/  LDG.E R0, desc[UR12][R10.64+-0x4] ;  /* 0xfffffc0c0a007981 */ /* 0x002362000c1e1900 */
[----:B------:R-:W-:-:S05]  /*5c10*/  IMAD R20, R16, 0xc, R22 ;  /* 0x0000000c10147824 */ /* 0x000fca00078e0216 */
[----:B--2---:R-:W-:Y:S04]  /*5c20*/  STS [R20+0x330], R5 ;  /* 0x0003300514007388 */ /* 0x004fe80000000800 */
[----:B---3--:R-:W-:Y:S04]  /*5c30*/  STS [R20+0x334], R4 ;  /* 0x0003340414007388 */ /* 0x008fe80000000800 */
[----:B----4-:R-:W-:Y:S01]  /*5c40*/  STS [R20+0x338], R3 ;  /* 0x0003380314007388 */ /* 0x010fe20000000800 */
[----:B------:R-:W-:Y:S01]  /*5c50*/  BAR.SYNC.DEFER_BLOCKING 0x0 ;  /* 0x0000000000007b1d */ /* 0x000fe20000010000 */
[C---:B------:R-:W-:Y:S01]  /*5c60*/  ISETP.NE.AND P0, PT, R16.reuse, RZ, PT ;  /* 0x000000ff1000720c */ /* 0x040fe20003f05270 */
[----:B------:R-:W-:Y:S01]  /*5c70*/  IMAD R2, R16, 0x3, RZ ;  /* 0x0000000310027824 */ /* 0x000fe200078e02ff */
[----:B------:R-:W-:-:S03]  /*5c80*/  ISETP.NE.AND P1, PT, R13, R6, PT ;  /* 0x000000060d00720c */ /* 0x000fc60003f25270 */
[----:B0-----:R-:W-:-:S05]  /*5c90*/  VIADD R8, R2, 0x1 ;  /* 0x0000000102087836 */ /* 0x001fca0000000000 */
[----:B------:R-:W-:-:S04]  /*5ca0*/  ISETP.GE.OR P2, PT, R8, R17, P1 ;  /* 0x000000110800720c */ /* 0x000fc80000f46670 */
[----:B------:R-:W-:Y:S02]  /*5cb0*/  FSETP.NEU.OR P2, PT, R14, R7, P2 ;  /* 0x000000070e00720b */ /* 0x000fe4000174d400 */
[----:B------:R-:W-:-:S13]  /*5cc0*/  ISETP.NE.AND P4, PT, R18, 0x1f, PT ;  /* 0x0000001f1200780c */ /* 0x000fda0003f85270 */
[----:B------:R-:W-:Y:S01]  /*5cd0*/  @!P4 LEA R26, R23, R22, 0x2 ;  /* 0x00000016171ac211 */ /* 0x000fe200078e10ff */
[----:B-----5:R-:W0:Y:S04]  /*5ce0*/  @P0 LDS R24, [R20+0x32c] ;  /* 0x00032c0014180984 */ /* 0x020e280000000800 */
[----:B------:R-:W2:Y:S04]  /*5cf0*/  @P0 LDS R21, [R20+0x328] ;  /* 0x0003280014150984 */ /* 0x000ea80000000800 */
[----:B------:R-:W3:Y:S01]  /*5d00*/  @P0 LDS R0, [R20+0x324] ;  /* 0x0003240014000984 */ /* 0x000ee20000000800 */
[----:B------:R-:W-:Y:S01]  /*5d10*/  BAR.SYNC.DEFER_BLOCKING 0x0 ;  /* 0x0000000000007b1d */ /* 0x000fe20000010000 */
[----:B0-----:R-:W-:-:S04]  /*5d20*/  ISETP.NE.AND P0, PT, R24, R13, PT ;  /* 0x0000000d1800720c */ /* 0x001fc80003f05270 */
[C---:B------:R-:W-:Y:S01]  /*5d30*/  ISETP.GE.OR P1, PT, R2.reuse, R17, P0 ;  /* 0x000000110200720c */ /* 0x040fe20000726670 */
[----:B------:R-:W-:Y:S01]  /*5d40*/  VIADD R2, R2, 0x2 ;  /* 0x0000000202027836 */ /* 0x000fe20000000000 */
[----:B------:R-:W-:Y:S02]  /*5d50*/  ISETP.NE.AND P0, PT, R6, R3, PT ;  /* 0x000000030600720c */ /* 0x000fe40003f05270 */
[----:B--2---:R-:W-:Y:S02]  /*5d60*/  FSETP.NEU.OR P1, PT, R21, R14, P1 ;  /* 0x0000000e1500720b */ /* 0x004fe40000f2d400 */
[----:B------:R-:W-:Y:S02]  /*5d70*/  ISETP.GE.OR P3, PT, R2, R17, P0 ;  /* 0x000000110200720c */ /* 0x000fe40000766670 */
[----:B------:R-:W-:Y:S02]  /*5d80*/  FSETP.NEU.OR P0, PT, R15, R12, P2 ;  /* 0x0000000c0f00720b */ /* 0x000fe4000170d400 */
[----:B------:R-:W-:-:S02]  /*5d90*/  FSETP.NEU.OR P2, PT, R7, R4, P3 ;  /* 0x000000040700720b */ /* 0x000fc40001f4d400 */
[----:B---3--:R-:W-:Y:S02]  /*5da0*/  FSETP.NEU.OR P1, PT, R0, R15, P1 ;  /* 0x0000000f0000720b */ /* 0x008fe40000f2d400 */
[----:B------:R-:W-:Y:S02]  /*5db0*/  FSETP.NEU.OR P2, PT, R12, R5, P2 ;  /* 0x000000050c00720b */ /* 0x000fe4000174d400 */
[----:B------:R-:W-:-:S05]  /*5dc0*/  SEL R2, RZ, 0x1, !P1 ;  /* 0x00000001ff027807 */ /* 0x000fca0004800000 */
[C---:B------:R-:W-:Y:S01]  /*5dd0*/  VIADD R0, R2.reuse, 0x1 ;  /* 0x0000000102007836 */ /* 0x040fe20000000000 */
[----:B------:R-:W-:-:S05]  /*5de0*/  @!P0 IADD3 R0, PT, PT, R2, RZ, RZ ;  /* 0x000000ff02008210 */ /* 0x000fca0007ffe0ff */
[----:B------:R-:W-:Y:S02]  /*5df0*/  VIADD R8, R0, 0x1 ;  /* 0x0000000100087836 */ /* 0x000fe40000000000 */
[----:B------:R-:W-:-:S05]  /*5e00*/  @!P2 IMAD.MOV R8, RZ, RZ, R0 ;  /* 0x000000ffff08a224 */ /* 0x000fca00078e0200 */
[----:B------:R-:W0:Y:S02]  /*5e10*/  SHFL.UP P3, R9, R8, 0x1, RZ ;  /* 0x0420000008097989 */ /* 0x000e2400000600ff */
[----:B0-----:R-:W-:-:S05]  /*5e20*/  @P3 IMAD.IADD R9, R9, 0x1, R8 ;  /* 0x0000000109093824 */ /* 0x001fca00078e0208 */
[----:B-1----:R-:W0:Y:S02]  /*5e30*/  SHFL.UP P3, R10, R9, 0x2, RZ ;  /* 0x04400000090a7989 */ /* 0x002e2400000600ff */
[----:B0-----:R-:W-:-:S05]  /*5e40*/  @P3 IMAD.IADD R10, R9, 0x1, R10 ;  /* 0x00000001090a3824 */ /* 0x001fca00078e020a */
[----:B------:R-:W0:Y:S02]  /*5e50*/  SHFL.UP P3, R11, R10, 0x4, RZ ;  /* 0x048000000a0b7989 */ /* 0x000e2400000600ff */
[----:B0-----:R-:W-:-:S05]  /*5e60*/  @P3 IMAD.IADD R11, R10, 0x1, R11 ;  /* 0x000000010a0b3824 */ /* 0x001fca00078e020b */
[----:B------:R-:W0:Y:S02]  /*5e70*/  SHFL.UP P3, R24, R11, 0x8, RZ ;  /* 0x050000000b187989 */ /* 0x000e2400000600ff */
[----:B0-----:R-:W-:-:S05]  /*5e80*/  @P3 IMAD.IADD R24, R11, 0x1, R24 ;  /* 0x000000010b183824 */ /* 0x001fca00078e0218 */
[----:B------:R-:W0:Y:S02]  /*5e90*/  SHFL.UP P3, R25, R24, 0x10, RZ ;  /* 0x0600000018197989 */ /* 0x000e2400000600ff */
[----:B0-----:R-:W-:-:S05]  /*5ea0*/  @P3 IMAD.IADD R25, R24, 0x1, R25 ;  /* 0x0000000118193824 */ /* 0x001fca00078e0219 */
[----:B------:R-:W-:Y:S01]  /*5eb0*/  @!P4 STS [R26], R25 ;  /* 0x000000191a00c388 */ /* 0x000fe20000000800 */
[----:B------:R-:W-:Y:S06]  /*5ec0*/  BAR.SYNC.DEFER_BLOCKING 0x0 ;  /* 0x0000000000007b1d */ /* 0x000fec0000010000 */
[----:B------:R-:W0:Y:S01]  /*5ed0*/  LDS.64 R20, [R22] ;  /* 0x0000000016147984 */ /* 0x000e220000000a00 */
[----:B------:R-:W-:Y:S01]  /*5ee0*/  IMAD.IADD R8, R25, 0x1, -R8 ;  /* 0x0000000119087824 */ /* 0x000fe200078e0a08 */
[----:B------:R-:W-:Y:S02]  /*5ef0*/  ISETP.GT.U32.AND P4, PT, R16, 0x1f, PT ;  /* 0x0000001f1000780c */ /* 0x000fe40003f84070 */
[----:B------:R-:W-:-:S04]  /*5f00*/  ISETP.NE.AND P3, PT, R18, RZ, PT ;  /* 0x000000ff1200720c */ /* 0x000fc80003f65270 */
[----:B------:R-:W-:Y:S02]  /*5f10*/  SEL R9, R8, RZ, P3 ;  /* 0x000000ff08097207 */ /* 0x000fe40001800000 */
[----:B------:R-:W-:-:S03]  /*5f20*/  ISETP.GE.U32.AND P3, PT, R16, 0x20, PT ;  /* 0x000000201000780c */ /* 0x000fc60003f66070 */
[C---:B0-----:R-:W-:Y:S02]  /*5f30*/  IMAD.IADD R23, R20.reuse, 0x1, R9 ;  /* 0x0000000114177824 */ /* 0x041fe400078e0209 */
[----:B------:R-:W-:-:S03]  /*5f40*/  IMAD.IADD R21, R20, 0x1, R21 ;  /* 0x0000000114157824 */ /* 0x000fc600078e0215 */
[----:B------:R-:W-:Y:S01]  /*5f50*/  SEL R24, R8, R23, !P3 ;  /* 0x0000001708187207 */ /* 0x000fe20005800000 */
[----:B------:R-:W-:Y:S06]  /*5f60*/  @P4 BRA `(.L_x_1157) ;  /* 0x0000000800484947 */ /* 0x000fec0003800000 */
[----:B------:R-:W0:Y:S01]  /*5f70*/  LDC.64 R8, c[0x0][0x3c8] ;  /* 0x0000f200ff087b82 */ /* 0x000e220000000a00 */
[----:B------:R-:W-:-:S07]  /*5f80*/  ISETP.NE.AND P3, PT, R16, RZ, PT ;  /* 0x000000ff1000720c */ /* 0x000fce0003f65270 */
        /* <DEDUP_REMOVED lines=9> */
.L_x_1158:
[----:B------:R-:W-:Y:S05]  /*6020*/  NANOSLEEP 0x1c2 ;  /* 0x000001c20000795d */ /* 0x000fea0003800000 */
[----:B------:R-:W-:Y:S01]  /*6030*/  NOP ;  /* 0x0000000000007918 */ /* 0x000fe20000000000 */
.L_x_1159:
[----:B------:R-:W-:-:S03]  /*6040*/  IMAD.WIDE.U32 R10, R16, 0x8, RZ ;  /* 0x00000008100a7825 */ /* 0x000fc600078e00ff */
[----:B------:R-:W-:Y:S02]  /*6050*/  LOP3.LUT R27, R10, 0xfffffff8, RZ, 0x3c, !PT ;  /* 0xfffffff80a1b7812 */ /* 0x000fe400078e3cff */
[----:B------:R-:W-:Y:S02]  /*6060*/  LOP3.LUT R11, RZ, R11, RZ, 0x33, !PT ;  /* 0x0000000bff0b7212 */ /* 0x000fe400078e33ff */
[----:B------:R-:W-:-:S05]  /*6070*/  IADD3 R26, P3, PT, R8, R27, RZ ;  /* 0x0000001b081a7210 */ /* 0x000fca0007f7e0ff */
[----:B------:R-:W-:-:S05]  /*6080*/  IMAD.X R27, R9, 0x1, R11, P3 ;  /* 0x00000001091b7824 */ /* 0x000fca00018e060b */
[----:B------:R-:W2:Y:S01]  /*6090*/  LD.E.64.STRONG.GPU R10, desc[UR12][R26.64+0x100] ;  /* 0x0001000c1a0a7980 */ /* 0x000ea2000c10fb00 */
[----:B------:R-:W-:Y:S01]  /*60a0*/  UMOV UR4, 0xffffffff ;  /* 0xffffffff00047882 */ /* 0x000fe20000000000 */
[----:B--2---:R-:W-:Y:S02]  /*60b0*/  ISETP.NE.AND P3, PT, R10, 0x63, PT ;  /* 0x000000630a00780c */ /* 0x004fe40003f65270 */
[----:B------:R-:W-:Y:S11]  /*60c0*/  BRA.DIV UR4, `(.L_x_1160) ;  /* 0x0000002604447947 */ /* 0x000ff6000b800000 */
[----:B------:R-:W-:-:S13]  /*60d0*/  VOTE.ANY P3, !P3 ;  /* 0x0000000000ff7806 */ /* 0x000fda0005860100 */
.L_x_1218:
[----:B------:R-:W-:Y:S05]  /*60e0*/  @!P3 BRA `(.L_x_1161) ;  /* 0x000000000030b947 */ /* 0x000fea0003800000 */
.L_x_1165:
[----:B------:R-:W-:Y:S05]  /*60f0*/  YIELD ;  /* 0x0000000000007946 */ /* 0x000fea0003800000 */
[----:B------:R-:W-:Y:S05]  /*6100*/  @P4 BRA `(.L_x_1162) ;  /* 0x0000000000084947 */ /* 0x000fea0003800000 */
[----:B------:R0:W-:Y:S06]  /*6110*/  MEMBAR.SC.CTA ;  /* 0x0000000000007992 */ /* 0x0001ec0000000000 */
[----:B0-----:R-:W-:Y:S05]  /*6120*/  BRA `(.L_x_1163) ;  /* 0x0000000000087947 */ /* 0x001fea0003800000 */
.L_x_1162:
[----:B------:R-:W-:Y:S05]  /*6130*/  NANOSLEEP 0x15e ;  /* 0x0000015e0000795d */ /* 0x000fea0003800000 */
[----:B------:R-:W-:Y:S01]  /*6140*/  NOP ;  /* 0x0000000000007918 */ /* 0x000fe20000000000 */
.L_x_1163:
[----:B------:R-:W2:Y:S01]  /*6150*/  LD.E.64.STRONG.GPU R10, desc[UR12][R26.64+0x100] ;  /* 0x0001000c1a0a7980 */ /* 0x000ea2000c10fb00 */
[----:B------:R-:W-:Y:S01]  /*6160*/  UMOV UR4, 0xffffffff ;  /* 0xffffffff00047882 */ /* 0x000fe20000000000 */
[----:B--2---:R-:W-:Y:S02]  /*6170*/  ISETP.NE.AND P3, PT, R10, 0x63, PT ;  /* 0x000000630a00780c */ /* 0x004fe40003f65270 */
[----:B------:R-:W-:Y:S11]  /*6180*/  BRA.DIV UR4, `(.L_x_1164) ;  /* 0x0000002604347947 */ /* 0x000ff6000b800000 */
[----:B------:R-:W-:-:S13]  /*6190*/  VOTE.ANY P3, !P3 ;  /* 0x0000000000ff7806 */ /* 0x000fda0005860100 */
.L_x_1221:
[----:B------:R-:W-:Y:S05]  /*61a0*/  @P3 BRA `(.L_x_1165) ;  /* 0xfffffffc00d03947 */ /* 0x000fea000383ffff */
.L_x_1161:
[----:B------:R-:W-:Y:S01]  /*61b0*/  UMOV UR4, 0xffffffff ;  /* 0xffffffff00047882 */ /* 0x000fe20000000000 */
[----:B------:R-:W-:Y:S02]  /*61c0*/  ISETP.NE.AND P3, PT, R10, 0x65, PT ;  /* 0x000000650a00780c */ /* 0x000fe40003f65270 */
[----:B------:R-:W-:Y:S11]  /*61d0*/  BRA.DIV UR4, `(.L_x_1166) ;  /* 0x0000002604407947 */ /* 0x000ff6000b800000 */
[----:B------:R-:W0:Y:S01]  /*61e0*/  S2R R20, SR_GEMASK ;  /* 0x0000000000147919 */ /* 0x000e220000003c00 */
[----:B------:R-:W-:Y:S01]  /*61f0*/  VOTE.ANY R22, PT, !P3 ;  /* 0x0000000000167806 */ /* 0x000fe200058e0100 */
[----:B------:R-:W-:Y:S01]  /*6200*/  VIADD R28, R18, 0x2 ;  /* 0x00000002121c7836 */ /* 0x000fe20000000000 */
[----:B------:R-:W-:Y:S01]  /*6210*/  ISETP.NE.AND P5, PT, R10, 0x65, PT ;  /* 0x000000650a00780c */ /* 0x000fe20003fa5270 */
[C---:B------:R-:W-:Y:S01]  /*6220*/  VIADD R27, R18.reuse, 0x4 ;  /* 0x00000004121b7836 */ /* 0x040fe20000000000 */
[----:B------:R-:W-:Y:S01]  /*6230*/  LOP3.LUT R35, RZ, R16, RZ, 0x33, !PT ;  /* 0x00000010ff237212 */ /* 0x000fe200078e33ff */
[----:B------:R-:W-:-:S04]  /*6240*/  VIADD R29, R18, 0x10 ;  /* 0x00000010121d7836 */ /* 0x000fc80000000000 */
[----:B------:R-:W-:Y:S01]  /*6250*/  IMAD.IADD R30, R35, 0x1, R30 ;  /* 0x00000001231e7824 */ /* 0x000fe200078e021e */
[----:B0-----:R-:W-:-:S04]  /*6260*/  LOP3.LUT R22, R22, 0x80000000, R20, 0xec, !PT ;  /* 0x8000000016167812 */ /* 0x001fc800078eec14 */
[----:B------:R-:W-:-:S04]  /*6270*/  IADD3 R23, PT, PT, R22, -0x1, RZ ;  /* 0xffffffff16177810 */ /* 0x000fc80007ffe0ff */
[----:B------:R-:W-:-:S04]  /*6280*/  LOP3.LUT R23, R22, R23, RZ, 0xc, !PT ;  /* 0x0000001716177212 */ /* 0x000fc800078e0cff */
[----:B------:R-:W0:Y:S02]  /*6290*/  POPC R31, R23 ;  /* 0x00000017001f7309 */ /* 0x000e240000000000 */
[----:B0-----:R-:W0:Y:S01]  /*62a0*/  SHFL.DOWN PT, R33, R11, 0x1, R31 ;  /* 0x082000000b217989 */ /* 0x001e2200000e001f */
[-C--:B------:R-:W-:Y:S02]  /*62b0*/  ISETP.GE.AND P3, PT, R18, R31.reuse, PT ;  /* 0x0000001f1200720c */ /* 0x080fe40003f66270 */
[-C--:B------:R-:W-:Y:S02]  /*62c0*/  ISETP.GT.AND P4, PT, R29, R31.reuse, PT ;  /* 0x0000001f1d00720c */ /* 0x080fe40003f84270 */
[----:B0-----:R-:W-:Y:S02]  /*62d0*/  SEL R22, R33, RZ, !P3 ;  /* 0x000000ff21167207 */ /* 0x001fe40005800000 */
[----:B------:R-:W-:-:S03]  /*62e0*/  ISETP.GT.AND P3, PT, R28, R31, PT ;  /* 0x0000001f1c00720c */ /* 0x000fc60003f64270 */
[----:B------:R-:W-:Y:S02]  /*62f0*/  IMAD.IADD R26, R22, 0x1, R11 ;  /* 0x00000001161a7824 */ /* 0x000fe400078e020b */
[----:B------:R-:W0:Y:S03]  /*6300*/  LDC.64 R22, c[0x0][0x3c8] ;  /* 0x0000f200ff167b82 */ /* 0x000e260000000a00 */
[----:B------:R-:W1:Y:S02]  /*6310*/  SHFL.DOWN PT, R33, R26, 0x2, R31 ;  /* 0x084000001a217989 */ /* 0x000e6400000e001f */
[----:B-1----:R-:W-:Y:S02]  /*6320*/  SEL R33, R33, RZ, !P3 ;  /* 0x000000ff21217207 */ /* 0x002fe40005800000 */
[----:B------:R-:W-:-:S03]  /*6330*/  ISETP.GT.AND P3, PT, R27, R31, PT ;  /* 0x0000001f1b00720c */ /* 0x000fc60003f64270 */
[----:B------:R-:W-:Y:S02]  /*6340*/  IMAD.IADD R32, R26, 0x1, R33 ;  /* 0x000000011a207824 */ /* 0x000fe400078e0221 */
[----:B------:R-:W-:-:S03]  /*6350*/  VIADD R26, R18, 0x8 ;  /* 0x00000008121a7836 */ /* 0x000fc60000000000 */
[----:B------:R-:W1:Y:S02]  /*6360*/  SHFL.DOWN PT, R33, R32, 0x4, R31 ;  /* 0x0880000020217989 */ /* 0x000e6400000e001f */
[----:B-1----:R-:W-:Y:S02]  /*6370*/  SEL R33, R33, RZ, !P3 ;  /* 0x000000ff21217207 */ /* 0x002fe40005800000 */
[----:B------:R-:W-:-:S03]  /*6380*/  ISETP.GT.AND P3, PT, R26, R31, PT ;  /* 0x0000001f1a00720c */ /* 0x000fc60003f64270 */
[----:B------:R-:W-:-:S05]  /*6390*/  IMAD.IADD R34, R32, 0x1, R33 ;  /* 0x0000000120227824 */ /* 0x000fca00078e0221 */
[----:B------:R-:W1:Y:S02]  /*63a0*/  SHFL.DOWN PT, R33, R34, 0x8, R31 ;  /* 0x0900000022217989 */ /* 0x000e6400000e001f */
[----:B-1----:R-:W-:Y:S02]  /*63b0*/  SEL R11, R33, RZ, !P3 ;  /* 0x000000ff210b7207 */ /* 0x002fe40005800000 */
[----:B------:R-:W-:Y:S02]  /*63c0*/  VOTE.ALL P3, P5 ;  /* 0x0000000000ff7806 */ /* 0x000fe40002860000 */
[----:B------:R-:W-:Y:S02]  /*63d0*/  IADD3 R11, PT, PT, R34, R11, RZ ;  /* 0x0000000b220b7210 */ /* 0x000fe40007ffe0ff */
[----:B0-----:R-:W-:-:S03]  /*63e0*/  IADD3 R34, P5, PT, R22, 0x100, RZ ;  /* 0x0000010016227810 */ /* 0x001fc60007fbe0ff */
[----:B------:R-:W0:Y:S02]  /*63f0*/  SHFL.DOWN PT, R33, R11, 0x10, R31 ;  /* 0x0a0000000b217989 */ /* 0x000e2400000e001f */
[----:B------:R-:W-:Y:S01]  /*6400*/  IMAD.X R35, RZ, RZ, R23, P5 ;  /* 0x000000ffff237224 */ /* 0x000fe200028e0617 */
[----:B0-----:R-:W-:-:S05]  /*6410*/  SEL R32, R33, RZ, !P4 ;  /* 0x000000ff21207207 */ /* 0x001fca0006000000 */
[----:B------:R-:W-:-:S07]  /*6420*/  IMAD.IADD R32, R11, 0x1, R32 ;  /* 0x000000010b207824 */ /* 0x000fce00078e0220 */
.L_x_1230:
[----:B------:R-:W-:Y:S05]  /*6430*/  @!P3 BRA `(.L_x_1167) ;  /* 0x0000000000d4b947 */ /* 0x000fea0003800000 */
.L_x_1175:
[----:B------:R-:W-:-:S05]  /*6440*/  IMAD.WIDE R36, R30, 0x8, R34 ;  /* 0x000000081e247825 */ /* 0x000fca00078e0222 */
[----:B------:R-:W2:Y:S01]  /*6450*/  LD.E.64.STRONG.GPU R10, desc[UR12][R36.64+-0x100] ;  /* 0xffff000c240a7980 */ /* 0x000ea2000c10fb00 */
[----:B------:R-:W-:Y:S05]  /*6460*/  YIELD ;  /* 0x0000000000007946 */ /* 0x000fea0003800000 */
[----:B------:R-:W-:Y:S01]  /*6470*/  UMOV UR4, 0xffffffff ;  /* 0xffffffff00047882 */ /* 0x000fe20000000000 */
[----:B--2---:R-:W-:Y:S02]  /*6480*/  ISETP.NE.AND P3, PT, R10, 0x63, PT ;  /* 0x000000630a00780c */ /* 0x004fe40003f65270 */
[----:B------:R-:W-:Y:S11]  /*6490*/  BRA.DIV UR4, `(.L_x_1168) ;  /* 0x0000002604a07947 */ /* 0x000ff6000b800000 */
[----:B------:R-:W-:-:S13]  /*64a0*/  VOTE.ANY P3, !P3 ;  /* 0x0000000000ff7806 */ /* 0x000fda0005860100 */
.L_x_1233:
[----:B------:R-:W-:Y:S05]  /*64b0*/  @!P3 BRA `(.L_x_1169) ;  /* 0x000000000034b947 */ /* 0x000fea0003800000 */
[----:B------:R-:W-:-:S13]  /*64c0*/  ISETP.GT.U32.AND P4, PT, R25, 0x1f3, PT ;  /* 0x000001f31900780c */ /* 0x000fda0003f84070 */
.L_x_1173:
[----:B------:R-:W-:Y:S05]  /*64d0*/  YIELD ;  /* 0x0000000000007946 */ /* 0x000fea0003800000 */
[----:B------:R-:W-:Y:S05]  /*64e0*/  @P4 BRA `(.L_x_1170) ;  /* 0x0000000000084947 */ /* 0x000fea0003800000 */
[----:B------:R0:W-:Y:S06]  /*64f0*/  MEMBAR.SC.CTA ;  /* 0x0000000000007992 */ /* 0x0001ec0000000000 */
[----:B0-----:R-:W-:Y:S05]  /*6500*/  BRA `(.L_x_1171) ;  /* 0x0000000000087947 */ /* 0x001fea0003800000 */
.L_x_1170:
[----:B------:R-:W-:Y:S05]  /*6510*/  NANOSLEEP 0x15e ;  /* 0x0000015e0000795d */ /* 0x000fea0003800000 */
[----:B------:R-:W-:Y:S01]  /*6520*/  NOP ;  /* 0x0000000000007918 */ /* 0x000fe20000000000 */
.L_x_1171:
[----:B------:R-:W2:Y:S01]  /*6530*/  LD.E.64.STRONG.GPU R10, desc[UR12][R36.64+-0x100] ;  /* 0xffff000c240a7980 */ /* 0x000ea2000c10fb00 */
[----:B------:R-:W-:Y:S01]  /*6540*/  UMOV UR4, 0xffffffff ;  /* 0xffffffff00047882 */ /* 0x000fe20000000000 */
[----:B--2---:R-:W-:Y:S02]  /*6550*/  ISETP.NE.AND P3, PT, R10, 0x63, PT ;  /* 0x000000630a00780c */ /* 0x004fe40003f65270 */
[----:B------:R-:W-:Y:S11]  /*6560*/  BRA.DIV UR4, `(.L_x_1172) ;  /* 0x00000026048c7947 */ /* 0x000ff6000b800000 */
[----:B------:R-:W-:-:S13]  /*6570*/  VOTE.ANY P3, !P3 ;  /* 0x0000000000ff7806 */ /* 0x000fda0005860100 */
.L_x_1236:
[----:B------:R-:W-:Y:S05]  /*6580*/  @P3 BRA `(.L_x_1173) ;  /* 0xfffffffc00d03947 */ /* 0x000fea000383ffff */
.L_x_1169:
        /* <DEDUP_REMOVED lines=13> */
[----:B------:R-:W-:Y:S02]  /*6660*/  ISETP.GT.AND P3, PT, R28, R31, PT ;  /* 0x0000001f1c00720c */ /* 0x000fe40003f64270 */
[----:B------:R-:W-:-:S05]  /*6670*/  IADD3 R37, PT, PT, R22, R11, RZ ;  /* 0x0000000b16257210 */ /* 0x000fca0007ffe0ff */
        /* <DEDUP_REMOVED lines=16> */
.L_x_1245:
[----:B------:R-:W-:Y:S05]  /*6780*/  @P3 BRA `(.L_x_1175) ;  /* 0xfffffffc002c3947 */ /* 0x000fea000383ffff */
.L_x_1167:
[----:B------:R-:W-:Y:S02]  /*6790*/  ISETP.NE.AND P3, PT, R16, RZ, PT ;  /* 0x000000ff1000720c */ /* 0x000fe40003f65270 */
[----:B------:R-:W-:-:S11]  /*67a0*/  ISETP.NE.AND P4, PT, R18, RZ, PT ;  /* 0x000000ff1200720c */ /* 0x000fd60003f85270 */
[----:B------:R-:W0:Y:S01]  /*67b0*/  @!P3 S2R R11, SR_CgaCtaId ;  /* 0x00000000000bb919 */ /* 0x000e220000008800 */
[----:B------:R-:W-:Y:S01]  /*67c0*/  @!P3 MOV R10, 0x400 ;  /* 0x00000400000ab802 */ /* 0x000fe20000000f00 */
[----:B------:R-:W-:Y:S01]  /*67d0*/  @!P3 IMAD.IADD R21, R21, 0x1, R32 ;  /* 0x000000011515b824 */ /* 0x000fe200078e0220 */
[----:B------:R-:W-:Y:S01]  /*67e0*/  @!P4 MOV R18, 0x400 ;  /* 0x000004000012c802 */ /* 0x000fe20000000f00 */
[----:B------:R-:W1:Y:S01]  /*67f0*/  @!P4 S2R R23, SR_CgaCtaId ;  /* 0x000000000017c919 */ /* 0x000e620000008800 */
[----:B------:R-:W-:-:S05]  /*6800*/  @!P3 MOV R20, 0x65 ;  /* 0x000000650014b802 */ /* 0x000fca0000000f00 */
[----:B------:R2:W-:Y:S01]  /*6810*/  @!P3 ST.E.64.STRONG.GPU desc[UR12][R8.64+0x100], R20 ;  /* 0x000100140800b985 */ /* 0x0005e2000c10fb0c */
[----:B0-----:R-:W-:Y:S02]  /*6820*/  @!P3 LEA R10, R11, R10, 0x18 ;  /* 0x0000000a0b0ab211 */ /* 0x001fe400078ec0ff */
[----:B-1----:R-:W-:-:S03]  /*6830*/  @!P4 LEA R11, R23, R18, 0x18 ;  /* 0x00000012170bc211 */ /* 0x002fc600078ec0ff */
[----:B------:R2:W-:Y:S01]  /*6840*/  @!P3 STS [R10+0x28], R21 ;  /* 0x000028150a00b388 */ /* 0x0005e20000000800 */
[----:B------:R-:W-:Y:S02]  /*6850*/  IMAD.MOV.U32 R23, RZ, RZ, R24 ;  /* 0x000000ffff177224 */ /* 0x000fe400078e0018 */
[----:B------:R-:W-:Y:S01]  /*6860*/  @!P4 IMAD.MOV.U32 R23, RZ, RZ, R32 ;  /* 0x000000ffff17c224 */ /* 0x000fe200078e0020 */
[----:B------:R2:W-:Y:S04]  /*6870*/  @!P3 STS [R10+0x24], R32 ;  /* 0x000024200a00b388 */ /* 0x0005e80000000800 */
[----:B------:R2:W-:Y:S02]  /*6880*/  @!P4 STS [R11+0xc], R32 ;  /* 0x00000c200b00c388 */ /* 0x0005e40000000800 */
.L_x_1157:
        /* <DEDUP_REMOVED lines=8> */
[----:B------:R-:W1:Y:S01]  /*6910*/  LDS.128 R8, [R21+0x20] ;  /* 0x0000200015087984 */ /* 0x000e620000000c00 */
[----:B0-----:R-:W-:-:S04]  /*6920*/  @P3 IMAD.IADD R23, R23, 0x1, R18 ;  /* 0x0000000117173824 */ /* 0x001fc800078e0212 */
[----:B------:R-:W-:Y:S01]  /*6930*/  IMAD.IADD R0, R0, 0x1, R23 ;  /* 0x0000000100007824 */ /* 0x000fe200078e0217 */
[----:B-1----:R-:W-:Y:S01]  /*6940*/  @P0 IADD3 R2, PT, PT, -R9, R23, R2 ;  /* 0x0000001709020210 */ /* 0x002fe20007ffe102 */
[----:B------:R-:W-:-:S03]  /*6950*/  @P1 IMAD.IADD R8, R23, 0x1, -R9 ;  /* 0x0000000117081824 */ /* 0x000fc600078e0a09 */
[----:B------:R-:W-:Y:S01]  /*6960*/  @P2 IADD3 R0, PT, PT, R0, -R9, RZ ;  /* 0x8000000900002210 */ /* 0x000fe20007ffe0ff */
[--C-:B------:R-:W-:Y:S02]  /*6970*/  @P0 IMAD R23, R2, 0xc, R21.reuse ;  /* 0x0000000c02170824 */ /* 0x100fe400078e0215 */
[--C-:B------:R-:W-:Y:S01]  /*6980*/  @P1 IMAD R8, R8, 0xc, R21.reuse ;  /* 0x0000000c08081824 */ /* 0x100fe200078e0215 */
[----:B------:R-:W-:Y:S01]  /*6990*/  BAR.SYNC.DEFER_BLOCKING 0x0 ;  /* 0x0000000000007b1d */ /* 0x000fe20000010000 */
[----:B------:R-:W-:Y:S01]  /*69a0*/  @P2 IMAD R2, R0, 0xc, R21 ;  /* 0x0000000c00022824 */ /* 0x000fe200078e0215 */
[----:B------:R-:W-:-:S05]  /*69b0*/  IADD3 R0, PT, PT, -R17, 0xc0, RZ ;  /* 0x000000c011007810 */ /* 0x000fca0007ffe1ff */
[--C-:B------:R-:W-:Y:S02]  /*69c0*/  IMAD.IADD R17, R11, 0x1, -R0.reuse ;  /* 0x000000010b117824 */ /* 0x100fe400078e0a00 */
[----:B------:R-:W-:Y:S01]  /*69d0*/  IMAD.IADD R0, R10, 0x1, -R0 ;  /* 0x000000010a007824 */ /* 0x000fe200078e0a00 */
        /* <DEDUP_REMOVED lines=12> */
[----:B------:R-:W1:Y:S01]  /*6aa0*/  LDCU UR4, c[0x0][0x3c0] ;  /* 0x00007800ff0477ac */ /* 0x000e620008000800 */
[----:B0-----:R-:W-:Y:S01]  /*6ab0*/  IMAD.IADD R2, R19, 0x1, R16 ;  /* 0x0000000113027824 */ /* 0x001fe200078e0210 */
[----:B------:R-:W-:Y:S04]  /*6ac0*/  BSSY.RECONVERGENT B1, `(.L_x_1178) ;  /* 0x0000021000017945 */ /* 0x000fe80003800200 */
[----:B-1----:R-:W-:-:S05]  /*6ad0*/  IADD3 R2, PT, PT, -R2, UR4, R11 ;  /* 0x0000000402027c10 */ /* 0x002fca000fffe10b */
[----:B------:R-:W-:-:S05]  /*6ae0*/  VIADD R8, R2, 0xffffff3f ;  /* 0xffffff3f02087836 */ /* 0x000fca0000000000 */
[C---:B------:R-:W-:Y:S02]  /*6af0*/  LOP3.LUT R2, R8.reuse, 0xc0, RZ, 0xc0, !PT ;  /* 0x000000c008027812 */ /* 0x040fe400078ec0ff */
[----:B------:R-:W-:Y:S02]  /*6b00*/  ISETP.GE.U32.AND P1, PT, R8, 0xc0, PT ;  /* 0x000000c00800780c */ /* 0x000fe40003f26070 */
[----:B------:R-:W-:-:S13]  /*6b10*/  ISETP.NE.AND P0, PT, R2, 0xc0, PT ;  /* 0x000000c00200780c */ /* 0x000fda0003f05270 */
[----:B------:R-:W-:Y:S05]  /*6b20*/  @!P0 BRA `(.L_x_1179) ;  /* 0x0000000000688947 */ /* 0x000fea0003800000 */
[----:B------:R-:W0:Y:S01]  /*6b30*/  LDC.64 R2, c[0x0][0x398] ;  /* 0x0000e600ff027b82 */ /* 0x000e220000000a00 */
[----:B------:R-:W-:Y:S01]  /*6b40*/  LEA.HI R8, R8, 0x1, RZ, 0x1a ;  /* 0x0000000108087811 */ /* 0x000fe200078fd0ff */
[C---:B------:R-:W-:Y:S01]  /*6b50*/  IMAD R18, R16.reuse, 0xc, R21 ;  /* 0x0000000c10127824 */ /* 0x040fe200078e0215 */
[----:B------:R-:W-:-:S03]  /*6b60*/  IADD3 R19, PT, PT, R16, R9, RZ ;  /* 0x0000000910137210 */ /* 0x000fc60007ffe0ff */
[C---:B------:R-:W-:Y:S01]  /*6b70*/  IMAD.SHL.U32 R10, R8.reuse, 0x40, RZ ;  /* 0x00000040080a7824 */ /* 0x040fe200078e00ff */
[----:B------:R-:W-:Y:S01]  /*6b80*/  LOP3.LUT R8, R8, 0x3, RZ, 0xc0, !PT ;  /* 0x0000000308087812 */ /* 0x000fe200078ec0ff */
[----:B------:R-:W1:Y:S01]  /*6b90*/  LDC.64 R4, c[0x0][0x3a0] ;  /* 0x0000e800ff047b82 */ /* 0x000e620000000a00 */
[----:B------:R-:W-:Y:S02]  /*6ba0*/  VIADD R18, R18, 0x8 ;  /* 0x0000000812127836 */ /* 0x000fe40000000000 */
[----:B------:R-:W-:Y:S01]  /*6bb0*/  LOP3.LUT R11, R10, 0xc0, RZ, 0xc0, !PT ;  /* 0x000000c00a0b7812 */ /* 0x000fe200078ec0ff */
[----:B------:R-:W-:-:S04]  /*6bc0*/  IMAD.MOV R8, RZ, RZ, -R8 ;  /* 0x000000ffff087224 */ /* 0x000fc800078e0a08 */
[----:B------:R-:W2:Y:S01]  /*6bd0*/  LDC.64 R6, c[0x0][0x3a8] ;  /* 0x0000ea00ff067b82 */ /* 0x000ea20000000a00 */
[----:B------:R-:W-:-:S07]  /*6be0*/  IMAD.IADD R16, R16, 0x1, R11 ;  /* 0x0000000110107824 */ /* 0x000fce00078e020b */
.L_x_1180:
[----:B---3--:R-:W3:Y:S01]  /*6bf0*/  LDS R23, [R18+-0x8] ;  /* 0xfffff80012177984 */ /* 0x008ee20000000800 */
[----:B0-----:R-:W-:-:S03]  /*6c00*/  IMAD.WIDE R14, R19, 0x4, R2 ;  /* 0x00000004130e7825 */ /* 0x001fc600078e0202 */
[----:B------:R-:W0:Y:S01]  /*6c10*/  LDS R25, [R18+-0x4] ;  /* 0xfffffc0012197984 */ /* 0x000e220000000800 */
[----:B-1----:R-:W-:-:S03]  /*6c20*/  IMAD.WIDE R12, R19, 0x4, R4 ;  /* 0x00000004130c7825 */ /* 0x002fc600078e0204 */
[----:B------:R1:W4:Y:S01]  /*6c30*/  LDS R27, [R18] ;  /* 0x00000000121b7984 */ /* 0x0003220000000800 */
[----:B--2---:R-:W-:-:S04]  /*6c40*/  IMAD.WIDE R10, R19, 0x4, R6 ;  /* 0x00000004130a7825 */ /* 0x004fc800078e0206 */
[----:B------:R-:W-:Y:S02]  /*6c50*/  VIADD R8, R8, 0x1 ;  /* 0x0000000108087836 */ /* 0x000fe40000000000 */
[----:B------:R-:W-:Y:S01]  /*6c60*/  VIADD R19, R19, 0x40 ;  /* 0x0000004013137836 */ /* 0x000fe20000000000 */
[----:B-1----:R-:W-:Y:S02]  /*6c70*/  IADD3 R18, PT, PT, R18, 0x300, RZ ;  /* 0x0000030012127810 */ /* 0x002fe40007ffe0ff */
[----:B------:R-:W-:Y:S01]  /*6c80*/  ISETP.NE.AND P0, PT, R8, RZ, PT ;  /* 0x000000ff0800720c */ /* 0x000fe20003f05270 */
[----:B---3--:R3:W-:Y:S04]  /*6c90*/  STG.E desc[UR12][R14.64], R23 ;  /* 0x000000170e007986 */ /* 0x0087e8000c10190c */
[----:B0-----:R3:W-:Y:S04]  /*6ca0*/  STG.E desc[UR12][R12.64], R25 ;  /* 0x000000190c007986 */ /* 0x0017e8000c10190c */
[----:B----4-:R3:W-:Y:S04]  /*6cb0*/  STG.E desc[UR12][R10.64], R27 ;  /* 0x0000001b0a007986 */ /* 0x0107e8000c10190c */
[----:B------:R-:W-:Y:S05]  /*6cc0*/  @P0 BRA `(.L_x_1180) ;  /* 0xfffffffc00c80947 */ /* 0x000fea000383ffff */
.L_x_1179:
[----:B------:R-:W-:Y:S05]  /*6cd0*/  BSYNC.RECONVERGENT B1 ;  /* 0x0000000000017941 */ /* 0x000fea0003800200 */
.L_x_1178:
[----:B------:R-:W-:Y:S05]  /*6ce0*/  @!P1 BRA `(.L_x_1177) ;  /* 0x0000000c00a89947 */ /* 0x000fea0003800000 */
[----:B------:R-:W0:Y:S01]  /*6cf0*/  LDCU.64 UR4, c[0x0][0x398] ;  /* 0x00007300ff0477ac */ /* 0x000e220008000a00 */
[----:B------:R-:W-:Y:S01]  /*6d00*/  IMAD.IADD R2, R17, 0x1, -R16 ;  /* 0x0000000111027824 */ /* 0x000fe200078e0a10 */
[----:B------:R-:W-:Y:S01]  /*6d10*/  BSSY.RECONVERGENT B1, `(.L_x_1181) ;  /* 0x000008a000017945 */ /* 0x000fe20003800200 */
[C---:B------:R-:W-:Y:S01]  /*6d20*/  IMAD R21, R16.reuse, 0xc, R21 ;  /* 0x0000000c10157824 */ /* 0x040fe200078e0215 */
[----:B------:R-:W1:Y:S01]  /*6d30*/  LDCU.128 UR8, c[0x0][0x3a0] ;  /* 0x00007400ff0877ac */ /* 0x000e620008000c00 */
[----:B---3--:R-:W-:Y:S01]  /*6d40*/  IMAD.IADD R23, R16, 0x1, R9 ;  /* 0x0000000110177824 */ /* 0x008fe200078e0209 */
[----:B------:R-:W-:Y:S01]  /*6d50*/  ISETP.GT.AND P1, PT, R2, 0x300, PT ;  /* 0x000003000200780c */ /* 0x000fe20003f24270 */
[----:B------:R-:W-:Y:S01]  /*6d60*/  VIADD R22, R21, 0x600 ;  /* 0x0000060015167836 */ /* 0x000fe20000000000 */
[----:B------:R-:W-:Y:S01]  /*6d70*/  PLOP3.LUT P0, PT, PT, PT, PT, 0x80, 0x8 ;  /* 0x000000000008781c */ /* 0x000fe20003f0f070 */
[----:B0-----:R-:W-:-:S04]  /*6d80*/  UIADD3 UR4, UP0, UPT, UR4, 0x200, URZ ;  /* 0x0000020004047890 */ /* 0x001fc8000ff1e0ff */
[----:B------:R-:W-:Y:S02]  /*6d90*/  UIADD3.X UR5, UPT, UPT, URZ, UR5, URZ, UP0, !UPT ;  /* 0x00000005ff057290 */ /* 0x000fe400087fe4ff */
[----:B-1----:R-:W-:Y:S01]  /*6da0*/  UIADD3 UR8, UP1, UPT, UR8, 0x200, URZ ;  /* 0x0000020008087890 */ /* 0x002fe2000ff3e0ff */
[----:B------:R-:W-:Y:S01]  /*6db0*/  IMAD.U32 R2, RZ, RZ, UR4 ;  /* 0x00000004ff027e24 */ /* 0x000fe2000f8e00ff */
[----:B------:R-:W-:Y:S02]  /*6dc0*/  UIADD3 UR10, UP0, UPT, UR10, 0x200, URZ ;  /* 0x000002000a0a7890 */ /* 0x000fe4000ff1e0ff */
[----:B------:R-:W-:Y:S01]  /*6dd0*/  UIADD3.X UR9, UPT, UPT, URZ, UR9, URZ, UP1, !UPT ;  /* 0x00000009ff097290 */ /* 0x000fe20008ffe4ff */
[----:B------:R-:W-:Y:S01]  /*6de0*/  MOV R3, UR5 ;  /* 0x0000000500037c02 */ /* 0x000fe20008000f00 */
[----:B------:R-:W-:Y:S01]  /*6df0*/  UIADD3.X UR11, UPT, UPT, URZ, UR11, URZ, UP0, !UPT ;  /* 0x0000000bff0b7290 */ /* 0x000fe200087fe4ff */
[----:B------:R-:W-:Y:S02]  /*6e00*/  IMAD.U32 R4, RZ, RZ, UR8 ;  /* 0x00000008ff047e24 */ /* 0x000fe4000f8e00ff */
[----:B------:R-:W-:-:S02]  /*6e10*/  IMAD.U32 R6, RZ, RZ, UR10 ;  /* 0x0000000aff067e24 */ /* 0x000fc4000f8e00ff */
[----:B------:R-:W-:Y:S02]  /*6e20*/  IMAD.U32 R5, RZ, RZ, UR9 ;  /* 0x00000009ff057e24 */ /* 0x000fe4000f8e00ff */
[----:B------:R-:W-:Y:S01]  /*6e30*/  IMAD.U32 R7, RZ, RZ, UR11 ;  /* 0x0000000bff077e24 */ /* 0x000fe2000f8e00ff */
[----:B------:R-:W-:Y:S06]  /*6e40*/  @!P1 BRA `(.L_x_1182) ;  /* 0x0000000400d89947 */ /* 0x000fec0003800000 */
[----:B------:R-:W-:Y:S01]  /*6e50*/  PLOP3.LUT P0, PT, PT, PT, PT, 0x8, 0x80 ;  /* 0x000000000080781c */ /* 0x000fe20003f0e170 */
[----:B------:R-:W-:-:S12]  /*6e60*/  VIADD R25, R17, 0xfffffd00 ;  /* 0xfffffd0011197836 */ /* 0x000fd80000000000 */
.L_x_1183:
[----:B0-----:R-:W0:Y:S01]  /*6e70*/  LDS R11, [R22+-0x600] ;  /* 0xfffa0000160b7984 */ /* 0x001e220000000800 */
        /* <DEDUP_REMOVED lines=23> */
[----:B------:R-:W0:Y:S04]  /*6ff0*/  LDS R13, [R22+0x904] ;  /* 0x00090400160d7984 */ /* 0x000e280000000800 */
[----:B------:R-:W1:Y:S04]  /*7000*/  LDS R15, [R22+0x908] ;  /* 0x00090800160f7984 */ /* 0x000e680000000800 */
[----:B---3--:R-:W-:Y:S04]  /*7010*/  STG.E desc[UR12][R20.64+-0x100], R19 ;  /* 0xffff001314007986 */ /* 0x008fe8000c10190c */
[----:B------:R-:W2:Y:S04]  /*7020*/  LDS R35, [R22+0xc00] ;  /* 0x000c000016237984 */ /* 0x000ea80000000800 */
[----:B----4-:R3:W-:Y:S04]  /*7030*/  STG.E desc[UR12][R26.64+-0x100], R31 ;  /* 0xffff001f1a007986 */ /* 0x0107e8000c10190c */
[----:B------:R-:W4:Y:S04]  /*7040*/  LDS R37, [R22+0xc04] ;  /* 0x000c040016257984 */ /* 0x000f280000000800 */
[----:B-----5:R-:W-:Y:S04]  /*7050*/  STG.E desc[UR12][R8.64+-0x100], R33 ;  /* 0xffff002108007986 */ /* 0x020fe8000c10190c */
[----:B------:R-:W5:Y:S01]  /*7060*/  LDS R24, [R22+0xc08] ;  /* 0x000c080016187984 */ /* 0x000f620000000800 */
[----:B---3--:R-:W-:-:S03]  /*7070*/  VIADD R31, R23, 0x100 ;  /* 0x00000100171f7836 */ /* 0x008fc60000000000 */
[----:B------:R-:W-:Y:S04]  /*7080*/  STG.E desc[UR12][R20.64], R10 ;  /* 0x0000000a14007986 */ /* 0x000fe8000c10190c */
[----:B------:R-:W3:Y:S04]  /*7090*/  LDS R11, [R22+0xf00] ;  /* 0x000f0000160b7984 */ /* 0x000ee80000000800 */
[----:B------:R-:W-:Y:S04]  /*70a0*/  STG.E desc[UR12][R26.64], R12 ;  /* 0x0000000c1a007986 */ /* 0x000fe8000c10190c */
[----:B------:R-:W3:Y:S04]  /*70b0*/  LDS R10, [R22+0xf04] ;  /* 0x000f0400160a7984 */ /* 0x000ee80000000800 */
[----:B------:R-:W3:Y:S04]  /*70c0*/  LDS R12, [R22+0xf08] ;  /* 0x000f0800160c7984 */ /* 0x000ee80000000800 */
[----:B------:R0:W-:Y:S04]  /*70d0*/  STG.E desc[UR12][R8.64], R18 ;  /* 0x0000001208007986 */ /* 0x0001e8000c10190c */
[----:B------:R1:W-:Y:S04]  /*70e0*/  STG.E desc[UR12][R20.64+0x100], R28 ;  /* 0x0001001c14007986 */ /* 0x0003e8000c10190c */
[----:B------:R2:W-:Y:S01]  /*70f0*/  STG.E desc[UR12][R26.64+0x100], R34 ;  /* 0x000100221a007986 */ /* 0x0005e2000c10190c */
[----:B0-----:R-:W-:-:S03]  /*7100*/  IMAD.WIDE R18, R31, 0x4, R2 ;  /* 0x000000041f127825 */ /* 0x001fc600078e0202 */
[----:B------:R-:W-:Y:S01]  /*7110*/  STG.E desc[UR12][R8.64+0x100], R30 ;  /* 0x0001001e08007986 */ /* 0x000fe2000c10190c */
[----:B-1----:R-:W-:-:S03]  /*7120*/  IMAD.WIDE R20, R31, 0x4, R4 ;  /* 0x000000041f147825 */ /* 0x002fc600078e0204 */
[----:B------:R-:W-:Y:S01]  /*7130*/  STG.E desc[UR12][R18.64+-0x200], R32 ;  /* 0xfffe002012007986 */ /* 0x000fe2000c10190c */
[----:B--2---:R-:W-:-:S03]  /*7140*/  IMAD.WIDE R26, R31, 0x4, R6 ;  /* 0x000000041f1a7825 */ /* 0x004fc600078e0206 */
[----:B------:R-:W-:Y:S04]  /*7150*/  STG.E desc[UR12][R20.64+-0x200], R29 ;  /* 0xfffe001d14007986 */ /* 0x000fe8000c10190c */
[----:B------:R-:W0:Y:S04]  /*7160*/  LDS R29, [R22+0x1200] ;  /* 0x00120000161d7984 */ /* 0x000e280000000800 */
[----:B------:R-:W1:Y:S04]  /*7170*/  LDS R31, [R22+0x1204] ;  /* 0x00120400161f7984 */ /* 0x000e680000000800 */
[----:B------:R-:W2:Y:S04]  /*7180*/  LDS R33, [R22+0x1208] ;  /* 0x0012080016217984 */ /* 0x000ea80000000800 */
[----:B------:R4:W-:Y:S04]  /*7190*/  STG.E desc[UR12][R26.64+-0x200], R36 ;  /* 0xfffe00241a007986 */ /* 0x0009e8000c10190c */
[----:B------:R-:W-:Y:S04]  /*71a0*/  STG.E desc[UR12][R18.64+-0x100], R14 ;  /* 0xffff000e12007986 */ /* 0x000fe8000c10190c */
[----:B------:R-:W2:Y:S04]  /*71b0*/  LDS R14, [R22+0x1500] ;  /* 0x00150000160e7984 */ /* 0x000ea80000000800 */
[----:B------:R-:W2:Y:S01]  /*71c0*/  LDS R28, [R22+0x1504] ;  /* 0x00150400161c7984 */ /* 0x000ea20000000800 */
[----:B----4-:R-:W-:-:S03]  /*71d0*/  IADD3 R36, PT, PT, R23, 0x200, RZ ;  /* 0x0000020017247810 */ /* 0x010fc60007ffe0ff */
[----:B------:R-:W4:Y:S02]  /*71e0*/  LDS R30, [R22+0x1508] ;  /* 0x00150800161e7984 */ /* 0x000f240000000800 */
[C---:B------:R-:W-:Y:S02]  /*71f0*/  IMAD.WIDE R8, R36.reuse, 0x4, R2 ;  /* 0x0000000424087825 */ /* 0x040fe400078e0202 */
[----:B------:R-:W4:Y:S04]  /*7200*/  LDS R32, [R22+0x1800] ;  /* 0x0018000016207984 */ /* 0x000f280000000800 */
[----:B------:R-:W4:Y:S04]  /*7210*/  LDS R34, [R22+0x1804] ;  /* 0x0018040016227984 */ /* 0x000f280000000800 */
[----:B------:R-:W-:Y:S04]  /*7220*/  STG.E desc[UR12][R20.64+-0x100], R13 ;  /* 0xffff000d14007986 */ /* 0x000fe8000c10190c */
[----:B------:R-:W-:Y:S04]  /*7230*/  STG.E desc[UR12][R26.64+-0x100], R15 ;  /* 0xffff000f1a007986 */ /* 0x000fe8000c10190c */
[----:B------:R-:W-:Y:S04]  /*7240*/  STG.E desc[UR12][R18.64], R35 ;  /* 0x0000002312007986 */ /* 0x000fe8000c10190c */
[----:B------:R-:W-:Y:S04]  /*7250*/  STG.E desc[UR12][R20.64], R37 ;  /* 0x0000002514007986 */ /* 0x000fe8000c10190c */
[----:B-----5:R-:W-:Y:S04]  /*7260*/  STG.E desc[UR12][R26.64], R24 ;  /* 0x000000181a007986 */ /* 0x020fe8000c10190c */
[----:B---3--:R-:W-:Y:S04]  /*7270*/  STG.E desc[UR12][R18.64+0x100], R11 ;  /* 0x0001000b12007986 */ /* 0x008fe8000c10190c */
[----:B------:R3:W-:Y:S04]  /*7280*/  STG.E desc[UR12][R20.64+0x100], R10 ;  /* 0x0001000a14007986 */ /* 0x0007e8000c10190c */
[----:B------:R5:W-:Y:S04]  /*7290*/  STG.E desc[UR12][R26.64+0x100], R12 ;  /* 0x0001000c1a007986 */ /* 0x000be8000c10190c */
[----:B------:R-:W-:Y:S01]  /*72a0*/  LDS R15, [R22+0x1b00] ;  /* 0x001b0000160f7984 */ /* 0x000fe20000000800 */
[----:B---3--:R-:W-:-:S03]  /*72b0*/  IMAD.WIDE R10, R36, 0x4, R4 ;  /* 0x00000004240a7825 */ /* 0x008fc600078e0204 */
[----:B------:R-:W-:Y:S01]  /*72c0*/  LDS R19, [R22+0x1b04] ;  /* 0x001b040016137984 */ /* 0x000fe20000000800 */
[----:B-----5:R-:W-:-:S03]  /*72d0*/  IMAD.WIDE R12, R36, 0x4, R6 ;  /* 0x00000004240c7825 */ /* 0x020fc600078e0206 */
[----:B------:R-:W-:Y:S01]  /*72e0*/  LDS R21, [R22+0x1b08] ;  /* 0x001b080016157984 */ /* 0x000fe20000000800 */
[----:B------:R-:W-:-:S03]  /*72f0*/  VIADD R20, R23, 0x300 ;  /* 0x0000030017147836 */ /* 0x000fc60000000000 */
[----:B------:R-:W3:Y:S01]  /*7300*/  LDS R36, [R22+0x1808] ;  /* 0x0018080016247984 */ /* 0x000ee20000000800 */
[----:B------:R-:W-:-:S03]  /*7310*/  VIADD R23, R23, 0x400 ;  /* 0x0000040017177836 */ /* 0x000fc60000000000 */
[----:B0-----:R-:W-:Y:S04]  /*7320*/  STG.E desc[UR12][R8.64+-0x200], R29 ;  /* 0xfffe001d08007986 */ /* 0x001fe8000c10190c */
[----:B------:R-:W0:Y:S04]  /*7330*/  LDS R27, [R22+0x1e00] ;  /* 0x001e0000161b7984 */ /* 0x000e280000000800 */
[----:B-1----:R-:W-:Y:S04]  /*7340*/  STG.E desc[UR12][R10.64+-0x200], R31 ;  /* 0xfffe001f0a007986 */ /* 0x002fe8000c10190c */
[----:B------:R-:W1:Y:S04]  /*7350*/  LDS R29, [R22+0x1e04] ;  /* 0x001e0400161d7984 */ /* 0x000e680000000800 */
[----:B--2---:R-:W-:Y:S04]  /*7360*/  STG.E desc[UR12][R12.64+-0x200], R33 ;  /* 0xfffe00210c007986 */ /* 0x004fe8000c10190c */
[----:B------:R-:W2:Y:S04]  /*7370*/  LDS R31, [R22+0x1e08] ;  /* 0x001e0800161f7984 */ /* 0x000ea80000000800 */
[----:B------:R-:W5:Y:S04]  /*7380*/  LDS R33, [R22+0x2100] ;  /* 0x0021000016217984 */ /* 0x000f680000000800 */
[----:B------:R-:W5:Y:S04]  /*7390*/  LDS R35, [R22+0x2104] ;  /* 0x0021040016237984 */ /* 0x000f680000000800 */
[----:B------:R-:W5:Y:S04]  /*73a0*/  LDS R37, [R22+0x2108] ;  /* 0x0021080016257984 */ /* 0x000f680000000800 */
[----:B------:R-:W-:Y:S04]  /*73b0*/  STG.E desc[UR12][R8.64+-0x100], R14 ;  /* 0xffff000e08007986 */ /* 0x000fe8000c10190c */
[----:B------:R-:W5:Y:S04]  /*73c0*/  LDS R24, [R22+0x2400] ;  /* 0x0024000016187984 */ /* 0x000f680000000800 */
[----:B------:R-:W-:Y:S04]  /*73d0*/  STG.E desc[UR12][R10.64+-0x100], R28 ;  /* 0xffff001c0a007986 */ /* 0x000fe8000c10190c */
[----:B------:R-:W5:Y:S04]  /*73e0*/  LDS R26, [R22+0x2404] ;  /* 0x00240400161a7984 */ /* 0x000f680000000800 */
[----:B----4-:R-:W-:Y:S04]  /*73f0*/  STG.E desc[UR12][R12.64+-0x100], R30 ;  /* 0xffff001e0c007986 */ /* 0x010fe8000c10190c */
[----:B------:R-:W4:Y:S04]  /*7400*/  LDS R28, [R22+0x2408] ;  /* 0x00240800161c7984 */ /* 0x000f280000000800 */
[----:B------:R-:W-:Y:S04]  /*7410*/  STG.E desc[UR12][R8.64], R32 ;  /* 0x0000002008007986 */ /* 0x000fe8000c10190c */
[----:B------:R-:W4:Y:S04]  /*7420*/  LDS R30, [R22+0x2700] ;  /* 0x00270000161e7984 */ /* 0x000f280000000800 */
[----:B------:R-:W-:Y:S04]  /*7430*/  STG.E desc[UR12][R10.64], R34 ;  /* 0x000000220a007986 */ /* 0x000fe8000c10190c */
[----:B------:R-:W4:Y:S04]  /*7440*/  LDS R32, [R22+0x2704] ;  /* 0x0027040016207984 */ /* 0x000f280000000800 */
[----:B------:R0:W4:Y:S04]  /*7450*/  LDS R34, [R22+0x2708] ;  /* 0x0027080016227984 */ /* 0x0001280000000800 */
[----:B---3--:R-:W-:Y:S04]  /*7460*/  STG.E desc[UR12][R12.64], R36 ;  /* 0x000000240c007986 */ /* 0x008fe8000c10190c */
[----:B------:R3:W-:Y:S01]  /*7470*/  STG.E desc[UR12][R8.64+0x100], R15 ;  /* 0x0001000f08007986 */ /* 0x0007e2000c10190c */
[----:B0-----:R-:W-:-:S03]  /*7480*/  VIADD R22, R22, 0x3000 ;  /* 0x0000300016167836 */ /* 0x001fc60000000000 */
[----:B------:R0:W-:Y:S04]  /*7490*/  STG.E desc[UR12][R10.64+0x100], R19 ;  /* 0x000100130a007986 */ /* 0x0001e8000c10190c */
[----:B------:R1:W-:Y:S01]  /*74a0*/  STG.E desc[UR12][R12.64+0x100], R21 ;  /* 0x000100150c007986 */ /* 0x0003e2000c10190c */
[----:B---3--:R-:W-:-:S04]  /*74b0*/  IMAD.WIDE R14, R20, 0x4, R2 ;  /* 0x00000004140e7825 */ /* 0x008fc800078e0202 */
[C---:B0-----:R-:W-:Y:S01]  /*74c0*/  IMAD.WIDE R18, R20.reuse, 0x4, R4 ;  /* 0x0000000414127825 */ /* 0x041fe200078e0204 */
[----:B------:R0:W-:Y:S03]  /*74d0*/  STG.E desc[UR12][R14.64+-0x200], R27 ;  /* 0xfffe001b0e007986 */ /* 0x0001e6000c10190c */
[----:B-1----:R-:W-:Y:S01]  /*74e0*/  IMAD.WIDE R20, R20, 0x4, R6 ;  /* 0x0000000414147825 */ /* 0x002fe200078e0206 */
[----:B------:R0:W-:Y:S04]  /*74f0*/  STG.E desc[UR12][R18.64+-0x200], R29 ;  /* 0xfffe001d12007986 */ /* 0x0001e8000c10190c */
[----:B--2---:R0:W-:Y:S04]  /*7500*/  STG.E desc[UR12][R20.64+-0x200], R31 ;  /* 0xfffe001f14007986 */ /* 0x0041e8000c10190c */
[----:B-----5:R0:W-:Y:S04]  /*7510*/  STG.E desc[UR12][R14.64+-0x100], R33 ;  /* 0xffff00210e007986 */ /* 0x0201e8000c10190c */
[----:B------:R0:W-:Y:S04]  /*7520*/  STG.E desc[UR12][R18.64+-0x100], R35 ;  /* 0xffff002312007986 */ /* 0x0001e8000c10190c */
[----:B------:R0:W-:Y:S04]  /*7530*/  STG.E desc[UR12][R20.64+-0x100], R37 ;  /* 0xffff002514007986 */ /* 0x0001e8000c10190c */
[----:B------:R0:W-:Y:S04]  /*7540*/  STG.E desc[UR12][R14.64], R24 ;  /* 0x000000180e007986 */ /* 0x0001e8000c10190c */
[----:B------:R0:W-:Y:S04]  /*7550*/  STG.E desc[UR12][R18.64], R26 ;  /* 0x0000001a12007986 */ /* 0x0001e8000c10190c */
[----:B----4-:R0:W-:Y:S04]  /*7560*/  STG.E desc[UR12][R20.64], R28 ;  /* 0x0000001c14007986 */ /* 0x0101e8000c10190c */
[----:B------:R0:W-:Y:S04]  /*7570*/  STG.E desc[UR12][R14.64+0x100], R30 ;  /* 0x0001001e0e007986 */ /* 0x0001e8000c10190c */
[----:B------:R0:W-:Y:S04]  /*7580*/  STG.E desc[UR12][R18.64+0x100], R32 ;  /* 0x0001002012007986 */ /* 0x0001e8000c10190c */
[----:B------:R0:W-:Y:S01]  /*7590*/  STG.E desc[UR12][R20.64+0x100], R34 ;  /* 0x0001002214007986 */ /* 0x0001e2000c10190c */
[----:B------:R-:W-:Y:S05]  /*75a0*/  @!P1 BRA `(.L_x_1183) ;  /* 0xfffffff800309947 */ /* 0x000fea000383ffff */
.L_x_1182:
[----:B------:R-:W-:Y:S05]  /*75b0*/  BSYNC.RECONVERGENT B1 ;  /* 0x0000000000017941 */ /* 0x000fea0003800200 */
.L_x_1181:
[----:B------:R-:W-:Y:S01]  /*75c0*/  IMAD.IADD R8, R17, 0x1, -R16 ;  /* 0x0000000111087824 */ /* 0x000fe200078e0a10 */
[----:B------:R-:W-:Y:S04]  /*75d0*/  BSSY.RECONVERGENT B1, `(.L_x_1184) ;  /* 0x000003e000017945 */ /* 0x000fe80003800200 */
[----:B------:R-:W-:-:S13]  /*75e0*/  ISETP.GT.AND P1, PT, R8, 0x100, PT ;  /* 0x000001000800780c */ /* 0x000fda0003f24270 */
[----:B------:R-:W-:Y:S05]  /*75f0*/  @!P1 BRA `(.L_x_1185) ;  /* 0x0000000000ec9947 */ /* 0x000fea0003800000 */
[----:B0-----:R-:W0:Y:S01]  /*7600*/  LDS R31, [R22+-0x600] ;  /* 0xfffa0000161f7984 */ /* 0x001e220000000800 */
        /* <DEDUP_REMOVED lines=23> */
[----:B------:R-:W2:Y:S04]  /*7780*/  LDS R35, [R22+0x904] ;  /* 0x0009040016237984 */ /* 0x000ea80000000800 */
[----:B---3--:R-:W-:Y:S04]  /*7790*/  STG.E desc[UR12][R20.64+-0x100], R10 ;  /* 0xffff000a14007986 */ /* 0x008fe8000c10190c */
[----:B------:R-:W3:Y:S04]  /*77a0*/  LDS R37, [R22+0x908] ;  /* 0x0009080016257984 */ /* 0x000ee80000000800 */
[----:B----4-:R-:W-:Y:S04]  /*77b0*/  STG.E desc[UR12][R18.64+-0x100], R12 ;  /* 0xffff000c12007986 */ /* 0x010fe8000c10190c */
[----:B------:R-:W4:Y:S04]  /*77c0*/  LDS R24, [R22+0xc00] ;  /* 0x000c000016187984 */ /* 0x000f280000000800 */
[----:B-----5:R5:W-:Y:S04]  /*77d0*/  STG.E desc[UR12][R8.64+-0x100], R14 ;  /* 0xffff000e08007986 */ /* 0x020be8000c10190c */
[----:B------:R-:W4:Y:S04]  /*77e0*/  LDS R26, [R22+0xc04] ;  /* 0x000c0400161a7984 */ /* 0x000f280000000800 */
[----:B------:R-:W-:Y:S04]  /*77f0*/  STG.E desc[UR12][R20.64], R30 ;  /* 0x0000001e14007986 */ /* 0x000fe8000c10190c */
[----:B------:R-:W4:Y:S01]  /*7800*/  LDS R28, [R22+0xc08] ;  /* 0x000c0800161c7984 */ /* 0x000f220000000800 */
[C---:B-----5:R-:W-:Y:S01]  /*7810*/  IADD3 R14, PT, PT, R23.reuse, 0x100, RZ ;  /* 0x00000100170e7810 */ /* 0x060fe20007ffe0ff */
[----:B------:R-:W-:-:S02]  /*7820*/  VIADD R23, R23, 0x200 ;  /* 0x0000020017177836 */ /* 0x000fc40000000000 */
[----:B------:R-:W5:Y:S04]  /*7830*/  LDS R30, [R22+0xf00] ;  /* 0x000f0000161e7984 */ /* 0x000f680000000800 */
[----:B------:R-:W5:Y:S04]  /*7840*/  LDS R32, [R22+0xf04] ;  /* 0x000f040016207984 */ /* 0x000f680000000800 */
[----:B------:R0:W5:Y:S04]  /*7850*/  LDS R34, [R22+0xf08] ;  /* 0x000f080016227984 */ /* 0x0001680000000800 */
[----:B------:R-:W-:Y:S04]  /*7860*/  STG.E desc[UR12][R18.64], R36 ;  /* 0x0000002412007986 */ /* 0x000fe8000c10190c */
[----:B------:R1:W-:Y:S01]  /*7870*/  STG.E desc[UR12][R8.64], R11 ;  /* 0x0000000b08007986 */ /* 0x0003e2000c10190c */
[----:B0-----:R-:W-:-:S03]  /*7880*/  VIADD R22, R22, 0x1800 ;  /* 0x0000180016167836 */ /* 0x001fc60000000000 */
[----:B------:R0:W-:Y:S04]  /*7890*/  STG.E desc[UR12][R20.64+0x100], R13 ;  /* 0x0001000d14007986 */ /* 0x0001e8000c10190c */
[----:B------:R2:W-:Y:S01]  /*78a0*/  STG.E desc[UR12][R18.64+0x100], R15 ;  /* 0x0001000f12007986 */ /* 0x0005e2000c10190c */
[----:B-1----:R-:W-:-:S03]  /*78b0*/  IMAD.WIDE R10, R14, 0x4, R2 ;  /* 0x000000040e0a7825 */ /* 0x002fc600078e0202 */
[----:B------:R1:W-:Y:S01]  /*78c0*/  STG.E desc[UR12][R8.64+0x100], R25 ;  /* 0x0001001908007986 */ /* 0x0003e2000c10190c */
[----:B0-----:R-:W-:-:S03]  /*78d0*/  IMAD.WIDE R12, R14, 0x4, R4 ;  /* 0x000000040e0c7825 */ /* 0x001fc600078e0204 */
[----:B------:R1:W-:Y:S01]  /*78e0*/  STG.E desc[UR12][R10.64+-0x200], R27 ;  /* 0xfffe001b0a007986 */ /* 0x0003e2000c10190c */
[----:B--2---:R-:W-:-:S03]  /*78f0*/  IMAD.WIDE R14, R14, 0x4, R6 ;  /* 0x000000040e0e7825 */ /* 0x004fc600078e0206 */
[----:B------:R1:W-:Y:S04]  /*7900*/  STG.E desc[UR12][R12.64+-0x200], R29 ;  /* 0xfffe001d0c007986 */ /* 0x0003e8000c10190c */
[----:B------:R1:W-:Y:S04]  /*7910*/  STG.E desc[UR12][R14.64+-0x200], R31 ;  /* 0xfffe001f0e007986 */ /* 0x0003e8000c10190c */
[----:B------:R1:W-:Y:S04]  /*7920*/  STG.E desc[UR12][R10.64+-0x100], R33 ;  /* 0xffff00210a007986 */ /* 0x0003e8000c10190c */
[----:B------:R1:W-:Y:S04]  /*7930*/  STG.E desc[UR12][R12.64+-0x100], R35 ;  /* 0xffff00230c007986 */ /* 0x0003e8000c10190c */
[----:B---3--:R1:W-:Y:S04]  /*7940*/  STG.E desc[UR12][R14.64+-0x100], R37 ;  /* 0xffff00250e007986 */ /* 0x0083e8000c10190c */
[----:B----4-:R1:W-:Y:S04]  /*7950*/  STG.E desc[UR12][R10.64], R24 ;  /* 0x000000180a007986 */ /* 0x0103e8000c10190c */
[----:B------:R1:W-:Y:S04]  /*7960*/  STG.E desc[UR12][R12.64], R26 ;  /* 0x0000001a0c007986 */ /* 0x0003e8000c10190c */
[----:B------:R1:W-:Y:S04]  /*7970*/  STG.E desc[UR12][R14.64], R28 ;  /* 0x0000001c0e007986 */ /* 0x0003e8000c10190c */
[----:B-----5:R1:W-:Y:S04]  /*7980*/  STG.E desc[UR12][R10.64+0x100], R30 ;  /* 0x0001001e0a007986 */ /* 0x0203e8000c10190c */
[----:B------:R1:W-:Y:S04]  /*7990*/  STG.E desc[UR12][R12.64+0x100], R32 ;  /* 0x000100200c007986 */ /* 0x0003e8000c10190c */
[----:B------:R1:W-:Y:S02]  /*79a0*/  STG.E desc[UR12][R14.64+0x100], R34 ;  /* 0x000100220e007986 */ /* 0x0003e4000c10190c */
.L_x_1185:
[----:B------:R-:W-:Y:S05]  /*79b0*/  BSYNC.RECONVERGENT B1 ;  /* 0x0000000000017941 */ /* 0x000fea0003800200 */
.L_x_1184:
[----:B------:R-:W-:-:S13]  /*79c0*/  ISETP.LT.OR P0, PT, R16, R17, P0 ;  /* 0x000000111000720c */ /* 0x000fda0000701670 */
[----:B------:R-:W-:Y:S05]  /*79d0*/  @!P0 BRA `(.L_x_1177) ;  /* 0x00000000006c8947 */ /* 0x000fea0003800000 */
[----:B-1----:R-:W1:Y:S01]  /*79e0*/  LDS R9, [R22+-0x600] ;  /* 0xfffa000016097984 */ /* 0x002e620000000800 */
[----:B------:R-:W-:-:S03]  /*79f0*/  IMAD.WIDE R2, R23, 0x4, R2 ;  /* 0x0000000417027825 */ /* 0x000fc600078e0202 */
[----:B------:R-:W2:Y:S01]  /*7a00*/  LDS R11, [R22+-0x5fc] ;  /* 0xfffa0400160b7984 */ /* 0x000ea20000000800 */
[----:B------:R-:W-:-:S03]  /*7a10*/  IMAD.WIDE R4, R23, 0x4, R4 ;  /* 0x0000000417047825 */ /* 0x000fc600078e0204 */
[----:B------:R-:W3:Y:S01]  /*7a20*/  LDS R13, [R22+-0x5f8] ;  /* 0xfffa0800160d7984 */ /* 0x000ee20000000800 */
[----:B------:R-:W-:-:S03]  /*7a30*/  IMAD.WIDE R6, R23, 0x4, R6 ;  /* 0x0000000417067825 */ /* 0x000fc600078e0206 */
[----:B0-----:R-:W0:Y:S04]  /*7a40*/  LDS R15, [R22+-0x300] ;  /* 0xfffd0000160f7984 */ /* 0x001e280000000800 */
        /* <DEDUP_REMOVED lines=8> */
[----:B-1----:R1:W-:Y:S04]  /*7ad0*/  STG.E desc[UR12][R2.64+-0x200], R9 ;  /* 0xfffe000902007986 */ /* 0x0023e8000c10190c */
[----:B--2---:R1:W-:Y:S04]  /*7ae0*/  STG.E desc[UR12][R4.64+-0x200], R11 ;  /* 0xfffe000b04007986 */ /* 0x0043e8000c10190c */
[----:B---3--:R1:W-:Y:S04]  /*7af0*/  STG.E desc[UR12][R6.64+-0x200], R13 ;  /* 0xfffe000d06007986 */ /* 0x0083e8000c10190c */
[----:B0-----:R1:W-:Y:S04]  /*7b00*/  STG.E desc[UR12][R2.64+-0x100], R15 ;  /* 0xffff000f02007986 */ /* 0x0013e8000c10190c */
        /* <DEDUP_REMOVED lines=8> */
.L_x_1177:
[----:B------:R-:W-:Y:S05]  /*7b90*/  BSYNC.RECONVERGENT B0 ;  /* 0x0000000000007941 */ /* 0x000fea0003800200 */
.L_x_1176:
[----:B------:R-:W-:Y:S06]  /*7ba0*/  BAR.SYNC.DEFER_BLOCKING 0x0 ;  /* 0x0000000000007b1d */ /* 0x000fec0000010000 */
.L_x_1156:
[----:B01----:R-:W0:Y:S02]  /*7bb0*/  S2R R2, SR_TID.X ;  /* 0x0000000000027919 */ /* 0x003e240000002100 */
[----:B0-----:R-:W-:-:S13]  /*7bc0*/  ISETP.NE.AND P0, PT, R2, RZ, PT ;  /* 0x000000ff0200720c */ /* 0x001fda0003f05270 */
[----:B------:R-:W-:Y:S05]  /*7bd0*/  @P0 EXIT ;  /* 0x000000000000094d */ /* 0x000fea0003800000 */
[----:B------:R-:W0:Y:S02]  /*7be0*/  LDC.64 R2, c[0x0][0x3b8] ;  /* 0x0000ee00ff027b82 */ /* 0x000e240000000a00 */
[----:B0-----:R-:W-:Y:S01]  /*7bf0*/  STG.E desc[UR12][R2.64], R0 ;  /* 0x0000000002007986 */ /* 0x001fe2000c10190c */
[----:B------:R-:W-:Y:S05]  /*7c00*/  EXIT ;  /* 0x000000000000794d */ /* 0x000fea0003800000 */
.L_x_1119:
[----:B------:R-:W-:Y:S01]  /*7c10*/  BSSY B0, `(.L_x_1186) ;  /* 0x0000006000007945 */ /* 0x000fe20003800000 */
[----:B------:R-:W-:Y:S01]  /*7c20*/  PLOP3.LUT P3, PT, P3, PT, PT, 0x8, 0x80 ;  /* 0x000000000080781c */ /* 0x000fe20001f6e170 */
[----:B------:R-:W-:-:S12]  /*7c30*/  IMAD.MOV.U32 R22, RZ, RZ, -0x1 ;  /* 0xffffffffff167424 */ /* 0x000fd800078e00ff */
[----:B------:R-:W-:Y:S05]  /*7c40*/  WARPSYNC.COLLECTIVE R22, `(.L_x_1187) ;  /* 0x0000000016087348 */ /* 0x000fea0003c00000 */
[----:B------:R-:W-:Y:S01]  /*7c50*/  VOTE.ANY P3, P3 ;  /* 0x0000000000ff7806 */ /* 0x000fe20001860100 */
[----:B------:R-:W-:-:S12]  /*7c60*/  ENDCOLLECTIVE ;  /* 0x000000000000791b */ /* 0x000fd80003800000 */
.L_x_1187:
[----:B------:R-:W-:Y:S05]  /*7c70*/  BSYNC B0 ;  /* 0x0000000000007941 */ /* 0x000fea0003800000 */
.L_x_1186:
[----:B------:R-:W-:Y:S05]  /*7c80*/  BRA `(.L_x_1188) ;  /* 0xffffffa4004c7947 */ /* 0x000fea000383ffff */
.L_x_1123:
[----:B------:R-:W-:Y:S01]  /*7c90*/  BSSY B0, `(.L_x_1189) ;  /* 0x0000006000007945 */ /* 0x000fe20003800000 */
[----:B------:R-:W-:Y:S01]  /*7ca0*/  PLOP3.LUT P3, PT, P3, PT, PT, 0x8, 0x80 ;  /* 0x000000000080781c */ /* 0x000fe20001f6e170 */
[----:B------:R-:W-:-:S12]  /*7cb0*/  IMAD.MOV.U32 R22, RZ, RZ, -0x1 ;  /* 0xffffffffff167424 */ /* 0x000fd800078e00ff */
[----:B------:R-:W-:Y:S05]  /*7cc0*/  WARPSYNC.COLLECTIVE R22, `(.L_x_1190) ;  /* 0x0000000016087348 */ /* 0x000fea0003c00000 */
[----:B------:R-:W-:Y:S01]  /*7cd0*/  VOTE.ANY P3, P3 ;  /* 0x0000000000ff7806 */ /* 0x000fe20001860100 */
[----:B------:R-:W-:-:S12]  /*7ce0*/  ENDCOLLECTIVE ;  /* 0x000000000000791b */ /* 0x000fd80003800000 */
.L_x_1190:
[----:B------:R-:W-:Y:S05]  /*7cf0*/  BSYNC B0 ;  /* 0x0000000000007941 */ /* 0x000fea0003800000 */
.L_x_1189:
[----:B------:R-:W-:Y:S05]  /*7d00*/  BRA `(.L_x_1191) ;  /* 0xffffffa4005c7947 */ /* 0x000fea000383ffff */
.L_x_1125:
[----:B------:R-:W0:Y:S01]  /*7d10*/  S2R R12, SR_GEMASK ;  /* 0x00000000000c7919 */ /* 0x000e220000003c00 */
[----:B------:R-:W-:Y:S01]  /*7d20*/  BSSY B0, `(.L_x_1192) ;  /* 0x0000006000007945 */ /* 0x000fe20003800000 */
[----:B------:R-:W-:Y:S02]  /*7d30*/  PLOP3.LUT P3, PT, P3, PT, PT, 0x8, 0x80 ;  /* 0x000000000080781c */ /* 0x000fe40001f6e170 */
[----:B------:R-:W-:-:S11]  /*7d40*/  MOV R22, 0xffffffff ;  /* 0xffffffff00167802 */ /* 0x000fd60000000f00 */
[----:B0-----:R-:W-:Y:S05]  /*7d50*/  WARPSYNC.COLLECTIVE R22, `(.L_x_1193) ;  /* 0x0000000016087348 */ /* 0x001fea0003c00000 */
[----:B------:R-:W-:Y:S01]  /*7d60*/  VOTE.ANY R22, PT, P3 ;  /* 0x0000000000167806 */ /* 0x000fe200018e0100 */
[----:B0-----:R-:W-:Y:S06]  /*7d70*/  ENDCOLLECTIVE ;  /* 0x000000000000791b */ /* 0x001fec0003800000 */
.L_x_1193:
[----:B------:R-:W-:Y:S05]  /*7d80*/  BSYNC B0 ;  /* 0x0000000000007941 */ /* 0x000fea0003800000 */
.L_x_1192:
[----:B------:R-:W-:Y:S01]  /*7d90*/  LOP3.LUT R22, R22, 0x80000000, R12, 0xec, !PT ;  /* 0x8000000016167812 */ /* 0x000fe200078eec0c */
[----:B------:R-:W-:Y:S01]  /*7da0*/  IMAD.MOV.U32 R36, RZ, RZ, R11 ;  /* 0x000000ffff247224 */ /* 0x000fe200078e000b */
[----:B------:R-:W-:Y:S01]  /*7db0*/  ISETP.NE.AND P5, PT, R10, 0x65, PT ;  /* 0x000000650a00780c */ /* 0x000fe20003fa5270 */
[----:B------:R-:W-:Y:S01]  /*7dc0*/  IMAD.MOV.U32 R23, RZ, RZ, 0x1 ;  /* 0x00000001ff177424 */ /* 0x000fe200078e00ff */
[----:B------:R-:W-:Y:S01]  /*7dd0*/  IADD3 R30, PT, PT, R29, R30, RZ ;  /* 0x0000001e1d1e7210 */ /* 0x000fe20007ffe0ff */
[----:B------:R-:W-:Y:S02]  /*7de0*/  VIADD R21, R22, 0xffffffff ;  /* 0xffffffff16157836 */ /* 0x000fe40000000000 */
[C---:B------:R-:W-:Y:S02]  /*7df0*/  VIADD R24, R14.reuse, 0x2 ;  /* 0x000000020e187836 */ /* 0x040fe40000000000 */
[----:B------:R-:W-:Y:S01]  /*7e00*/  VIADD R25, R14, 0x4 ;  /* 0x000000040e197836 */ /* 0x000fe20000000000 */
[----:B------:R-:W-:Y:S01]  /*7e10*/  LOP3.LUT R21, R22, R21, RZ, 0xc, !PT ;  /* 0x0000001516157212 */ /* 0x000fe200078e0cff */
[----:B------:R-:W-:-:S02]  /*7e20*/  IMAD.MOV.U32 R22, RZ, RZ, -0x1 ;  /* 0xffffffffff167424 */ /* 0x000fc400078e00ff */
[C---:B------:R-:W-:Y:S01]  /*7e30*/  VIADD R26, R14.reuse, 0x8 ;  /* 0x000000080e1a7836 */ /* 0x040fe20000000000 */
[----:B------:R0:W1:Y:S01]  /*7e40*/  POPC R31, R21 ;  /* 0x00000015001f7309 */ /* 0x0000620000000000 */
[----:B------:R-:W-:-:S07]  /*7e50*/  VIADD R27, R14, 0x10 ;  /* 0x000000100e1b7836 */ /* 0x000fce0000000000 */
[----:B01----:R-:W-:Y:S05]  /*7e60*/  WARPSYNC.COLLECTIVE R22, `(.L_x_1194) ;  /* 0x0000000016087348 */ /* 0x003fea0003c00000 */
[----:B-1----:R1:W2:Y:S02]  /*7e70*/  SHFL.DOWN P3, R33, R36, R23, R31 ;  /* 0x0800001724217389 */ /* 0x0022a4000006001f */
[----:B012---:R-:W-:Y:S05]  /*7e80*/  ENDCOLLECTIVE ;  /* 0x000000000000791b */ /* 0x007fea0003800000 */
.L_x_1194:
[----:B------:R-:W-:Y:S01]  /*7e90*/  IMAD.MOV.U32 R23, RZ, RZ, 0x2 ;  /* 0x00000002ff177424 */ /* 0x000fe200078e00ff */
[----:B------:R-:W-:-:S04]  /*7ea0*/  ISETP.GE.AND P3, PT, R14, R31, PT ;  /* 0x0000001f0e00720c */ /* 0x000fc80003f66270 */
[----:B------:R-:W-:-:S05]  /*7eb0*/  SEL R20, R33, RZ, !P3 ;  /* 0x000000ff21147207 */ /* 0x000fca0005800000 */
[----:B------:R-:W-:-:S05]  /*7ec0*/  IMAD.IADD R20, R20, 0x1, R11 ;  /* 0x0000000114147824 */ /* 0x000fca00078e020b */
[----:B------:R-:W-:-:S07]  /*7ed0*/  MOV R36, R20 ;  /* 0x0000001400247202 */ /* 0x000fce0000000f00 */
[----:B------:R-:W-:Y:S05]  /*7ee0*/  WARPSYNC.COLLECTIVE R22, `(.L_x_1195) ;  /* 0x0000000016087348 */ /* 0x000fea0003c00000 */
[----:B------:R0:W1:Y:S02]  /*7ef0*/  SHFL.DOWN P3, R33, R36, R23, R31 ;  /* 0x0800001724217389 */ /* 0x000064000006001f */
[----:B01----:R-:W-:Y:S05]  /*7f00*/  ENDCOLLECTIVE ;  /* 0x000000000000791b */ /* 0x003fea0003800000 */
.L_x_1195:
        /* <DEDUP_REMOVED lines=8> */
.L_x_1196:
        /* <DEDUP_REMOVED lines=8> */
.L_x_1197:
[----:B------:R-:W-:Y:S01]  /*8010*/  IMAD.MOV.U32 R23, RZ, RZ, 0x10 ;  /* 0x00000010ff177424 */ /* 0x000fe200078e00ff */
[----:B------:R-:W-:-:S04]  /*8020*/  ISETP.GT.AND P3, PT, R26, R31, PT ;  /* 0x0000001f1a00720c */ /* 0x000fc80003f64270 */
[----:B------:R-:W-:-:S04]  /*8030*/  SEL R32, R33, RZ, !P3 ;  /* 0x000000ff21207207 */ /* 0x000fc80005800000 */
[----:B------:R-:W-:Y:S02]  /*8040*/  IADD3 R32, PT, PT, R11, R32, RZ ;  /* 0x000000200b207210 */ /* 0x000fe40007ffe0ff */
[----:B------:R-:W0:Y:S03]  /*8050*/  LDC.64 R10, c[0x0][0x3c8] ;  /* 0x0000f200ff0a7b82 */ /* 0x000e260000000a00 */
[----:B------:R-:W-:-:S07]  /*8060*/  IMAD.MOV.U32 R36, RZ, RZ, R32 ;  /* 0x000000ffff247224 */ /* 0x000fce00078e0020 */
[----:B0-----:R-:W-:Y:S05]  /*8070*/  WARPSYNC.COLLECTIVE R22, `(.L_x_1198) ;  /* 0x0000000016087348 */ /* 0x001fea0003c00000 */
[----:B------:R1:W2:Y:S02]  /*8080*/  SHFL.DOWN P3, R33, R36, R23, R31 ;  /* 0x0800001724217389 */ /* 0x0002a4000006001f */
[----:B012---:R-:W-:Y:S05]  /*8090*/  ENDCOLLECTIVE ;  /* 0x000000000000791b */ /* 0x007fea0003800000 */
.L_x_1198:
[----:B------:R-:W-:-:S05]  /*80a0*/  IADD3 R20, P4, PT, R10, 0x100, RZ ;  /* 0x000001000a147810 */ /* 0x000fca0007f9e0ff */
[----:B------:R-:W-:Y:S01]  /*80b0*/  IMAD.X R29, RZ, RZ, R11, P4 ;  /* 0x000000ffff1d7224 */ /* 0x000fe200020e060b */
[----:B------:R-:W-:-:S04]  /*80c0*/  ISETP.GT.AND P3, PT, R27, R31, PT ;  /* 0x0000001f1b00720c */ /* 0x000fc80003f64270 */
[----:B------:R-:W-:Y:S02]  /*80d0*/  SEL R33, R33, RZ, !P3 ;  /* 0x000000ff21217207 */ /* 0x000fe40005800000 */
[----:B------:R-:W-:-:S03]  /*80e0*/  PLOP3.LUT P3, PT, P5, PT, PT, 0x80, 0x8 ;  /* 0x000000000008781c */ /* 0x000fc60002f6f070 */
[----:B------:R-:W-:-:S10]  /*80f0*/  IMAD.IADD R28, R32, 0x1, R33 ;  /* 0x00000001201c7824 */ /* 0x000fd400078e0221 */
[----:B------:R-:W-:Y:S05]  /*8100*/  WARPSYNC.COLLECTIVE R22, `(.L_x_1199) ;  /* 0x0000000016087348 */ /* 0x000fea0003c00000 */
[----:B------:R-:W-:Y:S01]  /*8110*/  VOTE.ALL P3, P3 ;  /* 0x0000000000ff7806 */ /* 0x000fe20001860000 */
[----:B------:R-:W-:-:S12]  /*8120*/  ENDCOLLECTIVE ;  /* 0x000000000000791b */ /* 0x000fd80003800000 */
.L_x_1199:
[----:B------:R-:W-:Y:S05]  /*8130*/  BRA `(.L_x_1200) ;  /* 0xffffffa000f07947 */ /* 0x000fea000383ffff */
.L_x_1127:
[----:B------:R-:W-:Y:S01]  /*8140*/  BSSY B0, `(.L_x_1201) ;  /* 0x0000006000007945 */ /* 0x000fe20003800000 */
[----:B------:R-:W-:Y:S02]  /*8150*/  PLOP3.LUT P3, PT, P3, PT, PT, 0x8, 0x80 ;  /* 0x000000000080781c */ /* 0x000fe40001f6e170 */
[----:B------:R-:W-:-:S11]  /*8160*/  MOV R22, 0xffffffff ;  /* 0xffffffff00167802 */ /* 0x000fd60000000f00 */
[----:B------:R-:W-:Y:S05]  /*8170*/  WARPSYNC.COLLECTIVE R22, `(.L_x_1202) ;  /* 0x0000000016087348 */ /* 0x000fea0003c00000 */
[----:B------:R-:W-:Y:S01]  /*8180*/  VOTE.ANY P3, P3 ;  /* 0x0000000000ff7806 */ /* 0x000fe20001860100 */
[----:B------:R-:W-:-:S12]  /*8190*/  ENDCOLLECTIVE ;  /* 0x000000000000791b */ /* 0x000fd80003800000 */
.L_x_1202:
[----:B------:R-:W-:Y:S05]  /*81a0*/  BSYNC B0 ;  /* 0x0000000000007941 */ /* 0x000fea0003800000 */
.L_x_1201:
[----:B------:R-:W-:Y:S05]  /*81b0*/  BRA `(.L_x_1203) ;  /* 0xffffffa000fc7947 */ /* 0x000fea000383ffff */
.L_x_1131:
[----:B------:R-:W-:Y:S01]  /*81c0*/  BSSY B0, `(.L_x_1204) ;  /* 0x0000006000007945 */ /* 0x000fe20003800000 */
[----:B------:R-:W-:Y:S01]  /*81d0*/  PLOP3.LUT P3, PT, P3, PT, PT, 0x8, 0x80 ;  /* 0x000000000080781c */ /* 0x000fe20001f6e170 */
[----:B------:R-:W-:-:S12]  /*81e0*/  IMAD.MOV.U32 R22, RZ, RZ, -0x1 ;  /* 0xffffffffff167424 */ /* 0x000fd800078e00ff */
[----:B------:R-:W-:Y:S05]  /*81f0*/  WARPSYNC.COLLECTIVE R22, `(.L_x_1205) ;  /* 0x0000000016087348 */ /* 0x000fea0003c00000 */
[----:B------:R-:W-:Y:S01]  /*8200*/  VOTE.ANY P3, P3 ;  /* 0x0000000000ff7806 */ /* 0x000fe20001860100 */
[----:B------:R-:W-:-:S12]  /*8210*/  ENDCOLLECTIVE ;  /* 0x000000000000791b */ /* 0x000fd80003800000 */
.L_x_1205:
[----:B------:R-:W-:Y:S05]  /*8220*/  BSYNC B0 ;  /* 0x0000000000007941 */ /* 0x000fea0003800000 */
.L_x_1204:
[----:B------:R-:W-:Y:S05]  /*8230*/  BRA `(.L_x_1206) ;  /* 0xffffffa400107947 */ /* 0x000fea000383ffff */
.L_x_1133:
[----:B------:R-:W-:Y:S01]  /*8240*/  BSSY B0, `(.L_x_1207) ;  /* 0x0000006000007945 */ /* 0x000fe20003800000 */
[----:B------:R-:W-:Y:S01]  /*8250*/  PLOP3.LUT P3, PT, P3, PT, PT, 0x8, 0x80 ;  /* 0x000000000080781c */ /* 0x000fe20001f6e170 */
[----:B------:R-:W-:-:S12]  /*8260*/  IMAD.MOV.U32 R22, RZ, RZ, -0x1 ;  /* 0xffffffffff167424 */ /* 0x000fd800078e00ff */
[----:B------:R-:W-:Y:S05]  /*8270*/  WARPSYNC.COLLECTIVE R22, `(.L_x_1208) ;  /* 0x0000000016087348 */ /* 0x000fea0003c00000 */
[----:B------:R-:W-:Y:S01]  /*8280*/  VOTE.ANY R22, PT, P3 ;  /* 0x0000000000167806 */ /* 0x000fe200018e0100 */
[----:B------:R-:W-:Y:S06]  /*8290*/  ENDCOLLECTIVE ;  /* 0x000000000000791b */ /* 0x000fec0003800000 */
.L_x_1208:
[----:B------:R-:W-:Y:S05]  /*82a0*/  BSYNC B0 ;  /* 0x0000000000007941 */ /* 0x000fea0003800000 */
.L_x_1207:
[----:B------:R-:W-:Y:S01]  /*82b0*/  LOP3.LUT R22, R22, 0x80000000, R12, 0xec, !PT ;  /* 0x8000000016167812 */ /* 0x000fe200078eec0c */
[----:B------:R-:W-:Y:S02]  /*82c0*/  IMAD.MOV.U32 R36, RZ, RZ, R11 ;  /* 0x000000ffff247224 */ /* 0x000fe400078e000b */
[----:B------:R-:W-:Y:S02]  /*82d0*/  VIADD R21, R21, 0xffffffe0 ;  /* 0xffffffe015157836 */ /* 0x000fe40000000000 */
[----:B------:R-:W-:-:S05]  /*82e0*/  VIADD R23, R22, 0xffffffff ;  /* 0xffffffff16177836 */ /* 0x000fca0000000000 */
[----:B------:R-:W-:Y:S01]  /*82f0*/  LOP3.LUT R32, R22, R23, RZ, 0xc, !PT ;  /* 0x0000001716207212 */ /* 0x000fe200078e0cff */
[----:B------:R-:W-:Y:S01]  /*8300*/  IMAD.MOV.U32 R23, RZ, RZ, 0x1 ;  /* 0x00000001ff177424 */ /* 0x000fe200078e00ff */
[----:B------:R-:W-:Y:S02]  /*8310*/  MOV R22, 0xffffffff ;  /* 0xffffffff00167802 */ /* 0x000fe40000000f00 */
[----:B------:R0:W1:Y:S05]  /*8320*/  POPC R31, R32 ;  /* 0x00000020001f7309 */ /* 0x00006a0000000000 */
[----:B01----:R-:W-:Y:S05]  /*8330*/  WARPSYNC.COLLECTIVE R22, `(.L_x_1209) ;  /* 0x0000000016087348 */ /* 0x003fea0003c00000 */
[----:B-1----:R1:W2:Y:S02]  /*8340*/  SHFL.DOWN P3, R33, R36, R23, R31 ;  /* 0x0800001724217389 */ /* 0x0022a4000006001f */
[----:B012---:R-:W-:Y:S05]  /*8350*/  ENDCOLLECTIVE ;  /* 0x000000000000791b */ /* 0x007fea0003800000 */
.L_x_1209:
        /* <DEDUP_REMOVED lines=8> */
.L_x_1210:
[----:B------:R-:W-:Y:S01]  /*83e0*/  HFMA2 R23, -RZ, RZ, 0, 2.384185791015625e-07 ;  /* 0x00000004ff177431 */ /* 0x000fe200000001ff */
[----:B------:R-:W-:-:S04]  /*83f0*/  ISETP.GT.AND P3, PT, R24, R31, PT ;  /* 0x0000001f1800720c */ /* 0x000fc80003f64270 */
[----:B------:R-:W-:-:S05]  /*8400*/  SEL R33, R33, RZ, !P3 ;  /* 0x000000ff21217207 */ /* 0x000fca0005800000 */
[----:B------:R-:W-:-:S04]  /*8410*/  IMAD.IADD R32, R30, 0x1, R33 ;  /* 0x000000011e207824 */ /* 0x000fc800078e0221 */
[----:B------:R-:W-:-:S07]  /*8420*/  IMAD.MOV.U32 R36, RZ, RZ, R32 ;  /* 0x000000ffff247224 */ /* 0x000fce00078e0020 */
[----:B------:R-:W-:Y:S05]  /*8430*/  WARPSYNC.COLLECTIVE R22, `(.L_x_1211) ;  /* 0x0000000016087348 */ /* 0x000fea0003c00000 */
[----:B------:R0:W1:Y:S02]  /*8440*/  SHFL.DOWN P3, R33, R36, R23, R31 ;  /* 0x0800001724217389 */ /* 0x000064000006001f */
[----:B01----:R-:W-:Y:S05]  /*8450*/  ENDCOLLECTIVE ;  /* 0x000000000000791b */ /* 0x003fea0003800000 */
.L_x_1211:
        /* <DEDUP_REMOVED lines=8> */
.L_x_1212:
[----:B------:R-:W-:Y:S02]  /*84e0*/  MOV R23, 0x10 ;  /* 0x0000001000177802 */ /* 0x000fe40000000f00 */
[----:B------:R-:W-:-:S04]  /*84f0*/  ISETP.GT.AND P3, PT, R26, R31, PT ;  /* 0x0000001f1a00720c */ /* 0x000fc80003f64270 */
[----:B------:R-:W-:-:S05]  /*8500*/  SEL R30, R33, RZ, !P3 ;  /* 0x000000ff211e7207 */ /* 0x000fca0005800000 */
[----:B------:R-:W-:-:S04]  /*8510*/  IMAD.IADD R37, R11, 0x1, R30 ;  /* 0x000000010b257824 */ /* 0x000fc800078e021e */
[----:B------:R-:W-:-:S07]  /*8520*/  IMAD.MOV.U32 R36, RZ, RZ, R37 ;  /* 0x000000ffff247224 */ /* 0x000fce00078e0025 */
[----:B------:R-:W-:Y:S05]  /*8530*/  WARPSYNC.COLLECTIVE R22, `(.L_x_1213) ;  /* 0x0000000016087348 */ /* 0x000fea0003c00000 */
[----:B------:R0:W1:Y:S02]  /*8540*/  SHFL.DOWN P3, R33, R36, R23, R31 ;  /* 0x0800001724217389 */ /* 0x000064000006001f */
[----:B01----:R-:W-:Y:S05]  /*8550*/  ENDCOLLECTIVE ;  /* 0x000000000000791b */ /* 0x003fea0003800000 */
.L_x_1213:
[----:B------:R-:W-:-:S04]  /*8560*/  ISETP.GT.AND P3, PT, R27, R31, PT ;  /* 0x0000001f1b00720c */ /* 0x000fc80003f64270 */
[----:B------:R-:W-:Y:S02]  /*8570*/  SEL R33, R33, RZ, !P3 ;  /* 0x000000ff21217207 */ /* 0x000fe40005800000 */
[----:B------:R-:W-:Y:S02]  /*8580*/  ISETP.NE.AND P3, PT, R10, 0x65, PT ;  /* 0x000000650a00780c */ /* 0x000fe40003f65270 */
[----:B------:R-:W-:-:S11]  /*8590*/  IADD3 R28, PT, PT, R37, R33, R28 ;  /* 0x00000021251c7210 */ /* 0x000fd60007ffe01c */
[----:B------:R-:W-:Y:S05]  /*85a0*/  WARPSYNC.COLLECTIVE R22, `(.L_x_1214) ;  /* 0x0000000016087348 */ /* 0x000fea0003c00000 */
[----:B------:R-:W-:Y:S01]  /*85b0*/  VOTE.ALL P3, P3 ;  /* 0x0000000000ff7806 */ /* 0x000fe20001860000 */
[----:B------:R-:W-:-:S12]  /*85c0*/  ENDCOLLECTIVE ;  /* 0x000000000000791b */ /* 0x000fd80003800000 */
.L_x_1214:
[----:B------:R-:W-:Y:S05]  /*85d0*/  BRA `(.L_x_1215) ;  /* 0xffffffa000a87947 */ /* 0x000fea000383ffff */
.L_x_1160:
[----:B------:R-:W-:Y:S01]  /*85e0*/  BSSY B0, `(.L_x_1216) ;  /* 0x0000006000007945 */ /* 0x000fe20003800000 */
[----:B------:R-:W-:Y:S01]  /*85f0*/  PLOP3.LUT P3, PT, P3, PT, PT, 0x8, 0x80 ;  /* 0x000000000080781c */ /* 0x000fe20001f6e170 */
[----:B------:R-:W-:-:S12]  /*8600*/  IMAD.MOV.U32 R22, RZ, RZ, -0x1 ;  /* 0xffffffffff167424 */ /* 0x000fd800078e00ff */
[----:B------:R-:W-:Y:S05]  /*8610*/  WARPSYNC.COLLECTIVE R22, `(.L_x_1217) ;  /* 0x0000000016087348 */ /* 0x000fea0003c00000 */
[----:B------:R-:W-:Y:S01]  /*8620*/  VOTE.ANY P3, P3 ;  /* 0x0000000000ff7806 */ /* 0x000fe20001860100 */
[----:B------:R-:W-:-:S12]  /*8630*/  ENDCOLLECTIVE ;  /* 0x000000000000791b */ /* 0x000fd80003800000 */
.L_x_1217:
[----:B------:R-:W-:Y:S05]  /*8640*/  BSYNC B0 ;  /* 0x0000000000007941 */ /* 0x000fea0003800000 */
.L_x_1216:
[----:B------:R-:W-:Y:S05]  /*8650*/  BRA `(.L_x_1218) ;  /* 0xffffffd800a07947 */ /* 0x000fea000383ffff */
.L_x_1164:
[----:B------:R-:W-:Y:S01]  /*8660*/  BSSY B0, `(.L_x_1219) ;  /* 0x0000006000007945 */ /* 0x000fe20003800000 */
[----:B------:R-:W-:Y:S01]  /*8670*/  PLOP3.LUT P3, PT, P3, PT, PT, 0x8, 0x80 ;  /* 0x000000000080781c */ /* 0x000fe20001f6e170 */
[----:B------:R-:W-:-:S12]  /*8680*/  IMAD.MOV.U32 R22, RZ, RZ, -0x1 ;  /* 0xffffffffff167424 */ /* 0x000fd800078e00ff */
[----:B------:R-:W-:Y:S05]  /*8690*/  WARPSYNC.COLLECTIVE R22, `(.L_x_1220) ;  /* 0x0000000016087348 */ /* 0x000fea0003c00000 */
[----:B------:R-:W-:Y:S01]  /*86a0*/  VOTE.ANY P3, P3 ;  /* 0x0000000000ff7806 */ /* 0x000fe20001860100 */
[----:B------:R-:W-:-:S12]  /*86b0*/  ENDCOLLECTIVE ;  /* 0x000000000000791b */ /* 0x000fd80003800000 */
.L_x_1220:
[----:B------:R-:W-:Y:S05]  /*86c0*/  BSYNC B0 ;  /* 0x0000000000007941 */ /* 0x000fea0003800000 */
.L_x_1219:
[----:B------:R-:W-:Y:S05]  /*86d0*/  BRA `(.L_x_1221) ;  /* 0xffffffd800b07947 */ /* 0x000fea000383ffff */
.L_x_1166:
[----:B------:R-:W0:Y:S01]  /*86e0*/  S2R R20, SR_GEMASK ;  /* 0x0000000000147919 */ /* 0x000e220000003c00 */
[----:B------:R-:W-:Y:S01]  /*86f0*/  BSSY B0, `(.L_x_1222) ;  /* 0x0000006000007945 */ /* 0x000fe20003800000 */
[----:B------:R-:W-:Y:S01]  /*8700*/  PLOP3.LUT P3, PT, P3, PT, PT, 0x8, 0x80 ;  /* 0x000000000080781c */ /* 0x000fe20001f6e170 */
[----:B------:R-:W-:-:S12]  /*8710*/  IMAD.MOV.U32 R22, RZ, RZ, -0x1 ;  /* 0xffffffffff167424 */ /* 0x000fd800078e00ff */
[----:B0-----:R-:W-:Y:S05]  /*8720*/  WARPSYNC.COLLECTIVE R22, `(.L_x_1223) ;  /* 0x0000000016087348 */ /* 0x001fea0003c00000 */
[----:B------:R-:W-:Y:S01]  /*8730*/  VOTE.ANY R22, PT, P3 ;  /* 0x0000000000167806 */ /* 0x000fe200018e0100 */
[----:B0-----:R-:W-:Y:S06]  /*8740*/  ENDCOLLECTIVE ;  /* 0x000000000000791b */ /* 0x001fec0003800000 */
.L_x_1223:
[----:B------:R-:W-:Y:S05]  /*8750*/  BSYNC B0 ;  /* 0x0000000000007941 */ /* 0x000fea0003800000 */
.L_x_1222:
[----:B------:R-:W-:Y:S02]  /*8760*/  LOP3.LUT R22, R22, 0x80000000, R20, 0xec, !PT ;  /* 0x8000000016167812 */ /* 0x000fe400078eec14 */
[----:B------:R-:W-:Y:S02]  /*8770*/  MOV R36, R11 ;  /* 0x0000000b00247202 */ /* 0x000fe40000000f00 */
[----:B------:R-:W-:Y:S01]  /*8780*/  IADD3 R28, PT, PT, R18, 0x2, RZ ;  /* 0x00000002121c7810 */ /* 0x000fe20007ffe0ff */
[----:B------:R-:W-:Y:S01]  /*8790*/  VIADD R23, R22, 0xffffffff ;  /* 0xffffffff16177836 */ /* 0x000fe20000000000 */
[----:B------:R-:W-:Y:S02]  /*87a0*/  IADD3 R29, PT, PT, R18, 0x10, RZ ;  /* 0x00000010121d7810 */ /* 0x000fe40007ffe0ff */
[----:B------:R-:W-:Y:S02]  /*87b0*/  ISETP.NE.AND P5, PT, R10, 0x65, PT ;  /* 0x000000650a00780c */ /* 0x000fe40003fa5270 */
[----:B------:R-:W-:Y:S01]  /*87c0*/  LOP3.LUT R27, R22, R23, RZ, 0xc, !PT ;  /* 0x00000017161b7212 */ /* 0x000fe200078e0cff */
[----:B------:R-:W-:-:S02]  /*87d0*/  IMAD.MOV.U32 R23, RZ, RZ, 0x1 ;  /* 0x00000001ff177424 */ /* 0x000fc400078e00ff */
[----:B------:R-:W-:Y:S01]  /*87e0*/  IMAD.MOV.U32 R22, RZ, RZ, -0x1 ;  /* 0xffffffffff167424 */ /* 0x000fe200078e00ff */
[----:B------:R0:W1:Y:S02]  /*87f0*/  POPC R31, R27 ;  /* 0x0000001b001f7309 */ /* 0x0000640000000000 */
[----:B0-----:R-:W-:-:S07]  /*8800*/  VIADD R27, R18, 0x4 ;  /* 0x00000004121b7836 */ /* 0x001fce0000000000 */
[----:B-1----:R-:W-:Y:S05]  /*8810*/  WARPSYNC.COLLECTIVE R22, `(.L_x_1224) ;  /* 0x0000000016087348 */ /* 0x002fea0003c00000 */
[----:B-1----:R0:W1:Y:S02]  /*8820*/  SHFL.DOWN P3, R33, R36, R23, R31 ;  /* 0x0800001724217389 */ /* 0x002064000006001f */
[----:B01----:R-:W-:Y:S05]  /*8830*/  ENDCOLLECTIVE ;  /* 0x000000000000791b */ /* 0x003fea0003800000 */
.L_x_1224:
        /* <DEDUP_REMOVED lines=8> */
.L_x_1225:
[----:B------:R-:W-:Y:S01]  /*88c0*/  IMAD.MOV.U32 R23, RZ, RZ, 0x4 ;  /* 0x00000004ff177424 */ /* 0x000fe200078e00ff */
[----:B------:R-:W-:-:S04]  /*88d0*/  ISETP.GT.AND P3, PT, R28, R31, PT ;  /* 0x0000001f1c00720c */ /* 0x000fc80003f64270 */
[----:B------:R-:W-:-:S05]  /*88e0*/  SEL R33, R33, RZ, !P3 ;  /* 0x000000ff21217207 */ /* 0x000fca0005800000 */
[----:B------:R-:W-:Y:S02]  /*88f0*/  IMAD.IADD R32, R26, 0x1, R33 ;  /* 0x000000011a207824 */ /* 0x000fe400078e0221 */
[----:B------:R-:W-:Y:S02]  /*8900*/  VIADD R26, R18, 0x8 ;  /* 0x00000008121a7836 */ /* 0x000fe40000000000 */
[----:B------:R-:W-:-:S07]  /*8910*/  IMAD.MOV.U32 R36, RZ, RZ, R32 ;  /* 0x000000ffff247224 */ /* 0x000fce00078e0020 */
[----:B------:R-:W-:Y:S05]  /*8920*/  WARPSYNC.COLLECTIVE R22, `(.L_x_1226) ;  /* 0x0000000016087348 */ /* 0x000fea0003c00000 */
[----:B------:R0:W1:Y:S02]  /*8930*/  SHFL.DOWN P3, R33, R36, R23, R31 ;  /* 0x0800001724217389 */ /* 0x000064000006001f */
[----:B01----:R-:W-:Y:S05]  /*8940*/  ENDCOLLECTIVE ;  /* 0x000000000000791b */ /* 0x003fea0003800000 */
.L_x_1226:
[----:B------:R-:W-:Y:S01]  /*8950*/  IMAD.MOV.U32 R23, RZ, RZ, 0x8 ;  /* 0x00000008ff177424 */ /* 0x000fe200078e00ff */
[----:B------:R-:W-:-:S04]  /*8960*/  ISETP.GT.AND P3, PT, R27, R31, PT ;  /* 0x0000001f1b00720c */ /* 0x000fc80003f64270 */
[----:B------:R-:W-:-:S05]  /*8970*/  SEL R33, R33, RZ, !P3 ;  /* 0x000000ff21217207 */ /* 0x000fca0005800000 */
[----:B------:R-:W-:-:S05]  /*8980*/  IMAD.IADD R34, R32, 0x1, R33 ;  /* 0x0000000120227824 */ /* 0x000fca00078e0221 */
[----:B------:R-:W-:-:S07]  /*8990*/  MOV R36, R34 ;  /* 0x0000002200247202 */ /* 0x000fce0000000f00 */
[----:B------:R-:W-:Y:S05]  /*89a0*/  WARPSYNC.COLLECTIVE R22, `(.L_x_1227) ;  /* 0x0000000016087348 */ /* 0x000fea0003c00000 */
[----:B------:R0:W1:Y:S02]  /*89b0*/  SHFL.DOWN P3, R33, R36, R23, R31 ;  /* 0x0800001724217389 */ /* 0x000064000006001f */
[----:B01----:R-:W-:Y:S05]  /*89c0*/  ENDCOLLECTIVE ;  /* 0x000000000000791b */ /* 0x003fea0003800000 */
.L_x_1227:
        /* <DEDUP_REMOVED lines=8> */
.L_x_1228:
[----:B------:R-:W-:-:S04]  /*8a50*/  ISETP.GT.AND P3, PT, R29, R31, PT ;  /* 0x0000001f1d00720c */ /* 0x000fc80003f64270 */
[----:B------:R-:W-:Y:S02]  /*8a60*/  SEL R32, R33, RZ, !P3 ;  /* 0x000000ff21207207 */ /* 0x000fe40005800000 */
[----:B------:R-:W-:-:S03]  /*8a70*/  PLOP3.LUT P3, PT, P5, PT, PT, 0x80, 0x8 ;  /* 0x000000000008781c */ /* 0x000fc60002f6f070 */
[----:B------:R-:W-:Y:S01]  /*8a80*/  IMAD.IADD R32, R11, 0x1, R32 ;  /* 0x000000010b207824 */ /* 0x000fe200078e0220 */
[----:B------:R-:W-:-:S05]  /*8a90*/  LOP3.LUT R11, RZ, R16, RZ, 0x33, !PT ;  /* 0x00000010ff0b7212 */ /* 0x000fca00078e33ff */
[----:B------:R-:W-:Y:S02]  /*8aa0*/  IMAD.IADD R30, R11, 0x1, R30 ;  /* 0x000000010b1e7824 */ /* 0x000fe400078e021e */
[----:B------:R-:W0:Y:S05]  /*8ab0*/  LDC.64 R10, c[0x0][0x3c8] ;  /* 0x0000f200ff0a7b82 */ /* 0x000e2a0000000a00 */
[----:B0-----:R-:W-:Y:S05]  /*8ac0*/  WARPSYNC.COLLECTIVE R22, `(.L_x_1229) ;  /* 0x0000000016087348 */ /* 0x001fea0003c00000 */
[----:B------:R-:W-:Y:S01]  /*8ad0*/  VOTE.ALL P3, P3 ;  /* 0x0000000000ff7806 */ /* 0x000fe20001860000 */
[----:B0-----:R-:W-:-:S12]  /*8ae0*/  ENDCOLLECTIVE ;  /* 0x000000000000791b */ /* 0x001fd80003800000 */
.L_x_1229:
[----:B------:R-:W-:-:S05]  /*8af0*/  IADD3 R34, P4, PT, R10, 0x100, RZ ;  /* 0x000001000a227810 */ /* 0x000fca0007f9e0ff */
[----:B------:R-:W-:Y:S01]  /*8b00*/  IMAD.X R35, RZ, RZ, R11, P4 ;  /* 0x000000ffff237224 */ /* 0x000fe200020e060b */
[----:B------:R-:W-:Y:S07]  /*8b10*/  BRA `(.L_x_1230) ;  /* 0xffffffd800447947 */ /* 0x000fee000383ffff */
.L_x_1168:
[----:B------:R-:W-:Y:S01]  /*8b20*/  BSSY B0, `(.L_x_1231) ;  /* 0x0000006000007945 */ /* 0x000fe20003800000 */
[----:B------:R-:W-:Y:S01]  /*8b30*/  PLOP3.LUT P3, PT, P3, PT, PT, 0x8, 0x80 ;  /* 0x000000000080781c */ /* 0x000fe20001f6e170 */
[----:B------:R-:W-:-:S12]  /*8b40*/  IMAD.MOV.U32 R22, RZ, RZ, -0x1 ;  /* 0xffffffffff167424 */ /* 0x000fd800078e00ff */
[----:B------:R-:W-:Y:S05]  /*8b50*/  WARPSYNC.COLLECTIVE R22, `(.L_x_1232) ;  /* 0x0000000016087348 */ /* 0x000fea0003c00000 */
[----:B------:R-:W-:Y:S01]  /*8b60*/  VOTE.ANY P3, P3 ;  /* 0x0000000000ff7806 */ /* 0x000fe20001860100 */
[----:B------:R-:W-:-:S12]  /*8b70*/  ENDCOLLECTIVE ;  /* 0x000000000000791b */ /* 0x000fd80003800000 */
.L_x_1232:
[----:B------:R-:W-:Y:S05]  /*8b80*/  BSYNC B0 ;  /* 0x0000000000007941 */ /* 0x000fea0003800000 */
.L_x_1231:
[----:B------:R-:W-:Y:S05]  /*8b90*/  BRA `(.L_x_1233) ;  /* 0xffffffd800447947 */ /* 0x000fea000383ffff */
.L_x_1172:
[----:B------:R-:W-:Y:S01]  /*8ba0*/  BSSY B0, `(.L_x_1234) ;  /* 0x0000006000007945 */ /* 0x000fe20003800000 */
[----:B------:R-:W-:Y:S01]  /*8bb0*/  PLOP3.LUT P3, PT, P3, PT, PT, 0x8, 0x80 ;  /* 0x000000000080781c */ /* 0x000fe20001f6e170 */
[----:B------:R-:W-:-:S12]  /*8bc0*/  IMAD.MOV.U32 R22, RZ, RZ, -0x1 ;  /* 0xffffffffff167424 */ /* 0x000fd800078e00ff */
[----:B------:R-:W-:Y:S05]  /*8bd0*/  WARPSYNC.COLLECTIVE R22, `(.L_x_1235) ;  /* 0x0000000016087348 */ /* 0x000fea0003c00000 */
[----:B------:R-:W-:Y:S01]  /*8be0*/  VOTE.ANY P3, P3 ;  /* 0x0000000000ff7806 */ /* 0x000fe20001860100 */
[----:B------:R-:W-:-:S12]  /*8bf0*/  ENDCOLLECTIVE ;  /* 0x000000000000791b */ /* 0x000fd80003800000 */
.L_x_1235:
[----:B------:R-:W-:Y:S05]  /*8c00*/  BSYNC B0 ;  /* 0x0000000000007941 */ /* 0x000fea0003800000 */
.L_x_1234:
[----:B------:R-:W-:Y:S05]  /*8c10*/  BRA `(.L_x_1236) ;  /* 0xffffffd800587947 */ /* 0x000fea000383ffff */
.L_x_1174:
[----:B------:R-:W-:Y:S01]  /*8c20*/  BSSY B0, `(.L_x_1237) ;  /* 0x0000006000007945 */ /* 0x000fe20003800000 */
[----:B------:R-:W-:Y:S02]  /*8c30*/  PLOP3.LUT P3, PT, P3, PT, PT, 0x8, 0x80 ;  /* 0x000000000080781c */ /* 0x000fe40001f6e170 */
[----:B------:R-:W-:-:S11]  /*8c40*/  MOV R22, 0xffffffff ;  /* 0xffffffff00167802 */ /* 0x000fd60000000f00 */
[----:B------:R-:W-:Y:S05]  /*8c50*/  WARPSYNC.COLLECTIVE R22, `(.L_x_1238) ;  /* 0x0000000016087348 */ /* 0x000fea0003c00000 */
[----:B------:R-:W-:Y:S01]  /*8c60*/  VOTE.ANY R22, PT, P3 ;  /* 0x0000000000167806 */ /* 0x000fe200018e0100 */
[----:B------:R-:W-:Y:S06]  /*8c70*/  ENDCOLLECTIVE ;  /* 0x000000000000791b */ /* 0x000fec0003800000 */
.L_x_1238:
[----:B------:R-:W-:Y:S05]  /*8c80*/  BSYNC B0 ;  /* 0x0000000000007941 */ /* 0x000fea0003800000 */
.L_x_1237:
[----:B------:R-:W-:Y:S01]  /*8c90*/  LOP3.LUT R22, R22, 0x80000000, R20, 0xec, !PT ;  /* 0x8000000016167812 */ /* 0x000fe200078eec14 */
[----:B------:R-:W-:Y:S02]  /*8ca0*/  IMAD.MOV.U32 R36, RZ, RZ, R11 ;  /* 0x000000ffff247224 */ /* 0x000fe400078e000b */
[----:B------:R-:W-:Y:S02]  /*8cb0*/  VIADD R30, R30, 0xffffffe0 ;  /* 0xffffffe01e1e7836 */ /* 0x000fe40000000000 */
[----:B------:R-:W-:-:S05]  /*8cc0*/  VIADD R23, R22, 0xffffffff ;  /* 0xffffffff16177836 */ /* 0x000fca0000000000 */
[----:B------:R-:W-:Y:S01]  /*8cd0*/  LOP3.LUT R23, R22, R23, RZ, 0xc, !PT ;  /* 0x0000001716177212 */ /* 0x000fe200078e0cff */
[----:B------:R-:W-:-:S03]  /*8ce0*/  IMAD.MOV.U32 R22, RZ, RZ, -0x1 ;  /* 0xffffffffff167424 */ /* 0x000fc600078e00ff */
[----:B------:R0:W1:Y:S02]  /*8cf0*/  POPC R31, R23 ;  /* 0x00000017001f7309 */ /* 0x0000640000000000 */
[----:B0-----:R-:W-:-:S07]  /*8d00*/  IMAD.MOV.U32 R23, RZ, RZ, 0x1 ;  /* 0x00000001ff177424 */ /* 0x001fce00078e00ff */
[----:B-1----:R-:W-:Y:S05]  /*8d10*/  WARPSYNC.COLLECTIVE R22, `(.L_x_1239) ;  /* 0x0000000016087348 */ /* 0x002fea0003c00000 */
[----:B-1----:R0:W1:Y:S02]  /*8d20*/  SHFL.DOWN P3, R33, R36, R23, R31 ;  /* 0x0800001724217389 */ /* 0x002064000006001f */
[----:B01----:R-:W-:Y:S05]  /*8d30*/  ENDCOLLECTIVE ;  /* 0x000000000000791b */ /* 0x003fea0003800000 */
.L_x_1239:
        /* <DEDUP_REMOVED lines=8> */
.L_x_1240:
[----:B------:R-:W-:Y:S01]  /*8dc0*/  IMAD.MOV.U32 R23, RZ, RZ, 0x4 ;  /* 0x00000004ff177424 */ /* 0x000fe200078e00ff */
[----:B------:R-:W-:-:S04]  /*8dd0*/  ISETP.GT.AND P3, PT, R28, R31, PT ;  /* 0x0000001f1c00720c */ /* 0x000fc80003f64270 */
[----:B------:R-:W-:-:S05]  /*8de0*/  SEL R33, R33, RZ, !P3 ;  /* 0x000000ff21217207 */ /* 0x000fca0005800000 */
[----:B------:R-:W-:-:S07]  /*8df0*/  IMAD.IADD R36, R37, 0x1, R33 ;  /* 0x0000000125247824 */ /* 0x000fce00078e0221 */
[----:B------:R-:W-:Y:S05]  /*8e00*/  WARPSYNC.COLLECTIVE R22, `(.L_x_1241) ;  /* 0x0000000016087348 */ /* 0x000fea0003c00000 */
[----:B------:R0:W1:Y:S02]  /*8e10*/  SHFL.DOWN P3, R33, R36, R23, R31 ;  /* 0x0800001724217389 */ /* 0x000064000006001f */
[----:B01----:R-:W-:Y:S05]  /*8e20*/  ENDCOLLECTIVE ;  /* 0x000000000000791b */ /* 0x003fea0003800000 */
.L_x_1241:
[----:B------:R-:W-:Y:S01]  /*8e30*/  HFMA2 R23, -RZ, RZ, 0, 4.76837158203125e-07 ;  /* 0x00000008ff177431 */ /* 0x000fe200000001ff */
[----:B------:R-:W-:-:S04]  /*8e40*/  ISETP.GT.AND P3, PT, R27, R31, PT ;  /* 0x0000001f1b00720c */ /* 0x000fc80003f64270 */
[----:B------:R-:W-:-:S05]  /*8e50*/  SEL R11, R33, RZ, !P3 ;  /* 0x000000ff210b7207 */ /* 0x000fca0005800000 */
[----:B------:R-:W-:-:S04]  /*8e60*/  IMAD.IADD R11, R36, 0x1, R11 ;  /* 0x00000001240b7824 */ /* 0x000fc800078e020b */
[----:B------:R-:W-:-:S07]  /*8e70*/  IMAD.MOV.U32 R36, RZ, RZ, R11 ;  /* 0x000000ffff247224 */ /* 0x000fce00078e000b */
[----:B------:R-:W-:Y:S05]  /*8e80*/  WARPSYNC.COLLECTIVE R22, `(.L_x_1242) ;  /* 0x0000000016087348 */ /* 0x000fea0003c00000 */
[----:B------:R0:W1:Y:S02]  /*8e90*/  SHFL.DOWN P3, R33, R36, R23, R31 ;  /* 0x0800001724217389 */ /* 0x000064000006001f */
[----:B01----:R-:W-:Y:S05]  /*8ea0*/  ENDCOLLECTIVE ;  /* 0x000000000000791b */ /* 0x003fea0003800000 */
.L_x_1242:
        /* <DEDUP_REMOVED lines=8> */
.L_x_1243:
[----:B------:R-:W-:-:S04]  /*8f30*/  ISETP.GT.AND P3, PT, R29, R31, PT ;  /* 0x0000001f1d00720c */ /* 0x000fc80003f64270 */
[----:B------:R-:W-:Y:S02]  /*8f40*/  SEL R33, R33, RZ, !P3 ;  /* 0x000000ff21217207 */ /* 0x000fe40005800000 */
[----:B------:R-:W-:Y:S02]  /*8f50*/  ISETP.NE.AND P3, PT, R10, 0x65, PT ;  /* 0x000000650a00780c */ /* 0x000fe40003f65270 */
[----:B------:R-:W-:-:S11]  /*8f60*/  IADD3 R32, PT, PT, R37, R33, R32 ;  /* 0x0000002125207210 */ /* 0x000fd60007ffe020 */
[----:B------:R-:W-:Y:S05]  /*8f70*/  WARPSYNC.COLLECTIVE R22, `(.L_x_1244) ;  /* 0x0000000016087348 */ /* 0x000fea0003c00000 */
[----:B------:R-:W-:Y:S01]  /*8f80*/  VOTE.ALL P3, P3 ;  /* 0x0000000000ff7806 */ /* 0x000fe20001860000 */
[----:B------:R-:W-:-:S12]  /*8f90*/  ENDCOLLECTIVE ;  /* 0x000000000000791b */ /* 0x000fd80003800000 */
.L_x_1244:
[----:B------:R-:W-:Y:S05]  /*8fa0*/  BRA `(.L_x_1245) ;  /* 0xffffffd400f47947 */ /* 0x000fea000383ffff */
.L_x_1246:
        /* <DEDUP_REMOVED lines=13> */
.L_x_1390:


//--------------------- .text._ZN6thrust24THRUST_300001_SM_1000_NS8cuda_cub4core6detail13_kernel_agentINS1_8__unique9InitAgentIN3cub18CUB_300001_SM_100013ScanTileStateIiLb1EEEPiiEEJSA_mSB_EEEvDpT0_ --------------------------
	.section	.text._ZN6thrust24THRUST_300001_SM_1000_NS8cuda_cub4core6detail13_kernel_agentINS1_8__unique9InitAgentIN3cub18CUB_300001_SM_100013ScanTileStateIiLb1EEEPiiEEJSA_mSB_EEEvDpT0_,"ax",@progbits
	.align	128
        .global         _ZN6thrust24THRUST_300001_SM_1000_NS8cuda_cub4core6detail13_kernel_agentINS1_8__unique9InitAgentIN3cub18CUB_300001_SM_100013ScanTileStateIiLb1EEEPiiEEJSA_mSB_EEEvDpT0_
        .type           _ZN6thrust24THRUST_300001_SM_1000_NS8cuda_cub4core6detail13_kernel_agentINS1_8__unique9InitAgentIN3cub18CUB_300001_SM_100013ScanTileStateIiLb1EEEPiiEEJSA_mSB_EEEvDpT0_,@function
        .size           _ZN6thrust24THRUST_300001_SM_1000_NS8cuda_cub4core6detail13_kernel_agentINS1_8__unique9InitAgentIN3cub18CUB_300001_SM_100013ScanTileStateIiLb1EEEPiiEEJSA_mSB_EEEvDpT0_,(.L_x_1391 - _ZN6thrust24THRUST_300001_SM_1000_NS8cuda_cub4core6detail13_kernel_agentINS1_8__unique9InitAgentIN3cub18CUB_300001_SM_100013ScanTileStateIiLb1EEEPiiEEJSA_mSB_EEEvDpT0_)
        .other          _ZN6thrust24THRUST_300001_SM_1000_NS8cuda_cub4core6detail13_kernel_agentINS1_8__unique9InitAgentIN3cub18CUB_300001_SM_100013ScanTileStateIiLb1EEEPiiEEJSA_mSB_EEEvDpT0_,@"STO_CUDA_ENTRY STV_DEFAULT"
_ZN6thrust24THRUST_300001_SM_1000_NS8cuda_cub4core6detail13_kernel_agentINS1_8__unique9InitAgentIN3cub18CUB_300001_SM_100013ScanTileStateIiLb1EEEPiiEEJSA_mSB_EEEvDpT0_:
.text._ZN6thrust24THRUST_300001_SM_1000_NS8cuda_cub4core6detail13_kernel_agentINS1_8__unique9InitAgentIN3cub18CUB_300001_SM_100013ScanTileStateIiLb1EEEPiiEEJSA_mSB_EEEvDpT0_:
[----:B------:R-:W-:Y:S01]  /*0000*/  LDC R1, c[0x0][0x37c] ;  /* 0x0000df00ff017b82 */ /* 0x000fe20000000800 */
[----:B------:R-:W0:Y:S07]  /*0010*/  S2R R0, SR_TID.X ;  /* 0x0000000000007919 */ /* 0x000e2e0000002100 */
[----:B------:R-:W1:Y:S01]  /*0020*/  S2UR UR6, SR_CTAID.X ;  /* 0x00000000000679c3 */ /* 0x000e620000002500 */
[----:B------:R-:W2:Y:S07]  /*0030*/  LDCU UR4, c[0x0][0x388] ;  /* 0x00007100ff0477ac */ /* 0x000eae0008000800 */
[----:B------:R-:W1:Y:S01]  /*0040*/  LDC R7, c[0x0][0x360] ;  /* 0x0000d800ff077b82 */ /* 0x000e620000000800 */
[C---:B0-----:R-:W-:Y:S01]  /*0050*/  ISETP.GT.U32.AND P0, PT, R0.reuse, 0x1f, PT ;  /* 0x0000001f0000780c */ /* 0x041fe20003f04070 */
[----:B-1----:R-:W-:Y:S01]  /*0060*/  IMAD R7, R7, UR6, R0 ;  /* 0x0000000607077c24 */ /* 0x002fe2000f8e0200 */
[----:B------:R-:W-:-:S02]  /*0070*/  LOP3.LUT P2, RZ, R0, UR6, RZ, 0xfc, !PT ;  /* 0x0000000600ff7c12 */ /* 0x000fc4000f84fcff */
[----:B------:R-:W-:Y:S02]  /*0080*/  ISETP.NE.OR P0, PT, RZ, UR6, P0 ;  /* 0x00000006ff007c0c */ /* 0x000fe40008705670 */
[----:B--2---:R-:W-:Y:S01]  /*0090*/  ISETP.GE.AND P1, PT, R7, UR4, PT ;  /* 0x0000000407007c0c */ /* 0x004fe2000bf26270 */
[----:B------:R-:W0:Y:S10]  /*00a0*/  LDCU.64 UR4, c[0x0][0x358] ;  /* 0x00006b00ff0477ac */ /* 0x000e340008000a00 */
[----:B------:R-:W1:Y:S02]  /*00b0*/  @!P0 LDC.64 R4, c[0x0][0x380] ;  /* 0x0000e000ff048b82 */ /* 0x000e640000000a00 */
[----:B------:R-:W-:-:S06]  /*00c0*/  @!P1 MOV R6, 0x63 ;  /* 0x0000006300069802 */ /* 0x000fcc0000000f00 */
[----:B------:R-:W2:Y:S01]  /*00d0*/  @!P1 LDC.64 R2, c[0x0][0x380] ;  /* 0x0000e000ff029b82 */ /* 0x000ea20000000a00 */
[----:B-1----:R-:W-:-:S04]  /*00e0*/  @!P0 IMAD.WIDE.U32 R4, R0, 0x8, R4 ;  /* 0x0000000800048825 */ /* 0x002fc800078e0004 */
[----:B--2---:R-:W-:-:S04]  /*00f0*/  @!P1 IMAD.WIDE R2, R7, 0x8, R2 ;  /* 0x0000000807029825 */ /* 0x004fc800078e0202 */
[----:B------:R-:W-:-:S05]  /*0100*/  IMAD.MOV.U32 R7, RZ, RZ, RZ ;  /* 0x000000ffff077224 */ /* 0x000fca00078e00ff */
[----:B0-----:R0:W-:Y:S04]  /*0110*/  @!P1 STG.E.64 desc[UR4][R2.64+0x100], R6 ;  /* 0x0001000602009986 */ /* 0x0011e8000c101b04 */
[----:B------:R0:W-:Y:S01]  /*0120*/  @!P0 STG.E.64 desc[UR4][R4.64], RZ ;  /* 0x000000ff04008986 */ /* 0x0001e2000c101b04 */
[----:B------:R-:W-:Y:S05]  /*0130*/  @P2 EXIT ;  /* 0x000000000000294d */ /* 0x000fea0003800000 */
[----:B0-----:R-:W0:Y:S02]  /*0140*/  LDC.64 R2, c[0x0][0x390] ;  /* 0x0000e400ff027b82 */ /* 0x001e240000000a00 */
[----:B0-----:R-:W-:Y:S01]  /*0150*/  STG.E desc[UR4][R2.64], RZ ;  /* 0x000000ff02007986 */ /* 0x001fe2000c101904 */
[----:B------:R-:W-:Y:S05]  /*0160*/  EXIT ;  /* 0x000000000000794d */ /* 0x000fea0003800000 */
.L_x_1247:
        /* <DEDUP_REMOVED lines=9> */
.L_x_1391:


//--------------------- .text._Z26calculateScanIntersectionsPfS_PiS0_S_S_S0_S0_if --------------------------
	.section	.text._Z26calculateScanIntersectionsPfS_PiS0_S_S_S0_S0_if,"ax",@progbits
	.align	128
        .global         _Z26calculateScanIntersectionsPfS_PiS0_S_S_S0_S0_if
        .type           _Z26calculateScanIntersectionsPfS_PiS0_S_S_S0_S0_if,@function
        .size           _Z26calculateScanIntersectionsPfS_PiS0_S_S_S0_S0_if,(.L_x_1364 - _Z26calculateScanIntersectionsPfS_PiS0_S_S_S0_S0_if)
        .other          _Z26calculateScanIntersectionsPfS_PiS0_S_S_S0_S0_if,@"STO_CUDA_ENTRY STV_DEFAULT"
_Z26calculateScanIntersectionsPfS_PiS0_S_S_S0_S0_if:
.text._Z26calculateScanIntersectionsPfS_PiS0_S_S_S0_S0_if:
[----:B------:R-:W-:Y:S01]  /*0000*/  LDC R1, c[0x0][0x37c] ;  /* 0x0000df00ff017b82 */ /* 0x000fe20000000800 */
[----:B------:R-:W0:Y:S07]  /*0010*/  S2R R0, SR_TID.X ;  /* 0x0000000000007919 */ /* 0x000e2e0000002100 */
[----:B------:R-:W0:Y:S01]  /*0020*/  S2UR UR4, SR_CTAID.X ;  /* 0x00000000000479c3 */ /* 0x000e220000002500 */
[----:B------:R-:W1:Y:S07]  /*0030*/  LDCU UR5, c[0x0][0x3c0] ;  /* 0x00007800ff0577ac */ /* 0x000e6e0008000800 */
[----:B------:R-:W0:Y:S02]  /*0040*/  LDC R7, c[0x0][0x360] ;  /* 0x0000d800ff077b82 */ /* 0x000e240000000800 */
[----:B0-----:R-:W-:-:S05]  /*0050*/  IMAD R7, R7, UR4, R0 ;  /* 0x0000000407077c24 */ /* 0x001fca000f8e0200 */
[----:B-1----:R-:W-:-:S13]  /*0060*/  ISETP.GE.AND P0, PT, R7, UR5, PT ;  /* 0x0000000507007c0c */ /* 0x002fda000bf06270 */
[----:B------:R-:W-:Y:S05]  /*0070*/  @P0 EXIT ;  /* 0x000000000000094d */ /* 0x000fea0003800000 */
[----:B------:R-:W0:Y:S01]  /*0080*/  LDC.64 R2, c[0x0][0x398] ;  /* 0x0000e600ff027b82 */ /* 0x000e220000000a00 */
[----:B------:R-:W1:Y:S07]  /*0090*/  LDCU.64 UR4, c[0x0][0x358] ;  /* 0x00006b00ff0477ac */ /* 0x000e6e0008000a00 */
[----:B------:R-:W2:Y:S01]  /*00a0*/  LDC.64 R4, c[0x0][0x388] ;  /* 0x0000e200ff047b82 */ /* 0x000ea20000000a00 */
[----:B------:R-:W-:-:S07]  /*00b0*/  IMAD.SHL.U32 R9, R7, 0x2, RZ ;  /* 0x0000000207097824 */ /* 0x000fce00078e00ff */
[----:B------:R-:W3:Y:S01]  /*00c0*/  LDC.64 R12, c[0x0][0x380] ;  /* 0x0000e000ff0c7b82 */ /* 0x000ee20000000a00 */
[----:B0-----:R-:W-:-:S07]  /*00d0*/  IMAD.WIDE R2, R7, 0x4, R2 ;  /* 0x0000000407027825 */ /* 0x001fce00078e0202 */
[----:B------:R-:W0:Y:S01]  /*00e0*/  LDC.64 R10, c[0x0][0x3b8] ;  /* 0x0000ee00ff0a7b82 */ /* 0x000e220000000a00 */
[----:B-1----:R-:W4:Y:S01]  /*00f0*/  LDG.E R0, desc[UR4][R2.64] ;  /* 0x0000000402007981 */ /* 0x002f22000c1e1900 */
[----:B--2---:R-:W-:-:S05]  /*0100*/  IMAD.WIDE R4, R9, 0x4, R4 ;  /* 0x0000000409047825 */ /* 0x004fca00078e0204 */
[----:B------:R1:W5:Y:S04]  /*0110*/  LDG.E R14, desc[UR4][R4.64] ;  /* 0x00000004040e7981 */ /* 0x000368000c1e1900 */
[----:B------:R1:W5:Y:S01]  /*0120*/  LDG.E R15, desc[UR4][R4.64+0x4] ;  /* 0x00000404040f7981 */ /* 0x000362000c1e1900 */
[----:B----4-:R-:W-:-:S13]  /*0130*/  ISETP.GE.AND P0, PT, R0, 0x1, PT ;  /* 0x000000010000780c */ /* 0x010fda0003f06270 */
[----:B01-3--:R-:W-:Y:S05]  /*0140*/  @!P0 EXIT ;  /* 0x000000000000894d */ /* 0x00bfea0003800000 */
[----:B------:R-:W-:Y:S01]  /*0150*/  IMAD.WIDE R12, R9, 0x4, R12 ;  /* 0x00000004090c7825 */ /* 0x000fe200078e020c */
[----:B------:R-:W0:Y:S01]  /*0160*/  LDC.64 R16, c[0x0][0x390] ;  /* 0x0000e400ff107b82 */ /* 0x000e220000000a00 */
[----:B------:R-:W1:Y:S02]  /*0170*/  LDCU UR6, c[0x0][0x3c4] ;  /* 0x00007880ff0677ac */ /* 0x000e640008000800 */
[----:B------:R-:W-:Y:S01]  /*0180*/  IMAD.WIDE R10, R7, 0x4, R10 ;  /* 0x00000004070a7825 */ /* 0x000fe200078e020a */
[----:B------:R-:W2:Y:S04]  /*0190*/  LDG.E R8, desc[UR4][R12.64] ;  /* 0x000000040c087981 */ /* 0x000ea8000c1e1900 */
[----:B------:R-:W2:Y:S04]  /*01a0*/  LDG.E R3, desc[UR4][R12.64+0x4] ;  /* 0x000004040c037981 */ /* 0x000ea8000c1e1900 */
[----:B------:R3:W5:Y:S01]  /*01b0*/  LDG.E R7, desc[UR4][R10.64] ;  /* 0x000000040a077981 */ /* 0x000762000c1e1900 */
[----:B------:R-:W-:Y:S01]  /*01c0*/  ISETP.GE.U32.AND P0, PT, R0, 0x4, PT ;  /* 0x000000040000780c */ /* 0x000fe20003f06070 */
[----:B------:R-:W-:Y:S01]  /*01d0*/  BSSY.RECONVERGENT B0, `(.L_x_1248) ;  /* 0x0000071000007945 */ /* 0x000fe20003800200 */
[CC--:B-----5:R-:W-:Y:S01]  /*01e0*/  FMNMX R6, R14.reuse, R15.reuse, PT ;  /* 0x0000000f0e067209 */ /* 0x0e0fe20003800000 */
[----:B------:R-:W-:Y:S01]  /*01f0*/  IMAD.MOV.U32 R4, RZ, RZ, RZ ;  /* 0x000000ffff047224 */ /* 0x000fe200078e00ff */
[----:B------:R-:W-:-:S02]  /*0200*/  FMNMX R15, R14, R15, !PT ;  /* 0x0000000f0e0f7209 */ /* 0x000fc40007800000 */
[----:B------:R-:W-:-:S03]  /*0210*/  LOP3.LUT R5, R0, 0x3, RZ, 0xc0, !PT ;  /* 0x0000000300057812 */ /* 0x000fc600078ec0ff */
[----:B------:R-:W-:Y:S01]  /*0220*/  FADD R2, -R6, R15 ;  /* 0x0000000f06027221 */ /* 0x000fe20000000100 */
[----:B0-----:R-:W-:-:S04]  /*0230*/  IMAD.WIDE R16, R9, 0x4, R16 ;  /* 0x0000000409107825 */ /* 0x001fc800078e0210 */
[----:B--2---:R-:W-:Y:S01]  /*0240*/  FADD R3, -R8, R3 ;  /* 0x0000000308037221 */ /* 0x004fe20000000100 */
[----:B-1-3--:R-:W-:Y:S06]  /*0250*/  @!P0 BRA `(.L_x_1249) ;  /* 0x0000000400a08947 */ /* 0x00afec0003800000 */
[----:B------:R-:W0:Y:S01]  /*0260*/  LDC.64 R12, c[0x0][0x3b0] ;  /* 0x0000ec00ff0c7b82 */ /* 0x000e220000000a00 */
[----:B------:R-:W-:Y:S01]  /*0270*/  HFMA2 R24, -RZ, RZ, 0, 0 ;  /* 0x00000000ff187431 */ /* 0x000fe200000001ff */
[----:B------:R-:W-:Y:S01]  /*0280*/  LOP3.LUT R4, R0, 0x7ffffffc, RZ, 0xc0, !PT ;  /* 0x7ffffffc00047812 */ /* 0x000fe200078ec0ff */
[----:B------:R-:W-:-:S05]  /*0290*/  IMAD.MOV.U32 R25, RZ, RZ, R7 ;  /* 0x000000ffff197224 */ /* 0x000fca00078e0007 */
[----:B------:R-:W1:Y:S01]  /*02a0*/  LDC.64 R14, c[0x0][0x3a8] ;  /* 0x0000ea00ff0e7b82 */ /* 0x000e620000000a00 */
[----:B0-----:R-:W-:-:S05]  /*02b0*/  IADD3 R12, P1, PT, R12, 0x8, RZ ;  /* 0x000000080c0c7810 */ /* 0x001fca0007f3e0ff */
[----:B------:R-:W-:Y:S01]  /*02c0*/  IMAD.X R13, RZ, RZ, R13, P1 ;  /* 0x000000ffff0d7224 */ /* 0x000fe200008e060d */
[----:B-1----:R-:W-:-:S04]  /*02d0*/  IADD3 R14, P0, PT, R14, 0x8, RZ ;  /* 0x000000080e0e7810 */ /* 0x002fc80007f1e0ff */
[----:B------:R-:W-:-:S09]  /*02e0*/  IADD3.X R15, PT, PT, RZ, R15, RZ, P0, !PT ;  /* 0x0000000fff0f7210 */ /* 0x000fd200007fe4ff */
.L_x_1258:
[----:B0-----:R-:W0:Y:S01]  /*02f0*/  MUFU.RCP R9, R2 ;  /* 0x0000000200097308 */ /* 0x001e220000001000 */
[----:B------:R-:W-:Y:S01]  /*0300*/  I2FP.F32.U32 R29, R24 ;  /* 0x00000018001d7245 */ /* 0x000fe20000201000 */
[----:B------:R-:W1:Y:S01]  /*0310*/  LDC.64 R22, c[0x0][0x3a0] ;  /* 0x0000e800ff167b82 */ /* 0x000e620000000a00 */
[----:B------:R-:W-:Y:S01]  /*0320*/  BSSY.RECONVERGENT B1, `(.L_x_1250) ;  /* 0x0000010000017945 */ /* 0x000fe20003800200 */
[----:B------:R-:W-:-:S04]  /*0330*/  IMAD.WIDE R18, R25, 0x4, R14 ;  /* 0x0000000419127825 */ /* 0x000fc800078e020e */
[----:B------:R-:W-:Y:S01]  /*0340*/  FFMA R29, R29, UR6, R6 ;  /* 0x000000061d1d7c23 */ /* 0x000fe20008000006 */
[----:B------:R-:W-:-:S04]  /*0350*/  IMAD.WIDE R20, R25, 0x4, R12 ;  /* 0x0000000419147825 */ /* 0x000fc800078e020c */
[----:B0-----:R-:W-:-:S04]  /*0360*/  FFMA R0, -R2, R9, 1 ;  /* 0x3f80000002007423 */ /* 0x001fc80000000109 */
[----:B------:R-:W-:Y:S01]  /*0370*/  FFMA R9, R9, R0, R9 ;  /* 0x0000000009097223 */ /* 0x000fe20000000009 */
[----:B------:R-:W-:-:S04]  /*0380*/  FADD R0, -R6, R29 ;  /* 0x0000001d06007221 */ /* 0x000fc80000000100 */
[----:B------:R-:W0:Y:S01]  /*0390*/  FCHK P0, R0, R2 ;  /* 0x0000000200007302 */ /* 0x000e220000000000 */
[----:B------:R-:W-:Y:S01]  /*03a0*/  FFMA R10, R0, R9, RZ ;  /* 0x00000009000a7223 */ /* 0x000fe200000000ff */
[----:B-1----:R-:W-:-:S04]  /*03b0*/  IMAD.WIDE R22, R25, 0x4, R22 ;  /* 0x0000000419167825 */ /* 0x002fc800078e0216 */
[----:B------:R-:W-:-:S04]  /*03c0*/  FFMA R11, -R2, R10, R0 ;  /* 0x0000000a020b7223 */ /* 0x000fc80000000100 */
[----:B------:R-:W-:Y:S01]  /*03d0*/  FFMA R9, R9, R11, R10 ;  /* 0x0000000b09097223 */ /* 0x000fe2000000000a */
[----:B0-----:R-:W-:Y:S06]  /*03e0*/  @!P0 BRA `(.L_x_1251) ;  /* 0x00000000000c8947 */ /* 0x001fec0003800000 */
[----:B------:R-:W-:-:S07]  /*03f0*/  MOV R9, 0x410 ;  /* 0x0000041000097802 */ /* 0x000fce0000000f00 */
[----:B------:R-:W-:Y:S05]  /*0400*/  CALL.REL.NOINC `($__internal_0_$__cuda_sm3x_div_rn_noftz_f32_slowpath) ;  /* 0x0000000400d07944 */ /* 0x000fea0003c00000 */
[----:B------:R-:W-:-:S07]  /*0410*/  MOV R9, R0 ;  /* 0x0000000000097202 */ /* 0x000fce0000000f00 */
.L_x_1251:
[----:B------:R-:W-:Y:S05]  /*0420*/  BSYNC.RECONVERGENT B1 ;  /* 0x0000000000017941 */ /* 0x000fea0003800200 */
.L_x_1250:
[----:B------:R-:W-:-:S05]  /*0430*/  FFMA R9, R3, R9, R8 ;  /* 0x0000000903097223 */ /* 0x000fca0000000008 */
[----:B------:R-:W-:Y:S04]  /*0440*/  STG.E desc[UR4][R22.64], R9 ;  /* 0x0000000916007986 */ /* 0x000fe8000c101904 */
[----:B------:R0:W-:Y:S04]  /*0450*/  STG.E desc[UR4][R18.64+-0x8], R29 ;  /* 0xfffff81d12007986 */ /* 0x0001e8000c101904 */
[----:B------:R-:W2:Y:S01]  /*0460*/  LDG.E R11, desc[UR4][R16.64] ;  /* 0x00000004100b7981 */ /* 0x000ea2000c1e1900 */
[----:B------:R-:W-:Y:S01]  /*0470*/  VIADD R0, R24, 0x1 ;  /* 0x0000000118007836 */ /* 0x000fe20000000000 */
[----:B------:R-:W1:Y:S01]  /*0480*/  MUFU.RCP R31, R2 ;  /* 0x00000002001f7308 */ /* 0x000e620000001000 */
[----:B------:R-:W-:Y:S03]  /*0490*/  BSSY.RECONVERGENT B1, `(.L_x_1252) ;  /* 0x000000f000017945 */ /* 0x000fe60003800200 */
[----:B------:R-:W-:-:S05]  /*04a0*/  I2FP.F32.U32 R27, R0 ;  /* 0x00000000001b7245 */ /* 0x000fca0000201000 */
[----:B0-----:R-:W-:-:S04]  /*04b0*/  FFMA R29, R27, UR6, R6 ;  /* 0x000000061b1d7c23 */ /* 0x001fc80008000006 */
[----:B------:R-:W-:-:S04]  /*04c0*/  FADD R27, -R6, R29 ;  /* 0x0000001d061b7221 */ /* 0x000fc80000000100 */
[----:B------:R-:W0:Y:S01]  /*04d0*/  FCHK P0, R27, R2 ;  /* 0x000000021b007302 */ /* 0x000e220000000000 */
[----:B-1----:R-:W-:-:S04]  /*04e0*/  FFMA R0, -R2, R31, 1 ;  /* 0x3f80000002007423 */ /* 0x002fc8000000011f */
[----:B------:R-:W-:-:S04]  /*04f0*/  FFMA R0, R31, R0, R31 ;  /* 0x000000001f007223 */ /* 0x000fc8000000001f */
[----:B------:R-:W-:-:S04]  /*0500*/  FFMA R9, R0, R27, RZ ;  /* 0x0000001b00097223 */ /* 0x000fc800000000ff */
[----:B------:R-:W-:-:S04]  /*0510*/  FFMA R10, -R2, R9, R27 ;  /* 0x00000009020a7223 */ /* 0x000fc8000000011b */
[----:B------:R-:W-:Y:S01]  /*0520*/  FFMA R0, R0, R10, R9 ;  /* 0x0000000a00007223 */ /* 0x000fe20000000009 */
[----:B--2---:R1:W-:Y:S01]  /*0530*/  STG.E desc[UR4][R20.64+-0x8], R11 ;  /* 0xfffff80b14007986 */ /* 0x0043e2000c101904 */
[----:B0-----:R-:W-:Y:S05]  /*0540*/  @!P0 BRA `(.L_x_1253) ;  /* 0x00000000000c8947 */ /* 0x001fea0003800000 */
[----:B------:R-:W-:Y:S02]  /*0550*/  MOV R0, R27 ;  /* 0x0000001b00007202 */ /* 0x000fe40000000f00 */
[----:B------:R-:W-:-:S07]  /*0560*/  MOV R9, 0x580 ;  /* 0x0000058000097802 */ /* 0x000fce0000000f00 */
[----:B-1----:R-:W-:Y:S05]  /*0570*/  CALL.REL.NOINC `($__internal_0_$__cuda_sm3x_div_rn_noftz_f32_slowpath) ;  /* 0x0000000400747944 */ /* 0x002fea0003c00000 */
.L_x_1253:
[----:B------:R-:W-:Y:S05]  /*0580*/  BSYNC.RECONVERGENT B1 ;  /* 0x0000000000017941 */ /* 0x000fea0003800200 */
.L_x_1252:
[----:B------:R-:W-:-:S05]  /*0590*/  FFMA R9, R3, R0, R8 ;  /* 0x0000000003097223 */ /* 0x000fca0000000008 */
[----:B------:R-:W-:Y:S04]  /*05a0*/  STG.E desc[UR4][R22.64+0x4], R9 ;  /* 0x0000040916007986 */ /* 0x000fe8000c101904 */
[----:B------:R0:W-:Y:S04]  /*05b0*/  STG.E desc[UR4][R18.64+-0x4], R29 ;  /* 0xfffffc1d12007986 */ /* 0x0001e8000c101904 */
[----:B-1----:R-:W2:Y:S01]  /*05c0*/  LDG.E R11, desc[UR4][R16.64] ;  /* 0x00000004100b7981 */ /* 0x002ea2000c1e1900 */
        /* <DEDUP_REMOVED lines=17> */
.L_x_1255:
[----:B------:R-:W-:Y:S05]  /*06e0*/  BSYNC.RECONVERGENT B1 ;  /* 0x0000000000017941 */ /* 0x000fea0003800200 */
.L_x_1254:
        /* <DEDUP_REMOVED lines=21> */
.L_x_1257:
[----:B------:R-:W-:Y:S05]  /*0840*/  BSYNC.RECONVERGENT B1 ;  /* 0x0000000000017941 */ /* 0x000fea0003800200 */
.L_x_1256:
[----:B------:R-:W-:-:S05]  /*0850*/  FFMA R9, R3, R0, R8 ;  /* 0x0000000003097223 */ /* 0x000fca0000000008 */
[----:B------:R0:W-:Y:S04]  /*0860*/  STG.E desc[UR4][R22.64+0xc], R9 ;  /* 0x00000c0916007986 */ /* 0x0001e8000c101904 */
[----:B------:R0:W-:Y:S04]  /*0870*/  STG.E desc[UR4][R18.64+0x4], R29 ;  /* 0x0000041d12007986 */ /* 0x0001e8000c101904 */
[----:B-1----:R-:W2:Y:S01]  /*0880*/  LDG.E R11, desc[UR4][R16.64] ;  /* 0x00000004100b7981 */ /* 0x002ea2000c1e1900 */
[----:B------:R-:W-:Y:S01]  /*0890*/  VIADD R24, R24, 0x4 ;  /* 0x0000000418187836 */ /* 0x000fe20000000000 */
[----:B------:R-:W-:-:S04]  /*08a0*/  IADD3 R25, PT, PT, R25, 0x4, RZ ;  /* 0x0000000419197810 */ /* 0x000fc80007ffe0ff */
[----:B------:R-:W-:Y:S01]  /*08b0*/  ISETP.NE.AND P0, PT, R24, R4, PT ;  /* 0x000000041800720c */ /* 0x000fe20003f05270 */
[----:B--2---:R0:W-:-:S12]  /*08c0*/  STG.E desc[UR4][R20.64+0x4], R11 ;  /* 0x0000040b14007986 */ /* 0x0041d8000c101904 */
[----:B------:R-:W-:Y:S05]  /*08d0*/  @P0 BRA `(.L_x_1258) ;  /* 0xfffffff800840947 */ /* 0x000fea000383ffff */
.L_x_1249:
[----:B------:R-:W-:Y:S05]  /*08e0*/  BSYNC.RECONVERGENT B0 ;  /* 0x0000000000007941 */ /* 0x000fea0003800200 */
.L_x_1248:
[----:B------:R-:W-:-:S13]  /*08f0*/  ISETP.NE.AND P0, PT, R5, RZ, PT ;  /* 0x000000ff0500720c */ /* 0x000fda0003f05270 */
[----:B------:R-:W-:Y:S05]  /*0900*/  @!P0 EXIT ;  /* 0x000000000000894d */ /* 0x000fea0003800000 */
[----:B0-----:R-:W0:Y:S01]  /*0910*/  LDC.64 R20, c[0x0][0x3b0] ;  /* 0x0000ec00ff147b82 */ /* 0x001e220000000a00 */
[----:B------:R-:W-:Y:S01]  /*0920*/  IMAD.IADD R7, R7, 0x1, R4 ;  /* 0x0000000107077824 */ /* 0x000fe200078e0204 */
[----:B------:R-:W-:Y:S01]  /*0930*/  IADD3 R14, PT, PT, -R5, RZ, RZ ;  /* 0x000000ff050e7210 */ /* 0x000fe20007ffe1ff */
[----:B------:R-:W1:Y:S05]  /*0940*/  LDCU UR6, c[0x0][0x3c4] ;  /* 0x00007880ff0677ac */ /* 0x000e6a0008000800 */
[----:B------:R-:W2:Y:S08]  /*0950*/  LDC.64 R12, c[0x0][0x3a0] ;  /* 0x0000e800ff0c7b82 */ /* 0x000eb00000000a00 */
[----:B------:R-:W3:Y:S02]  /*0960*/  LDC.64 R18, c[0x0][0x3a8] ;  /* 0x0000ea00ff127b82 */ /* 0x000ee40000000a00 */
.L_x_1261:
[----:B----4-:R-:W4:Y:S01]  /*0970*/  MUFU.RCP R9, R2 ;  /* 0x0000000200097308 */ /* 0x010f220000001000 */
[----:B------:R-:W-:Y:S01]  /*0980*/  I2FP.F32.U32 R5, R4 ;  /* 0x0000000400057245 */ /* 0x000fe20000201000 */
[----:B------:R-:W-:Y:S01]  /*0990*/  BSSY.RECONVERGENT B0, `(.L_x_1259) ;  /* 0x0000010000007945 */ /* 0x000fe20003800200 */
[----:B0-----:R-:W-:-:S04]  /*09a0*/  IMAD.WIDE R32, R7, 0x4, R20 ;  /* 0x0000000407207825 */ /* 0x001fc800078e0214 */
[----:B-1----:R-:W-:Y:S01]  /*09b0*/  FFMA R5, R5, UR6, R6 ;  /* 0x0000000605057c23 */ /* 0x002fe20008000006 */
[----:B---3--:R-:W-:-:S04]  /*09c0*/  IMAD.WIDE R24, R7, 0x4, R18 ;  /* 0x0000000407187825 */ /* 0x008fc800078e0212 */
[----:B------:R-:W-:Y:S01]  /*09d0*/  FADD R11, -R6, R5 ;  /* 0x00000005060b7221 */ /* 0x000fe20000000100 */
[----:B--2---:R-:W-:-:S03]  /*09e0*/  IMAD.WIDE R22, R7, 0x4, R12 ;  /* 0x0000000407167825 */ /* 0x004fc600078e020c */
[----:B------:R-:W0:Y:S01]  /*09f0*/  FCHK P0, R11, R2 ;  /* 0x000000020b007302 */ /* 0x000e220000000000 */
[----:B----4-:R-:W-:-:S04]  /*0a00*/  FFMA R0, -R2, R9, 1 ;  /* 0x3f80000002007423 */ /* 0x010fc80000000109 */
[----:B------:R-:W-:-:S04]  /*0a10*/  FFMA R0, R9, R0, R9 ;  /* 0x0000000009007223 */ /* 0x000fc80000000009 */
[----:B------:R-:W-:-:S04]  /*0a20*/  FFMA R9, R0, R11, RZ ;  /* 0x0000000b00097223 */ /* 0x000fc800000000ff */
[----:B------:R-:W-:-:S04]  /*0a30*/  FFMA R10, -R2, R9, R11 ;  /* 0x00000009020a7223 */ /* 0x000fc8000000010b */
[----:B------:R-:W-:Y:S01]  /*0a40*/  FFMA R0, R0, R10, R9 ;  /* 0x0000000a00007223 */ /* 0x000fe20000000009 */
[----:B0-----:R-:W-:Y:S06]  /*0a50*/  @!P0 BRA `(.L_x_1260) ;  /* 0x00000000000c8947 */ /* 0x001fec0003800000 */
[----:B------:R-:W-:Y:S01]  /*0a60*/  IMAD.MOV.U32 R0, RZ, RZ, R11 ;  /* 0x000000ffff007224 */ /* 0x000fe200078e000b */
[----:B------:R-:W-:-:S07]  /*0a70*/  MOV R9, 0xa90 ;  /* 0x00000a9000097802 */ /* 0x000fce0000000f00 */
[----:B------:R-:W-:Y:S05]  /*0a80*/  CALL.REL.NOINC `($__internal_0_$__cuda_sm3x_div_rn_noftz_f32_slowpath) ;  /* 0x0000000000307944 */ /* 0x000fea0003c00000 */
.L_x_1260:
[----:B------:R-:W-:Y:S05]  /*0a90*/  BSYNC.RECONVERGENT B0 ;  /* 0x0000000000007941 */ /* 0x000fea0003800200 */
.L_x_1259:
[----:B------:R-:W-:-:S05]  /*0aa0*/  FFMA R9, R3, R0, R8 ;  /* 0x0000000003097223 */ /* 0x000fca0000000008 */
[----:B------:R4:W-:Y:S04]  /*0ab0*/  STG.E desc[UR4][R22.64], R9 ;  /* 0x0000000916007986 */ /* 0x0009e8000c101904 */
[----:B------:R4:W-:Y:S04]  /*0ac0*/  STG.E desc[UR4][R24.64], R5 ;  /* 0x0000000518007986 */ /* 0x0009e8000c101904 */
[----:B------:R-:W2:Y:S01]  /*0ad0*/  LDG.E R11, desc[UR4][R16.64] ;  /* 0x00000004100b7981 */ /* 0x000ea2000c1e1900 */
[----:B------:R-:W-:Y:S01]  /*0ae0*/  IADD3 R14, PT, PT, R14, 0x1, RZ ;  /* 0x000000010e0e7810 */ /* 0x000fe20007ffe0ff */
[----:B------:R-:W-:Y:S01]  /*0af0*/  VIADD R4, R4, 0x1 ;  /* 0x0000000104047836 */ /* 0x000fe20000000000 */
[----:B------:R-:W-:-:S02]  /*0b00*/  IADD3 R7, PT, PT, R7, 0x1, RZ ;  /* 0x0000000107077810 */ /* 0x000fc40007ffe0ff */
[----:B------:R-:W-:Y:S01]  /*0b10*/  ISETP.NE.AND P0, PT, R14, RZ, PT ;  /* 0x000000ff0e00720c */ /* 0x000fe20003f05270 */
[----:B--2---:R4:W-:-:S12]  /*0b20*/  STG.E desc[UR4][R32.64], R11 ;  /* 0x0000000b20007986 */ /* 0x0049d8000c101904 */
[----:B------:R-:W-:Y:S05]  /*0b30*/  @P0 BRA `(.L_x_1261) ;  /* 0xfffffffc008c0947 */ /* 0x000fea000383ffff */
[----:B------:R-:W-:Y:S05]  /*0b40*/  EXIT ;  /* 0x000000000000794d */ /* 0x000fea0003800000 */
        .weak           $__internal_0_$__cuda_sm3x_div_rn_noftz_f32_slowpath
        .type           $__internal_0_$__cuda_sm3x_div_rn_noftz_f32_slowpath,@function
        .size           $__internal_0_$__cuda_sm3x_div_rn_noftz_f32_slowpath,(.L_x_1364 - $__internal_0_$__cuda_sm3x_div_rn_noftz_f32_slowpath)
$__internal_0_$__cuda_sm3x_div_rn_noftz_f32_slowpath:
[----:B------:R-:W-:Y:S01]  /*0b50*/  SHF.R.U32.HI R10, RZ, 0x17, R2 ;  /* 0x00000017ff0a7819 */ /* 0x000fe20000011602 */
[----:B------:R-:W-:Y:S01]  /*0b60*/  BSSY.RECONVERGENT B2, `(.L_x_1262) ;  /* 0x0000064000027945 */ /* 0x000fe20003800200 */
[----:B------:R-:W-:Y:S01]  /*0b70*/  SHF.R.U32.HI R26, RZ, 0x17, R0 ;  /* 0x00000017ff1a7819 */ /* 0x000fe20000011600 */
[----:B------:R-:W-:Y:S01]  /*0b80*/  IMAD.MOV.U32 R30, RZ, RZ, R2 ;  /* 0x000000ffff1e7224 */ /* 0x000fe200078e0002 */
[----:B------:R-:W-:Y:S02]  /*0b90*/  LOP3.LUT R10, R10, 0xff, RZ, 0xc0, !PT ;  /* 0x000000ff0a0a7812 */ /* 0x000fe400078ec0ff */
[----:B------:R-:W-:-:S03]  /*0ba0*/  LOP3.LUT R26, R26, 0xff, RZ, 0xc0, !PT ;  /* 0x000000ff1a1a7812 */ /* 0x000fc600078ec0ff */
[----:B------:R-:W-:Y:S01]  /*0bb0*/  VIADD R27, R10, 0xffffffff ;  /* 0xffffffff0a1b7836 */ /* 0x000fe20000000000 */
[----:B------:R-:W-:-:S04]  /*0bc0*/  IADD3 R28, PT, PT, R26, -0x1, RZ ;  /* 0xffffffff1a1c7810 */ /* 0x000fc80007ffe0ff */
[----:B------:R-:W-:-:S04]  /*0bd0*/  ISETP.GT.U32.AND P0, PT, R27, 0xfd, PT ;  /* 0x000000fd1b00780c */ /* 0x000fc80003f04070 */
[----:B------:R-:W-:-:S13]  /*0be0*/  ISETP.GT.U32.OR P0, PT, R28, 0xfd, P0 ;  /* 0x000000fd1c00780c */ /* 0x000fda0000704470 */
[----:B------:R-:W-:Y:S01]  /*0bf0*/  @!P0 MOV R11, RZ ;  /* 0x000000ff000b8202 */ /* 0x000fe20000000f00 */
[----:B------:R-:W-:Y:S06]  /*0c00*/  @!P0 BRA `(.L_x_1263) ;  /* 0x00000000005c8947 */ /* 0x000fec0003800000 */
[----:B------:R-:W-:Y:S02]  /*0c10*/  FSETP.GTU.FTZ.AND P0, PT, |R0|, +INF , PT ;  /* 0x7f8000000000780b */ /* 0x000fe40003f1c200 */
[----:B------:R-:W-:-:S04]  /*0c20*/  FSETP.GTU.FTZ.AND P1, PT, |R2|, +INF , PT ;  /* 0x7f8000000200780b */ /* 0x000fc80003f3c200 */
[----:B------:R-:W-:-:S13]  /*0c30*/  PLOP3.LUT P0, PT, P0, P1, PT, 0xf8, 0x8f ;  /* 0x00000000008f781c */ /* 0x000fda0000703f70 */
[----:B------:R-:W-:Y:S05]  /*0c40*/  @P0 BRA `(.L_x_1264) ;  /* 0x0000000400500947 */ /* 0x000fea0003800000 */
[----:B------:R-:W-:-:S13]  /*0c50*/  LOP3.LUT P0, RZ, R30, 0x7fffffff, R0, 0xc8, !PT ;  /* 0x7fffffff1eff7812 */ /* 0x000fda000780c800 */
[----:B------:R-:W-:Y:S05]  /*0c60*/  @!P0 BRA `(.L_x_1265) ;  /* 0x0000000400408947 */ /* 0x000fea0003800000 */
[----:B------:R-:W-:Y:S02]  /*0c70*/  FSETP.NEU.FTZ.AND P2, PT, |R0|, +INF , PT ;  /* 0x7f8000000000780b */ /* 0x000fe40003f5d200 */
[----:B------:R-:W-:Y:S02]  /*0c80*/  FSETP.NEU.FTZ.AND P1, PT, |R2|, +INF , PT ;  /* 0x7f8000000200780b */ /* 0x000fe40003f3d200 */
[----:B------:R-:W-:-:S11]  /*0c90*/  FSETP.NEU.FTZ.AND P0, PT, |R0|, +INF , PT ;  /* 0x7f8000000000780b */ /* 0x000fd60003f1d200 */
[----:B------:R-:W-:Y:S05]  /*0ca0*/  @!P1 BRA !P2, `(.L_x_1265) ;  /* 0x0000000400309947 */ /* 0x000fea0005000000 */
[----:B------:R-:W-:-:S04]  /*0cb0*/  LOP3.LUT P2, RZ, R0, 0x7fffffff, RZ, 0xc0, !PT ;  /* 0x7fffffff00ff7812 */ /* 0x000fc8000784c0ff */
[----:B------:R-:W-:-:S13]  /*0cc0*/  PLOP3.LUT P1, PT, P1, P2, PT, 0x2f, 0xf2 ;  /* 0x0000000000f2781c */ /* 0x000fda0000f24577 */
[----:B------:R-:W-:Y:S05]  /*0cd0*/  @P1 BRA `(.L_x_1266) ;  /* 0x00000004001c1947 */ /* 0x000fea0003800000 */
[----:B------:R-:W-:-:S04]  /*0ce0*/  LOP3.LUT P1, RZ, R30, 0x7fffffff, RZ, 0xc0, !PT ;  /* 0x7fffffff1eff7812 */ /* 0x000fc8000782c0ff */
[----:B------:R-:W-:-:S13]  /*0cf0*/  PLOP3.LUT P0, PT, P0, P1, PT, 0x2f, 0xf2 ;  /* 0x0000000000f2781c */ /* 0x000fda0000702577 */
[----:B------:R-:W-:Y:S05]  /*0d00*/  @P0 BRA `(.L_x_1267) ;  /* 0x0000000400040947 */ /* 0x000fea0003800000 */
[----:B------:R-:W-:Y:S02]  /*0d10*/  ISETP.GE.AND P0, PT, R28, RZ, PT ;  /* 0x000000ff1c00720c */ /* 0x000fe40003f06270 */
[----:B------:R-:W-:-:S11]  /*0d20*/  ISETP.GE.AND P1, PT, R27, RZ, PT ;  /* 0x000000ff1b00720c */ /* 0x000fd60003f26270 */
[----:B------:R-:W-:Y:S01]  /*0d30*/  @P0 IMAD.MOV.U32 R11, RZ, RZ, RZ ;  /* 0x000000ffff0b0224 */ /* 0x000fe200078e00ff */
[----:B------:R-:W-:Y:S01]  /*0d40*/  @!P0 MOV R11, 0xffffffc0 ;  /* 0xffffffc0000b8802 */ /* 0x000fe20000000f00 */
[----:B------:R-:W-:Y:S01]  /*0d50*/  @!P0 FFMA R0, R0, 1.84467440737095516160e+19, RZ ;  /* 0x5f80000000008823 */ /* 0x000fe200000000ff */
[----:B------:R-:W-:-:S03]  /*0d60*/  @!P1 FFMA R30, R2, 1.84467440737095516160e+19, RZ ;  /* 0x5f800000021e9823 */ /* 0x000fc600000000ff */
[----:B------:R-:W-:-:S07]  /*0d70*/  @!P1 VIADD R11, R11, 0x40 ;  /* 0x000000400b0b9836 */ /* 0x000fce0000000000 */
.L_x_1263:
[----:B------:R-:W-:Y:S01]  /*0d80*/  LEA R27, R10, 0xc0800000, 0x17 ;  /* 0xc08000000a1b7811 */ /* 0x000fe200078eb8ff */
[----:B------:R-:W-:Y:S01]  /*0d90*/  VIADD R26, R26, 0xffffff81 ;  /* 0xffffff811a1a7836 */ /* 0x000fe20000000000 */
[----:B------:R-:W-:Y:S02]  /*0da0*/  BSSY.RECONVERGENT B3, `(.L_x_1268) ;  /* 0x0000035000037945 */ /* 0x000fe40003800200 */
[----:B------:R-:W-:Y:S01]  /*0db0*/  IADD3 R27, PT, PT, -R27, R30, RZ ;  /* 0x0000001e1b1b7210 */ /* 0x000fe20007ffe1ff */
[C---:B------:R-:W-:Y:S01]  /*0dc0*/  IMAD R0, R26.reuse, -0x800000, R0 ;  /* 0xff8000001a007824 */ /* 0x040fe200078e0200 */
[----:B------:R-:W-:Y:S02]  /*0dd0*/  IADD3 R26, PT, PT, R26, 0x7f, -R10 ;  /* 0x0000007f1a1a7810 */ /* 0x000fe40007ffe80a */
[----:B------:R0:W1:Y:S02]  /*0de0*/  MUFU.RCP R28, R27 ;  /* 0x0000001b001c7308 */ /* 0x0000640000001000 */
[----:B------:R-:W-:Y:S01]  /*0df0*/  IADD3 R11, PT, PT, R26, R11, RZ ;  /* 0x0000000b1a0b7210 */ /* 0x000fe20007ffe0ff */
[----:B0-----:R-:W-:-:S04]  /*0e00*/  FADD.FTZ R27, -R27, -RZ ;  /* 0x800000ff1b1b7221 */ /* 0x001fc80000010100 */
[----:B-1----:R-:W-:-:S04]  /*0e10*/  FFMA R30, R28, R27, 1 ;  /* 0x3f8000001c1e7423 */ /* 0x002fc8000000001b */
[----:B------:R-:W-:-:S04]  /*0e20*/  FFMA R30, R28, R30, R28 ;  /* 0x0000001e1c1e7223 */ /* 0x000fc8000000001c */
[----:B------:R-:W-:-:S04]  /*0e30*/  FFMA R28, R0, R30, RZ ;  /* 0x0000001e001c7223 */ /* 0x000fc800000000ff */
[----:B------:R-:W-:-:S04]  /*0e40*/  FFMA R31, R27, R28, R0 ;  /* 0x0000001c1b1f7223 */ /* 0x000fc80000000000 */
[----:B------:R-:W-:-:S04]  /*0e50*/  FFMA R31, R30, R31, R28 ;  /* 0x0000001f1e1f7223 */ /* 0x000fc8000000001c */
[----:B------:R-:W-:-:S04]  /*0e60*/  FFMA R0, R27, R31, R0 ;  /* 0x0000001f1b007223 */ /* 0x000fc80000000000 */
[----:B------:R-:W-:-:S05]  /*0e70*/  FFMA R27, R30, R0, R31 ;  /* 0x000000001e1b7223 */ /* 0x000fca000000001f */
[----:B------:R-:W-:-:S04]  /*0e80*/  SHF.R.U32.HI R10, RZ, 0x17, R27 ;  /* 0x00000017ff0a7819 */ /* 0x000fc8000001161b */
[----:B------:R-:W-:-:S05]  /*0e90*/  LOP3.LUT R10, R10, 0xff, RZ, 0xc0, !PT ;  /* 0x000000ff0a0a7812 */ /* 0x000fca00078ec0ff */
[----:B------:R-:W-:-:S05]  /*0ea0*/  IMAD.IADD R10, R10, 0x1, R11 ;  /* 0x000000010a0a7824 */ /* 0x000fca00078e020b */
[----:B------:R-:W-:-:S04]  /*0eb0*/  IADD3 R26, PT, PT, R10, -0x1, RZ ;  /* 0xffffffff0a1a7810 */ /* 0x000fc80007ffe0ff */
[----:B------:R-:W-:-:S13]  /*0ec0*/  ISETP.GE.U32.AND P0, PT, R26, 0xfe, PT ;  /* 0x000000fe1a00780c */ /* 0x000fda0003f06070 */
[----:B------:R-:W-:Y:S05]  /*0ed0*/  @!P0 BRA `(.L_x_1269) ;  /* 0x0000000000808947 */ /* 0x000fea0003800000 */
[----:B------:R-:W-:-:S13]  /*0ee0*/  ISETP.GT.AND P0, PT, R10, 0xfe, PT ;  /* 0x000000fe0a00780c */ /* 0x000fda0003f04270 */
[----:B------:R-:W-:Y:S05]  /*0ef0*/  @P0 BRA `(.L_x_1270) ;  /* 0x00000000006c0947 */ /* 0x000fea0003800000 */
[----:B------:R-:W-:-:S13]  /*0f00*/  ISETP.GE.AND P0, PT, R10, 0x1, PT ;  /* 0x000000010a00780c */ /* 0x000fda0003f06270 */
[----:B------:R-:W-:Y:S05]  /*0f10*/  @P0 BRA `(.L_x_1271) ;  /* 0x0000000000740947 */ /* 0x000fea0003800000 */
[----:B------:R-:W-:Y:S02]  /*0f20*/  ISETP.GE.AND P0, PT, R10, -0x18, PT ;  /* 0xffffffe80a00780c */ /* 0x000fe40003f06270 */
[----:B------:R-:W-:-:S11]  /*0f30*/  LOP3.LUT R27, R27, 0x80000000, RZ, 0xc0, !PT ;  /* 0x800000001b1b7812 */ /* 0x000fd600078ec0ff */
[----:B------:R-:W-:Y:S05]  /*0f40*/  @!P0 BRA `(.L_x_1271) ;  /* 0x0000000000688947 */ /* 0x000fea0003800000 */
[CCC-:B------:R-:W-:Y:S01]  /*0f50*/  FFMA.RZ R11, R30.reuse, R0.reuse, R31.reuse ;  /* 0x000000001e0b7223 */ /* 0x1c0fe2000000c01f */
[CCC-:B------:R-:W-:Y:S01]  /*0f60*/  FFMA.RP R26, R30.reuse, R0.reuse, R31.reuse ;  /* 0x000000001e1a7223 */ /* 0x1c0fe2000000801f */
[----:B------:R-:W-:Y:S01]  /*0f70*/  FFMA.RM R30, R30, R0, R31 ;  /* 0x000000001e1e7223 */ /* 0x000fe2000000401f */
[C---:B------:R-:W-:Y:S01]  /*0f80*/  VIADD R0, R10.reuse, 0x20 ;  /* 0x000000200a007836 */ /* 0x040fe20000000000 */
[C---:B------:R-:W-:Y:S02]  /*0f90*/  ISETP.NE.AND P2, PT, R10.reuse, RZ, PT ;  /* 0x000000ff0a00720c */ /* 0x040fe40003f45270 */
[----:B------:R-:W-:Y:S02]  /*0fa0*/  LOP3.LUT R11, R11, 0x7fffff, RZ, 0xc0, !PT ;  /* 0x007fffff0b0b7812 */ /* 0x000fe400078ec0ff */
[----:B------:R-:W-:Y:S02]  /*0fb0*/  ISETP.NE.AND P1, PT, R10, RZ, PT ;  /* 0x000000ff0a00720c */ /* 0x000fe40003f25270 */
[----:B------:R-:W-:-:S02]  /*0fc0*/  LOP3.LUT R11, R11, 0x800000, RZ, 0xfc, !PT ;  /* 0x008000000b0b7812 */ /* 0x000fc400078efcff */
[----:B------:R-:W-:Y:S02]  /*0fd0*/  IADD3 R10, PT, PT, -R10, RZ, RZ ;  /* 0x000000ff0a0a7210 */ /* 0x000fe40007ffe1ff */
[----:B------:R-:W-:Y:S02]  /*0fe0*/  SHF.L.U32 R0, R11, R0, RZ ;  /* 0x000000000b007219 */ /* 0x000fe400000006ff */
[----:B------:R-:W-:Y:S02]  /*0ff0*/  FSETP.NEU.FTZ.AND P0, PT, R26, R30, PT ;  /* 0x0000001e1a00720b */ /* 0x000fe40003f1d000 */
[----:B------:R-:W-:Y:S02]  /*1000*/  SEL R10, R10, RZ, P2 ;  /* 0x000000ff0a0a7207 */ /* 0x000fe40001000000 */
[----:B------:R-:W-:Y:S02]  /*1010*/  ISETP.NE.AND P1, PT, R0, RZ, P1 ;  /* 0x000000ff0000720c */ /* 0x000fe40000f25270 */
[----:B------:R-:W-:-:S02]  /*1020*/  SHF.R.U32.HI R11, RZ, R10, R11 ;  /* 0x0000000aff0b7219 */ /* 0x000fc4000001160b */
[----:B------:R-:W-:Y:S02]  /*1030*/  PLOP3.LUT P0, PT, P0, P1, PT, 0xf8, 0x8f ;  /* 0x00000000008f781c */ /* 0x000fe40000703f70 */
[----:B------:R-:W-:Y:S02]  /*1040*/  SHF.R.U32.HI R10, RZ, 0x1, R11 ;  /* 0x00000001ff0a7819 */ /* 0x000fe4000001160b */
[----:B------:R-:W-:-:S04]  /*1050*/  SEL R0, RZ, 0x1, !P0 ;  /* 0x00000001ff007807 */ /* 0x000fc80004000000 */
[----:B------:R-:W-:-:S04]  /*1060*/  LOP3.LUT R0, R0, 0x1, R10, 0xf8, !PT ;  /* 0x0000000100007812 */ /* 0x000fc800078ef80a */
[----:B------:R-:W-:-:S05]  /*1070*/  LOP3.LUT R0, R0, R11, RZ, 0xc0, !PT ;  /* 0x0000000b00007212 */ /* 0x000fca00078ec0ff */
[----:B------:R-:W-:-:S05]  /*1080*/  IMAD.IADD R0, R10, 0x1, R0 ;  /* 0x000000010a007824 */ /* 0x000fca00078e0200 */
[----:B------:R-:W-:Y:S01]  /*1090*/  LOP3.LUT R27, R0, R27, RZ, 0xfc, !PT ;  /* 0x0000001b001b7212 */ /* 0x000fe200078efcff */
[----:B------:R-:W-:Y:S06]  /*10a0*/  BRA `(.L_x_1271) ;  /* 0x0000000000107947 */ /* 0x000fec0003800000 */
.L_x_1270:
[----:B------:R-:W-:-:S04]  /*10b0*/  LOP3.LUT R27, R27, 0x80000000, RZ, 0xc0, !PT ;  /* 0x800000001b1b7812 */ /* 0x000fc800078ec0ff */
[----:B------:R-:W-:Y:S01]  /*10c0*/  LOP3.LUT R27, R27, 0x7f800000, RZ, 0xfc, !PT ;  /* 0x7f8000001b1b7812 */ /* 0x000fe200078efcff */
[----:B------:R-:W-:Y:S06]  /*10d0*/  BRA `(.L_x_1271) ;  /* 0x0000000000047947 */ /* 0x000fec0003800000 */
.L_x_1269:
[----:B------:R-:W-:-:S07]  /*10e0*/  LEA R27, R11, R27, 0x17 ;  /* 0x0000001b0b1b7211 */ /* 0x000fce00078eb8ff */
.L_x_1271:
[----:B------:R-:W-:Y:S05]  /*10f0*/  BSYNC.RECONVERGENT B3 ;  /* 0x0000000000037941 */ /* 0x000fea0003800200 */
.L_x_1268:
[----:B------:R-:W-:Y:S01]  /*1100*/  IMAD.MOV.U32 R0, RZ, RZ, R27 ;  /* 0x000000ffff007224 */ /* 0x000fe200078e001b */
[----:B------:R-:W-:Y:S06]  /*1110*/  BRA `(.L_x_1272) ;  /* 0x0000000000207947 */ /* 0x000fec0003800000 */
.L_x_1267:
[----:B------:R-:W-:-:S04]  /*1120*/  LOP3.LUT R0, R30, 0x80000000, R0, 0x48, !PT ;  /* 0x800000001e007812 */ /* 0x000fc800078e4800 */
[----:B------:R-:W-:Y:S01]  /*1130*/  LOP3.LUT R0, R0, 0x7f800000, RZ, 0xfc, !PT ;  /* 0x7f80000000007812 */ /* 0x000fe200078efcff */
[----:B------:R-:W-:Y:S06]  /*1140*/  BRA `(.L_x_1272) ;  /* 0x0000000000147947 */ /* 0x000fec0003800000 */
.L_x_1266:
[----:B------:R-:W-:Y:S01]  /*1150*/  LOP3.LUT R0, R30, 0x80000000, R0, 0x48, !PT ;  /* 0x800000001e007812 */ /* 0x000fe200078e4800 */
[----:B------:R-:W-:Y:S06]  /*1160*/  BRA `(.L_x_1272) ;  /* 0x00000000000c7947 */ /* 0x000fec0003800000 */
.L_x_1265:
[----:B------:R-:W0:Y:S01]  /*1170*/  MUFU.RSQ R0, -QNAN ;  /* 0xffc0000000007908 */ /* 0x000e220000001400 */
[----:B------:R-:W-:Y:S05]  /*1180*/  BRA `(.L_x_1272) ;  /* 0x0000000000047947 */ /* 0x000fea0003800000 */
.L_x_1264:
[----:B------:R-:W-:-:S07]  /*1190*/  FADD.FTZ R0, R0, R2 ;  /* 0x0000000200007221 */ /* 0x000fce0000010000 */
.L_x_1272:
[----:B------:R-:W-:Y:S05]  /*11a0*/  BSYNC.RECONVERGENT B2 ;  /* 0x0000000000027941 */ /* 0x000fea0003800200 */
.L_x_1262:
[----:B------:R-:W-:Y:S01]  /*11b0*/  HFMA2 R11, -RZ, RZ, 0, 0 ;  /* 0x00000000ff0b7431 */ /* 0x000fe200000001ff */
[----:B------:R-:W-:-:S04]  /*11c0*/  MOV R10, R9 ;  /* 0x00000009000a7202 */ /* 0x000fc80000000f00 */
[----:B0-----:R-:W-:Y:S05]  /*11d0*/  RET.REL.NODEC R10 `(_Z26calculateScanIntersectionsPfS_PiS0_S_S_S0_S0_if) ;  /* 0xffffffec0a887950 */ /* 0x001fea0003c3ffff */
.L_x_1273:
        /* <DEDUP_REMOVED lines=10> */
.L_x_1364:


//--------------------- .text._Z29calculateScanPointsPerSegmentPfPifi --------------------------
	.section	.text._Z29calculateScanPointsPerSegmentPfPifi,"ax",@progbits
	.align	128
        .global         _Z29calculateScanPointsPerSegmentPfPifi
        .type           _Z29calculateScanPointsPerSegmentPfPifi,@function
        .size           _Z29calculateScanPointsPerSegmentPfPifi,(.L_x_1365 - _Z29calculateScanPointsPerSegmentPfPifi)
        .other          _Z29calculateScanPointsPerSegmentPfPifi,@"STO_CUDA_ENTRY STV_DEFAULT"
_Z29calculateScanPointsPerSegmentPfPifi:
.text._Z29calculateScanPointsPerSegmentPfPifi:
        /* <DEDUP_REMOVED lines=9> */
[----:B------:R-:W1:Y:S01]  /*0090*/  LDCU.64 UR4, c[0x0][0x358] ;  /* 0x00006b00ff0477ac */ /* 0x000e620008000a00 */
[----:B------:R-:W-:-:S06]  /*00a0*/  IMAD.SHL.U32 R7, R3, 0x2, RZ ;  /* 0x0000000203077824 */ /* 0x000fcc00078e00ff */
[----:B------:R-:W2:Y:S01]  /*00b0*/  LDC R11, c[0x0][0x390] ;  /* 0x0000e400ff0b7b82 */ /* 0x000ea20000000800 */
[----:B0-----:R-:W-:-:S05]  /*00c0*/  IMAD.WIDE R4, R7, 0x4, R4 ;  /* 0x0000000407047825 */ /* 0x001fca00078e0204 */
[----:B-1----:R-:W3:Y:S04]  /*00d0*/  LDG.E R6, desc[UR4][R4.64] ;  /* 0x0000000404067981 */ /* 0x002ee8000c1e1900 */
[----:B------:R-:W4:Y:S01]  /*00e0*/  LDG.E R7, desc[UR4][R4.64+0x4] ;  /* 0x0000040404077981 */ /* 0x000f22000c1e1900 */
[----:B--2---:R-:W0:Y:S01]  /*00f0*/  MUFU.RCP R8, R11 ;  /* 0x0000000b00087308 */ /* 0x004e220000001000 */
[----:B------:R-:W1:Y:S01]  /*0100*/  LDC R0, c[0x0][0x390] ;  /* 0x0000e400ff007b82 */ /* 0x000e620000000800 */
[----:B------:R-:W-:Y:S01]  /*0110*/  BSSY.RECONVERGENT B0, `(.L_x_1274) ;  /* 0x0000010000007945 */ /* 0x000fe20003800200 */
[----:B0-----:R-:W-:-:S04]  /*0120*/  FFMA R9, R8, -R11, 1 ;  /* 0x3f80000008097423 */ /* 0x001fc8000000080b */
[----:B------:R-:W-:Y:S01]  /*0130*/  FFMA R9, R8, R9, R8 ;  /* 0x0000000908097223 */ /* 0x000fe20000000008 */
[----:B---3--:R-:W-:Y:S08]  /*0140*/  F2I.TRUNC.NTZ R6, R6 ;  /* 0x0000000600067305 */ /* 0x008ff0000020f100 */
[----:B----4-:R-:W0:Y:S02]  /*0150*/  F2I.TRUNC.NTZ R7, R7 ;  /* 0x0000000700077305 */ /* 0x010e24000020f100 */
[----:B0-----:R-:W-:-:S02]  /*0160*/  VIMNMX R2, PT, PT, R6, R7, !PT ;  /* 0x0000000706027248 */ /* 0x001fc40007fe0100 */
[----:B------:R-:W-:Y:S02]  /*0170*/  VIMNMX R5, PT, PT, R6, R7, PT ;  /* 0x0000000706057248 */ /* 0x000fe40003fe0100 */
[----:B------:R-:W-:-:S04]  /*0180*/  I2FP.F32.S32 R2, R2 ;  /* 0x0000000200027245 */ /* 0x000fc80000201400 */
[----:B------:R-:W0:Y:S01]  /*0190*/  FCHK P0, R2, R11 ;  /* 0x0000000b02007302 */ /* 0x000e220000000000 */
[----:B------:R-:W-:-:S04]  /*01a0*/  FFMA R4, R2, R9, RZ ;  /* 0x0000000902047223 */ /* 0x000fc800000000ff */
[----:B------:R-:W-:-:S04]  /*01b0*/  FFMA R8, R4, -R11, R2 ;  /* 0x8000000b04087223 */ /* 0x000fc80000000002 */
[----:B------:R-:W-:Y:S01]  /*01c0*/  FFMA R4, R9, R8, R4 ;  /* 0x0000000809047223 */ /* 0x000fe20000000004 */
[----:B01----:R-:W-:Y:S06]  /*01d0*/  @!P0 BRA `(.L_x_1275) ;  /* 0x00000000000c8947 */ /* 0x003fec0003800000 */
[----:B------:R-:W-:-:S07]  /*01e0*/  MOV R6, 0x200 ;  /* 0x0000020000067802 */ /* 0x000fce0000000f00 */
[----:B------:R-:W-:Y:S05]  /*01f0*/  CALL.REL.NOINC `($__internal_1_$__cuda_sm3x_div_rn_noftz_f32_slowpath) ;  /* 0x0000000000687944 */ /* 0x000fea0003c00000 */
[----:B------:R-:W-:-:S07]  /*0200*/  IMAD.MOV.U32 R4, RZ, RZ, R2 ;  /* 0x000000ffff047224 */ /* 0x000fce00078e0002 */
.L_x_1275:
[----:B------:R-:W-:Y:S05]  /*0210*/  BSYNC.RECONVERGENT B0 ;  /* 0x0000000000007941 */ /* 0x000fea0003800200 */
.L_x_1274:
[----:B------:R-:W0:Y:S01]  /*0220*/  LDC R10, c[0x0][0x390] ;  /* 0x0000e400ff0a7b82 */ /* 0x000e220000000800 */
[----:B------:R-:W-:Y:S01]  /*0230*/  I2FP.F32.S32 R5, R5 ;  /* 0x0000000500057245 */ /* 0x000fe20000201400 */
[----:B------:R-:W-:Y:S01]  /*0240*/  FRND.FLOOR R4, R4 ;  /* 0x0000000400047307 */ /* 0x000fe20000205000 */
[----:B------:R-:W-:Y:S07]  /*0250*/  BSSY.RECONVERGENT B0, `(.L_x_1276) ;  /* 0x000000d000007945 */ /* 0x000fee0003800200 */
[----:B0-----:R-:W0:Y:S08]  /*0260*/  MUFU.RCP R7, R10 ;  /* 0x0000000a00077308 */ /* 0x001e300000001000 */
[----:B------:R-:W1:Y:S01]  /*0270*/  FCHK P0, R5, R10 ;  /* 0x0000000a05007302 */ /* 0x000e620000000000 */
[----:B0-----:R-:W-:-:S04]  /*0280*/  FFMA R2, R7, -R10, 1 ;  /* 0x3f80000007027423 */ /* 0x001fc8000000080a */
[----:B------:R-:W-:-:S04]  /*0290*/  FFMA R2, R7, R2, R7 ;  /* 0x0000000207027223 */ /* 0x000fc80000000007 */
[----:B------:R-:W-:-:S04]  /*02a0*/  FFMA R6, R2, R5, RZ ;  /* 0x0000000502067223 */ /* 0x000fc800000000ff */
[----:B------:R-:W-:-:S04]  /*02b0*/  FFMA R7, R6, -R10, R5 ;  /* 0x8000000a06077223 */ /* 0x000fc80000000005 */
[----:B------:R-:W-:Y:S01]  /*02c0*/  FFMA R8, R2, R7, R6 ;  /* 0x0000000702087223 */ /* 0x000fe20000000006 */
[----:B-1----:R-:W-:Y:S06]  /*02d0*/  @!P0 BRA `(.L_x_1277) ;  /* 0x0000000000108947 */ /* 0x002fec0003800000 */
[----:B------:R-:W-:Y:S01]  /*02e0*/  IMAD.MOV.U32 R2, RZ, RZ, R5 ;  /* 0x000000ffff027224 */ /* 0x000fe200078e0005 */
[----:B------:R-:W-:-:S07]  /*02f0*/  MOV R6, 0x310 ;  /* 0x0000031000067802 */ /* 0x000fce0000000f00 */
[----:B------:R-:W-:Y:S05]  /*0300*/  CALL.REL.NOINC `($__internal_1_$__cuda_sm3x_div_rn_noftz_f32_slowpath) ;  /* 0x0000000000247944 */ /* 0x000fea0003c00000 */
[----:B------:R-:W-:-:S07]  /*0310*/  IMAD.MOV.U32 R8, RZ, RZ, R2 ;  /* 0x000000ffff087224 */ /* 0x000fce00078e0002 */
.L_x_1277:
[----:B------:R-:W-:Y:S05]  /*0320*/  BSYNC.RECONVERGENT B0 ;  /* 0x0000000000007941 */ /* 0x000fea0003800200 */
.L_x_1276:
[----:B------:R-:W0:Y:S01]  /*0330*/  FRND.CEIL R5, R8 ;  /* 0x0000000800057307 */ /* 0x000e220000209000 */
[----:B------:R-:W1:Y:S01]  /*0340*/  LDC.64 R6, c[0x0][0x388] ;  /* 0x0000e200ff067b82 */ /* 0x000e620000000a00 */
[----:B0-----:R-:W-:-:S06]  /*0350*/  FADD R4, R4, -R5 ;  /* 0x8000000504047221 */ /* 0x001fcc0000000000 */
[----:B------:R-:W0:Y:S01]  /*0360*/  F2I.TRUNC.NTZ R5, R4 ;  /* 0x0000000400057305 */ /* 0x000e22000020f100 */
[----:B-1----:R-:W-:-:S05]  /*0370*/  IMAD.WIDE R2, R3, 0x4, R6 ;  /* 0x0000000403027825 */ /* 0x002fca00078e0206 */
[----:B0-----:R-:W-:Y:S01]  /*0380*/  STG.E desc[UR4][R2.64], R5 ;  /* 0x0000000502007986 */ /* 0x001fe2000c101904 */
[----:B------:R-:W-:Y:S05]  /*0390*/  EXIT ;  /* 0x000000000000794d */ /* 0x000fea0003800000 */
        .weak           $__internal_1_$__cuda_sm3x_div_rn_noftz_f32_slowpath
        .type           $__internal_1_$__cuda_sm3x_div_rn_noftz_f32_slowpath,@function
        .size           $__internal_1_$__cuda_sm3x_div_rn_noftz_f32_slowpath,(.L_x_1365 - $__internal_1_$__cuda_sm3x_div_rn_noftz_f32_slowpath)
$__internal_1_$__cuda_sm3x_div_rn_noftz_f32_slowpath:
[----:B------:R-:W-:Y:S01]  /*03a0*/  SHF.R.U32.HI R8, RZ, 0x17, R0 ;  /* 0x00000017ff087819 */ /* 0x000fe20000011600 */
[----:B------:R-:W-:Y:S01]  /*03b0*/  BSSY.RECONVERGENT B1, `(.L_x_1278) ;  /* 0x0000063000017945 */ /* 0x000fe20003800200 */
[----:B------:R-:W-:Y:S02]  /*03c0*/  SHF.R.U32.HI R7, RZ, 0x17, R2 ;  /* 0x00000017ff077819 */ /* 0x000fe40000011602 */
[----:B------:R-:W-:Y:S02]  /*03d0*/  LOP3.LUT R8, R8, 0xff, RZ, 0xc0, !PT ;  /* 0x000000ff08087812 */ /* 0x000fe400078ec0ff */
[----:B------:R-:W-:Y:S01]  /*03e0*/  LOP3.LUT R12, R7, 0xff, RZ, 0xc0, !PT ;  /* 0x000000ff070c7812 */ /* 0x000fe200078ec0ff */
[----:B------:R-:W-:Y:S02]  /*03f0*/  IMAD.MOV.U32 R7, RZ, RZ, R0 ;  /* 0x000000ffff077224 */ /* 0x000fe400078e0000 */
[----:B------:R-:W-:Y:S02]  /*0400*/  VIADD R10, R8, 0xffffffff ;  /* 0xffffffff080a7836 */ /* 0x000fe40000000000 */
[----:B------:R-:W-:-:S03]  /*0410*/  VIADD R11, R12, 0xffffffff ;  /* 0xffffffff0c0b7836 */ /* 0x000fc60000000000 */
[----:B------:R-:W-:-:S04]  /*0420*/  ISETP.GT.U32.AND P0, PT, R10, 0xfd, PT ;  /* 0x000000fd0a00780c */ /* 0x000fc80003f04070 */
[----:B------:R-:W-:-:S13]  /*0430*/  ISETP.GT.U32.OR P0, PT, R11, 0xfd, P0 ;  /* 0x000000fd0b00780c */ /* 0x000fda0000704470 */
[----:B------:R-:W-:Y:S01]  /*0440*/  @!P0 IMAD.MOV.U32 R9, RZ, RZ, RZ ;  /* 0x000000ffff098224 */ /* 0x000fe200078e00ff */
        /* <DEDUP_REMOVED lines=19> */
[----:B------:R-:W-:Y:S02]  /*0580*/  @P0 IMAD.MOV.U32 R9, RZ, RZ, RZ ;  /* 0x000000ffff090224 */ /* 0x000fe400078e00ff */
[----:B------:R-:W-:Y:S01]  /*0590*/  @!P0 FFMA R2, R2, 1.84467440737095516160e+19, RZ ;  /* 0x5f80000002028823 */ /* 0x000fe200000000ff */
[----:B------:R-:W-:Y:S02]  /*05a0*/  @!P0 IMAD.MOV.U32 R9, RZ, RZ, -0x40 ;  /* 0xffffffc0ff098424 */ /* 0x000fe400078e00ff */
[----:B------:R-:W-:Y:S02]  /*05b0*/  @!P1 FFMA R7, R0, 1.84467440737095516160e+19, RZ ;  /* 0x5f80000000079823 */ /* 0x000fe400000000ff */
[----:B------:R-:W-:-:S07]  /*05c0*/  @!P1 VIADD R9, R9, 0x40 ;  /* 0x0000004009099836 */ /* 0x000fce0000000000 */
.L_x_1279:
[----:B------:R-:W-:Y:S01]  /*05d0*/  LEA R10, R8, 0xc0800000, 0x17 ;  /* 0xc0800000080a7811 */ /* 0x000fe200078eb8ff */
[----:B------:R-:W-:Y:S04]  /*05e0*/  BSSY.RECONVERGENT B2, `(.L_x_1284) ;  /* 0x0000036000027945 */ /* 0x000fe80003800200 */
[----:B------:R-:W-:Y:S02]  /*05f0*/  IMAD.IADD R10, R7, 0x1, -R10 ;  /* 0x00000001070a7824 */ /* 0x000fe400078e0a0a */
[----:B------:R-:W-:Y:S02]  /*0600*/  VIADD R7, R12, 0xffffff81 ;  /* 0xffffff810c077836 */ /* 0x000fe40000000000 */
[----:B------:R-:W0:Y:S01]  /*0610*/  MUFU.RCP R11, R10 ;  /* 0x0000000a000b7308 */ /* 0x000e220000001000 */
[----:B------:R-:W-:Y:S01]  /*0620*/  FADD.FTZ R13, -R10, -RZ ;  /* 0x800000ff0a0d7221 */ /* 0x000fe20000010100 */
[C---:B------:R-:W-:Y:S01]  /*0630*/  IMAD R2, R7.reuse, -0x800000, R2 ;  /* 0xff80000007027824 */ /* 0x040fe200078e0202 */
[----:B------:R-:W-:-:S05]  /*0640*/  IADD3 R8, PT, PT, R7, 0x7f, -R8 ;  /* 0x0000007f07087810 */ /* 0x000fca0007ffe808 */
[----:B------:R-:W-:Y:S02]  /*0650*/  IMAD.IADD R8, R8, 0x1, R9 ;  /* 0x0000000108087824 */ /* 0x000fe400078e0209 */
[----:B0-----:R-:W-:-:S04]  /*0660*/  FFMA R12, R11, R13, 1 ;  /* 0x3f8000000b0c7423 */ /* 0x001fc8000000000d */
        /* <DEDUP_REMOVED lines=8> */
[----:B------:R-:W-:-:S04]  /*06f0*/  IMAD.IADD R13, R7, 0x1, R8 ;  /* 0x00000001070d7824 */ /* 0x000fc800078e0208 */
[----:B------:R-:W-:-:S05]  /*0700*/  VIADD R7, R13, 0xffffffff ;  /* 0xffffffff0d077836 */ /* 0x000fca0000000000 */
        /* <DEDUP_REMOVED lines=10> */
[C---:B------:R-:W-:Y:S02]  /*07b0*/  VIADD R10, R13.reuse, 0x20 ;  /* 0x000000200d0a7836 */ /* 0x040fe40000000000 */
[CCC-:B------:R-:W-:Y:S01]  /*07c0*/  FFMA.RM R8, R14.reuse, R12.reuse, R11.reuse ;  /* 0x0000000c0e087223 */ /* 0x1c0fe2000000400b */
[----:B------:R-:W-:Y:S02]  /*07d0*/  ISETP.NE.AND P2, PT, R13, RZ, PT ;  /* 0x000000ff0d00720c */ /* 0x000fe40003f45270 */
[----:B------:R-:W-:Y:S01]  /*07e0*/  LOP3.LUT R9, R7, 0x7fffff, RZ, 0xc0, !PT ;  /* 0x007fffff07097812 */ /* 0x000fe200078ec0ff */
[----:B------:R-:W-:Y:S01]  /*07f0*/  FFMA.RP R7, R14, R12, R11 ;  /* 0x0000000c0e077223 */ /* 0x000fe2000000800b */
[----:B------:R-:W-:Y:S01]  /*0800*/  IMAD.MOV R11, RZ, RZ, -R13 ;  /* 0x000000ffff0b7224 */ /* 0x000fe200078e0a0d */
[----:B------:R-:W-:Y:S02]  /*0810*/  ISETP.NE.AND P1, PT, R13, RZ, PT ;  /* 0x000000ff0d00720c */ /* 0x000fe40003f25270 */
[----:B------:R-:W-:-:S02]  /*0820*/  LOP3.LUT R9, R9, 0x800000, RZ, 0xfc, !PT ;  /* 0x0080000009097812 */ /* 0x000fc400078efcff */
[----:B------:R-:W-:Y:S02]  /*0830*/  FSETP.NEU.FTZ.AND P0, PT, R7, R8, PT ;  /* 0x000000080700720b */ /* 0x000fe40003f1d000 */
[----:B------:R-:W-:Y:S02]  /*0840*/  SHF.L.U32 R10, R9, R10, RZ ;  /* 0x0000000a090a7219 */ /* 0x000fe400000006ff */
[----:B------:R-:W-:Y:S02]  /*0850*/  SEL R8, R11, RZ, P2 ;  /* 0x000000ff0b087207 */ /* 0x000fe40001000000 */
[----:B------:R-:W-:Y:S02]  /*0860*/  ISETP.NE.AND P1, PT, R10, RZ, P1 ;  /* 0x000000ff0a00720c */ /* 0x000fe40000f25270 */
[----:B------:R-:W-:Y:S02]  /*0870*/  SHF.R.U32.HI R8, RZ, R8, R9 ;  /* 0x00000008ff087219 */ /* 0x000fe40000011609 */
[----:B------:R-:W-:-:S02]  /*0880*/  PLOP3.LUT P0, PT, P0, P1, PT, 0xf8, 0x8f ;  /* 0x00000000008f781c */ /* 0x000fc40000703f70 */
[----:B------:R-:W-:Y:S02]  /*0890*/  SHF.R.U32.HI R10, RZ, 0x1, R8 ;  /* 0x00000001ff0a7819 */ /* 0x000fe40000011608 */
[----:B------:R-:W-:-:S04]  /*08a0*/  SEL R7, RZ, 0x1, !P0 ;  /* 0x00000001ff077807 */ /* 0x000fc80004000000 */
[----:B------:R-:W-:-:S04]  /*08b0*/  LOP3.LUT R7, R7, 0x1, R10, 0xf8, !PT ;  /* 0x0000000107077812 */ /* 0x000fc800078ef80a */
[----:B------:R-:W-:-:S05]  /*08c0*/  LOP3.LUT R7, R7, R8, RZ, 0xc0, !PT ;  /* 0x0000000807077212 */ /* 0x000fca00078ec0ff */
[----:B------:R-:W-:-:S05]  /*08d0*/  IMAD.IADD R7, R10, 0x1, R7 ;  /* 0x000000010a077824 */ /* 0x000fca00078e0207 */
[----:B------:R-:W-:Y:S01]  /*08e0*/  LOP3.LUT R2, R7, R2, RZ, 0xfc, !PT ;  /* 0x0000000207027212 */ /* 0x000fe200078efcff */
[----:B------:R-:W-:Y:S06]  /*08f0*/  BRA `(.L_x_1287) ;  /* 0x0000000000107947 */ /* 0x000fec0003800000 */
.L_x_1286:
[----:B------:R-:W-:-:S04]  /*0900*/  LOP3.LUT R2, R2, 0x80000000, RZ, 0xc0, !PT ;  /* 0x8000000002027812 */ /* 0x000fc800078ec0ff */
[----:B------:R-:W-:Y:S01]  /*0910*/  LOP3.LUT R2, R2, 0x7f800000, RZ, 0xfc, !PT ;  /* 0x7f80000002027812 */ /* 0x000fe200078efcff */
[----:B------:R-:W-:Y:S06]  /*0920*/  BRA `(.L_x_1287) ;  /* 0x0000000000047947 */ /* 0x000fec0003800000 */
.L_x_1285:
[----:B------:R-:W-:-:S07]  /*0930*/  IMAD R2, R8, 0x800000, R2 ;  /* 0x0080000008027824 */ /* 0x000fce00078e0202 */
.L_x_1287:
[----:B------:R-:W-:Y:S05]  /*0940*/  BSYNC.RECONVERGENT B2 ;  /* 0x0000000000027941 */ /* 0x000fea0003800200 */
.L_x_1284:
[----:B------:R-:W-:Y:S05]  /*0950*/  BRA `(.L_x_1288) ;  /* 0x0000000000207947 */ /* 0x000fea0003800000 */
.L_x_1283:
[----:B------:R-:W-:-:S04]  /*0960*/  LOP3.LUT R2, R7, 0x80000000, R2, 0x48, !PT ;  /* 0x8000000007027812 */ /* 0x000fc800078e4802 */
[----:B------:R-:W-:Y:S01]  /*0970*/  LOP3.LUT R2, R2, 0x7f800000, RZ, 0xfc, !PT ;  /* 0x7f80000002027812 */ /* 0x000fe200078efcff */
[----:B------:R-:W-:Y:S06]  /*0980*/  BRA `(.L_x_1288) ;  /* 0x0000000000147947 */ /* 0x000fec0003800000 */
.L_x_1282:
[----:B------:R-:W-:Y:S01]  /*0990*/  LOP3.LUT R2, R7, 0x80000000, R2, 0x48, !PT ;  /* 0x8000000007027812 */ /* 0x000fe200078e4802 */
[----:B------:R-:W-:Y:S06]  /*09a0*/  BRA `(.L_x_1288) ;  /* 0x00000000000c7947 */ /* 0x000fec0003800000 */
.L_x_1281:
[----:B------:R-:W0:Y:S01]  /*09b0*/  MUFU.RSQ R2, -QNAN ;  /* 0xffc0000000027908 */ /* 0x000e220000001400 */
[----:B------:R-:W-:Y:S05]  /*09c0*/  BRA `(.L_x_1288) ;  /* 0x0000000000047947 */ /* 0x000fea0003800000 */
.L_x_1280:
[----:B------:R-:W-:-:S07]  /*09d0*/  FADD.FTZ R2, R2, R0 ;  /* 0x0000000002027221 */ /* 0x000fce0000010000 */
.L_x_1288:
[----:B------:R-:W-:Y:S05]  /*09e0*/  BSYNC.RECONVERGENT B1 ;  /* 0x0000000000017941 */ /* 0x000fea0003800200 */
.L_x_1278:
[----:B------:R-:W-:-:S04]  /*09f0*/  IMAD.MOV.U32 R7, RZ, RZ, 0x0 ;  /* 0x00000000ff077424 */ /* 0x000fc800078e00ff */
[----:B0-----:R-:W-:Y:S05]  /*0a00*/  RET.REL.NODEC R6 `(_Z29calculateScanPointsPerSegmentPfPifi) ;  /* 0xfffffff4067c7950 */ /* 0x001fea0003c3ffff */
.L_x_1289:
        /* <DEDUP_REMOVED lines=15> */
.L_x_1365:


//--------------------- .text._Z34findContourSegmentsForEachTrianglePfS_S_PiS0_S_S_S0_fi --------------------------
	.section	.text._Z34findContourSegmentsForEachTrianglePfS_S_PiS0_S_S_S0_fi,"ax",@progbits
	.align	128
        .global         _Z34findContourSegmentsForEachTrianglePfS_S_PiS0_S_S_S0_fi
        .type           _Z34findContourSegmentsForEachTrianglePfS_S_PiS0_S_S_S0_fi,@function
        .size           _Z34findContourSegmentsForEachTrianglePfS_S_PiS0_S_S_S0_fi,(.L_x_1366 - _Z34findContourSegmentsForEachTrianglePfS_S_PiS0_S_S_S0_fi)
        .other          _Z34findContourSegmentsForEachTrianglePfS_S_PiS0_S_S_S0_fi,@"STO_CUDA_ENTRY STV_DEFAULT"
_Z34findContourSegmentsForEachTrianglePfS_S_PiS0_S_S_S0_fi:
.text._Z34findContourSegmentsForEachTrianglePfS_S_PiS0_S_S_S0_fi:
        /* <DEDUP_REMOVED lines=10> */
[----:B------:R-:W-:-:S06]  /*00a0*/  ISETP.GE.AND P3, PT, R7, 0x1, PT ;  /* 0x000000010700780c */ /* 0x000fcc0003f66270 */
[----:B------:R-:W2:Y:S08]  /*00b0*/  LDC.64 R2, c[0x0][0x390] ;  /* 0x0000e400ff027b82 */ /* 0x000eb00000000a00 */
[----:B------:R-:W3:Y:S01]  /*00c0*/  @P3 LDC.64 R4, c[0x0][0x3a0] ;  /* 0x0000e800ff043b82 */ /* 0x000ee20000000a00 */
[----:B0-----:R-:W-:-:S05]  /*00d0*/  IMAD.WIDE R22, R7, 0x4, R22 ;  /* 0x0000000407167825 */ /* 0x001fca00078e0216 */
[----:B-1----:R-:W4:Y:S01]  /*00e0*/  LDG.E R0, desc[UR4][R22.64] ;  /* 0x0000000416007981 */ /* 0x002f22000c1e1900 */
[C---:B------:R-:W-:Y:S01]  /*00f0*/  @P3 IADD3 R9, PT, PT, R7.reuse, -0x1, RZ ;  /* 0xffffffff07093810 */ /* 0x040fe20007ffe0ff */
[----:B------:R-:W-:Y:S02]  /*0100*/  IMAD R11, R7, 0x3, RZ ;  /* 0x00000003070b7824 */ /* 0x000fe400078e02ff */
[----:B------:R-:W0:Y:S02]  /*0110*/  LDC.64 R6, c[0x0][0x380] ;  /* 0x0000e000ff067b82 */ /* 0x000e240000000a00 */
[----:B---3--:R-:W-:-:S06]  /*0120*/  @P3 IMAD.WIDE.U32 R4, R9, 0x4, R4 ;  /* 0x0000000409043825 */ /* 0x008fcc00078e0004 */
[----:B------:R-:W1:Y:S01]  /*0130*/  LDC.64 R8, c[0x0][0x388] ;  /* 0x0000e200ff087b82 */ /* 0x000e620000000a00 */
[----:B----4-:R-:W-:Y:S02]  /*0140*/  ISETP.GE.AND P0, PT, R0, 0x1, PT ;  /* 0x000000010000780c */ /* 0x010fe40003f06270 */
[----:B------:R3:W5:Y:S01]  /*0150*/  @P3 LDG.E R0, desc[UR4][R4.64] ;  /* 0x0000000404003981 */ /* 0x000762000c1e1900 */
[----:B--2---:R-:W-:-:S10]  /*0160*/  IMAD.WIDE R2, R11, 0x4, R2 ;  /* 0x000000040b027825 */ /* 0x004fd400078e0202 */
[----:B01-3--:R-:W-:Y:S05]  /*0170*/  @!P0 EXIT ;  /* 0x000000000000894d */ /* 0x00bfea0003800000 */
[----:B------:R-:W2:Y:S04]  /*0180*/  LDG.E R32, desc[UR4][R2.64] ;  /* 0x0000000402207981 */ /* 0x000ea8000c1e1900 */
[----:B------:R-:W2:Y:S04]  /*0190*/  LDG.E R35, desc[UR4][R2.64+0x4] ;  /* 0x0000040402237981 */ /* 0x000ea8000c1e1900 */
[----:B------:R0:W2:Y:S01]  /*01a0*/  LDG.E R33, desc[UR4][R2.64+0x8] ;  /* 0x0000080402217981 */ /* 0x0000a2000c1e1900 */
[----:B------:R-:W-:-:S04]  /*01b0*/  IMAD.WIDE R4, R11, 0x4, R6 ;  /* 0x000000040b047825 */ /* 0x000fc800078e0206 */
[----:B------:R-:W-:-:S04]  /*01c0*/  IMAD.WIDE R6, R11, 0x4, R8 ;  /* 0x000000040b067825 */ /* 0x000fc800078e0208 */
[----:B------:R-:W-:Y:S01]  /*01d0*/  HFMA2 R17, -RZ, RZ, 0, 0 ;  /* 0x00000000ff117431 */ /* 0x000fe200000001ff */
[----:B------:R-:W1:Y:S01]  /*01e0*/  LDC R9, c[0x0][0x3c0] ;  /* 0x0000f000ff097b82 */ /* 0x000e620000000800 */
[----:B------:R-:W5:Y:S04]  /*01f0*/  LDG.E R31, desc[UR4][R4.64] ;  /* 0x00000004041f7981 */ /* 0x000f68000c1e1900 */
[----:B------:R-:W5:Y:S04]  /*0200*/  LDG.E R21, desc[UR4][R6.64] ;  /* 0x0000000406157981 */ /* 0x000f68000c1e1900 */
[----:B------:R-:W5:Y:S04]  /*0210*/  LDG.E R19, desc[UR4][R6.64+0x4] ;  /* 0x0000040406137981 */ /* 0x000f68000c1e1900 */
[----:B------:R-:W5:Y:S01]  /*0220*/  LDG.E R18, desc[UR4][R6.64+0x8] ;  /* 0x0000080406127981 */ /* 0x000f62000c1e1900 */
[----:B------:R-:W-:Y:S03]  /*0230*/  BSSY.RECONVERGENT B2, `(.L_x_1290) ;  /* 0x0000019000027945 */ /* 0x000fe60003800200 */
[----:B------:R-:W5:Y:S04]  /*0240*/  LDG.E R30, desc[UR4][R4.64+0x4] ;  /* 0x00000404041e7981 */ /* 0x000f68000c1e1900 */
[----:B------:R3:W5:Y:S01]  /*0250*/  LDG.E R20, desc[UR4][R4.64+0x8] ;  /* 0x0000080404147981 */ /* 0x000762000c1e1900 */
[----:B-1----:R-:W0:Y:S02]  /*0260*/  MUFU.RCP R8, R9 ;  /* 0x0000000900087308 */ /* 0x002e240000001000 */
[----:B0-----:R-:W-:-:S04]  /*0270*/  FFMA R3, R8, -R9, 1 ;  /* 0x3f80000008037423 */ /* 0x001fc80000000809 */
[----:B------:R-:W-:Y:S01]  /*0280*/  FFMA R8, R8, R3, R8 ;  /* 0x0000000308087223 */ /* 0x000fe20000000008 */
[----:B-----5:R-:W-:Y:S01]  /*0290*/  @P3 IMAD.SHL.U32 R17, R0, 0x2, RZ ;  /* 0x0000000200113824 */ /* 0x020fe200078e00ff */
[----:B--2---:R-:W-:-:S04]  /*02a0*/  FMNMX3 R3, R32, R35, R33, PT ;  /* 0x0000002320037276 */ /* 0x004fc80003800021 */
[----:B------:R-:W0:Y:S01]  /*02b0*/  FCHK P4, R3, R9 ;  /* 0x0000000903007302 */ /* 0x000e220000080000 */
[----:B------:R-:W-:Y:S01]  /*02c0*/  FSETP.GEU.AND P0, PT, R35, R32, PT ;  /* 0x000000202300720b */ /* 0x000fe20003f0e000 */
[----:B------:R-:W-:Y:S01]  /*02d0*/  FFMA R2, R3, R8, RZ ;  /* 0x0000000803027223 */ /* 0x000fe200000000ff */
[C---:B------:R-:W-:Y:S02]  /*02e0*/  FSETP.GEU.AND P1, PT, R32.reuse, R35, PT ;  /* 0x000000232000720b */ /* 0x040fe40003f2e000 */
[----:B------:R-:W-:Y:S01]  /*02f0*/  FSETP.LT.AND P2, PT, R32, R33, !P0 ;  /* 0x000000212000720b */ /* 0x000fe20004741000 */
[----:B---3--:R-:W-:Y:S01]  /*0300*/  FFMA R5, R2, -R9, R3 ;  /* 0x8000000902057223 */ /* 0x008fe20000000003 */
[C---:B------:R-:W-:Y:S02]  /*0310*/  FSETP.LT.AND P5, PT, R33.reuse, R32, !P1 ;  /* 0x000000202100720b */ /* 0x040fe40004fa1000 */
[----:B------:R-:W-:Y:S02]  /*0320*/  FSETP.LT.AND P0, PT, R33, R35, !P0 ;  /* 0x000000232100720b */ /* 0x000fe40004701000 */
[----:B------:R-:W-:Y:S01]  /*0330*/  FSETP.LT.AND P1, PT, R35, R33, !P1 ;  /* 0x000000212300720b */ /* 0x000fe20004f21000 */
[----:B------:R-:W-:Y:S01]  /*0340*/  FFMA R0, R8, R5, R2 ;  /* 0x0000000508007223 */ /* 0x000fe20000000002 */
[----:B------:R-:W-:-:S02]  /*0350*/  PLOP3.LUT P2, PT, P2, P5, PT, 0xf8, 0x8f ;  /* 0x00000000008f781c */ /* 0x000fc4000174bf70 */
[----:B------:R-:W-:Y:S01]  /*0360*/  PLOP3.LUT P0, PT, P1, P0, PT, 0xf8, 0x8f ;  /* 0x00000000008f781c */ /* 0x000fe20000f01f70 */
[----:B0-----:R-:W-:-:S12]  /*0370*/  @!P4 BRA `(.L_x_1291) ;  /* 0x000000000010c947 */ /* 0x001fd80003800000 */
[----:B------:R-:W0:Y:S01]  /*0380*/  LDCU UR6, c[0x0][0x3c0] ;  /* 0x00007800ff0677ac */ /* 0x000e220008000800 */
[----:B------:R-:W-:Y:S02]  /*0390*/  MOV R34, 0x3c0 ;  /* 0x000003c000227802 */ /* 0x000fe40000000f00 */
[----:B0-----:R-:W-:-:S07]  /*03a0*/  MOV R0, UR6 ;  /* 0x0000000600007c02 */ /* 0x001fce0008000f00 */
[----:B------:R-:W-:Y:S05]  /*03b0*/  CALL.REL.NOINC `($__internal_2_$__cuda_sm3x_div_rn_noftz_f32_slowpath) ;  /* 0x00000014000c7944 */ /* 0x000fea0003c00000 */
.L_x_1291:
[----:B------:R-:W-:Y:S05]  /*03c0*/  BSYNC.RECONVERGENT B2 ;  /* 0x0000000000027941 */ /* 0x000fea0003800200 */
.L_x_1290:
[----:B------:R0:W1:Y:S01]  /*03d0*/  F2I.CEIL.NTZ R16, R0 ;  /* 0x0000000000107305 */ /* 0x000062000020b100 */
[----:B------:R-:W-:Y:S02]  /*03e0*/  IMAD.MOV.U32 R15, RZ, RZ, RZ ;  /* 0x000000ffff0f7224 */ /* 0x000fe400078e00ff */
[--C-:B------:R-:W-:Y:S01]  /*03f0*/  FADD R14, -R35, R33.reuse ;  /* 0x00000021230e7221 */ /* 0x100fe20000000100 */
[----:B------:R-:W-:Y:S01]  /*0400*/  FADD R13, -R30, R20 ;  /* 0x000000141e0d7221 */ /* 0x000fe20000000100 */
[----:B------:R-:W-:Y:S01]  /*0410*/  FADD R12, R32, -R33 ;  /* 0x80000021200c7221 */ /* 0x000fe20000000000 */
[----:B------:R-:W2:Y:S06]  /*0420*/  LDCU UR6, c[0x0][0x3c0] ;  /* 0x00007800ff0677ac */ /* 0x000eac0008000800 */
.L_x_1335:
[----:B01234-:R-:W-:Y:S01]  /*0430*/  IADD3 R11, PT, PT, R16, R15, RZ ;  /* 0x0000000f100b7210 */ /* 0x01ffe20007ffe0ff */
[----:B------:R-:W-:Y:S01]  /*0440*/  IMAD.MOV.U32 R3, RZ, RZ, 0x1 ;  /* 0x00000001ff037424 */ /* 0x000fe200078e00ff */
[----:B------:R-:W-:Y:S02]  /*0450*/  BSSY.RECONVERGENT B2, `(.L_x_1292) ;  /* 0x0000134000027945 */ /* 0x000fe40003800200 */
[----:B------:R-:W-:-:S05]  /*0460*/  I2FP.F32.S32 R10, R11 ;  /* 0x0000000b000a7245 */ /* 0x000fca0000201400 */
[----:B--2---:R-:W-:-:S05]  /*0470*/  FMUL R10, R10, UR6 ;  /* 0x000000060a0a7c20 */ /* 0x004fca0008400000 */
[C---:B------:R-:W-:Y:S02]  /*0480*/  FSETP.NEU.AND P3, PT, R10.reuse, R35, PT ;  /* 0x000000230a00720b */ /* 0x040fe40003f6d000 */
[C---:B------:R-:W-:Y:S02]  /*0490*/  FSETP.NEU.AND P1, PT, R10.reuse, R32, PT ;  /* 0x000000200a00720b */ /* 0x040fe40003f2d000 */
[----:B------:R-:W-:Y:S02]  /*04a0*/  FSETP.NEU.AND P4, PT, R10, R33, PT ;  /* 0x000000210a00720b */ /* 0x000fe40003f8d000 */
[----:B------:R-:W-:Y:S02]  /*04b0*/  SEL R9, RZ, 0x1, P1 ;  /* 0x00000001ff097807 */ /* 0x000fe40000800000 */
[----:B0-----:R-:W-:-:S05]  /*04c0*/  SEL R0, RZ, 0x1, P4 ;  /* 0x00000001ff007807 */ /* 0x001fca0002000000 */
[----:B------:R-:W-:-:S04]  /*04d0*/  @!P3 SEL R9, R3, 0x2, P1 ;  /* 0x000000020309b807 */ /* 0x000fc80000800000 */
[----:B------:R-:W-:-:S04]  /*04e0*/  IADD3 R9, PT, PT, R9, R0, RZ ;  /* 0x0000000009097210 */ /* 0x000fc80007ffe0ff */
[----:B------:R-:W-:-:S04]  /*04f0*/  PRMT R0, R9, 0x9910, RZ ;  /* 0x0000991009007816 */ /* 0x000fc800000000ff */
[----:B------:R-:W-:-:S13]  /*0500*/  ISETP.NE.AND P3, PT, R0, RZ, PT ;  /* 0x000000ff0000720c */ /* 0x000fda0003f65270 */
[----:B------:R-:W-:Y:S05]  /*0510*/  @P3 BRA `(.L_x_1293) ;  /* 0x0000000400f43947 */ /* 0x000fea0003800000 */
[----:B------:R-:W-:Y:S01]  /*0520*/  FADD R0, -R32, R35 ;  /* 0x0000002320007221 */ /* 0x000fe20000000100 */
[----:B------:R-:W-:Y:S04]  /*0530*/  BSSY.RECONVERGENT B3, `(.L_x_1294) ;  /* 0x0000029000037945 */ /* 0x000fe80003800200 */
[----:B------:R-:W-:Y:S01]  /*0540*/  BSSY.RELIABLE B4, `(.L_x_1295) ;  /* 0x000001d000047945 */ /* 0x000fe20003800100 */
[----:B------:R-:W-:-:S13]  /*0550*/  FSETP.NEU.AND P1, PT, R0, RZ, PT ;  /* 0x000000ff0000720b */ /* 0x000fda0003f2d000 */
[----:B------:R-:W-:Y:S05]  /*0560*/  @P1 BRA `(.L_x_1296) ;  /* 0x0000000000101947 */ /* 0x000fea0003800000 */
[----:B------:R-:W-:-:S13]  /*0570*/  FSETP.NEU.AND P1, PT, R35, R10, PT ;  /* 0x0000000a2300720b */ /* 0x000fda0003f2d000 */
[----:B------:R-:W-:Y:S05]  /*0580*/  @P1 BREAK.RELIABLE B4 ;  /* 0x0000000000041942 */ /* 0x000fea0003800100 */
[----:B------:R-:W-:Y:S05]  /*0590*/  @P1 BRA `(.L_x_1297) ;  /* 0x0000000000881947 */ /* 0x000fea0003800000 */
[----:B------:R-:W-:Y:S05]  /*05a0*/  BRA `(.L_x_1298) ;  /* 0x0000000000587947 */ /* 0x000fea0003800000 */
.L_x_1296:
[----:B------:R-:W0:Y:S01]  /*05b0*/  MUFU.RCP R9, R0 ;  /* 0x0000000000097308 */ /* 0x000e220000001000 */
[----:B------:R-:W-:Y:S01]  /*05c0*/  FADD R3, -R32, R10 ;  /* 0x0000000a20037221 */ /* 0x000fe20000000100 */
[----:B------:R-:W-:Y:S06]  /*05d0*/  BSSY.RECONVERGENT B5, `(.L_x_1299) ;  /* 0x000000b000057945 */ /* 0x000fec0003800200 */
[----:B------:R-:W1:Y:S01]  /*05e0*/  FCHK P1, R3, R0 ;  /* 0x0000000003007302 */ /* 0x000e620000020000 */
[----:B0-----:R-:W-:-:S04]  /*05f0*/  FFMA R24, -R0, R9, 1 ;  /* 0x3f80000000187423 */ /* 0x001fc80000000109 */
[----:B------:R-:W-:-:S04]  /*0600*/  FFMA R24, R9, R24, R9 ;  /* 0x0000001809187223 */ /* 0x000fc80000000009 */
[----:B------:R-:W-:-:S04]  /*0610*/  FFMA R9, R3, R24, RZ ;  /* 0x0000001803097223 */ /* 0x000fc800000000ff */
[----:B------:R-:W-:-:S04]  /*0620*/  FFMA R25, -R0, R9, R3 ;  /* 0x0000000900197223 */ /* 0x000fc80000000103 */
[----:B------:R-:W-:Y:S01]  /*0630*/  FFMA R24, R24, R25, R9 ;  /* 0x0000001918187223 */ /* 0x000fe20000000009 */
[----:B-1----:R-:W-:Y:S06]  /*0640*/  @!P1 BRA `(.L_x_1300) ;  /* 0x00000000000c9947 */ /* 0x002fec0003800000 */
[----:B------:R-:W-:-:S07]  /*0650*/  MOV R34, 0x670 ;  /* 0x0000067000227802 */ /* 0x000fce0000000f00 */
[----:B------:R-:W-:Y:S05]  /*0660*/  CALL.REL.NOINC `($__internal_2_$__cuda_sm3x_div_rn_noftz_f32_slowpath) ;  /* 0x0000001000607944 */ /* 0x000fea0003c00000 */
[----:B------:R-:W-:-:S07]  /*0670*/  IMAD.MOV.U32 R24, RZ, RZ, R0 ;  /* 0x000000ffff187224 */ /* 0x000fce00078e0000 */
.L_x_1300:
[----:B------:R-:W-:Y:S05]  /*0680*/  BSYNC.RECONVERGENT B5 ;  /* 0x0000000000057941 */ /* 0x000fea0003800200 */
.L_x_1299:
[----:B------:R-:W-:-:S04]  /*0690*/  FSETP.GT.AND P1, PT, R24, 1, PT ;  /* 0x3f8000001800780b */ /* 0x000fc80003f24000 */
[----:B------:R-:W-:-:S13]  /*06a0*/  FSETP.LT.OR P1, PT, R24, RZ, P1 ;  /* 0x000000ff1800720b */ /* 0x000fda0000f21400 */
[----:B------:R-:W-:Y:S05]  /*06b0*/  @P1 BREAK.RELIABLE B4 ;  /* 0x0000000000041942 */ /* 0x000fea0003800100 */
[----:B------:R-:W-:Y:S05]  /*06c0*/  @P1 BRA `(.L_x_1297) ;  /* 0x00000000003c1947 */ /* 0x000fea0003800000 */
[----:B------:R-:W-:Y:S01]  /*06d0*/  FADD R8, -R31, R30 ;  /* 0x0000001e1f087221 */ /* 0x000fe20000000100 */
[----:B------:R-:W-:-:S03]  /*06e0*/  FADD R0, -R21, R19 ;  /* 0x0000001315007221 */ /* 0x000fc60000000100 */
[-C--:B------:R-:W-:Y:S01]  /*06f0*/  FFMA R8, R8, R24.reuse, R31 ;  /* 0x0000001808087223 */ /* 0x080fe2000000001f */
[----:B------:R-:W-:-:S07]  /*0700*/  FFMA R7, R0, R24, R21 ;  /* 0x0000001800077223 */ /* 0x000fce0000000015 */
.L_x_1298:
[----:B------:R-:W-:Y:S05]  /*0710*/  BSYNC.RELIABLE B4 ;  /* 0x0000000000047941 */ /* 0x000fea0003800100 */
.L_x_1295:
[----:B------:R-:W0:Y:S08]  /*0720*/  LDC.64 R28, c[0x0][0x3a8] ;  /* 0x0000ea00ff1c7b82 */ /* 0x000e300000000a00 */
[----:B------:R-:W1:Y:S08]  /*0730*/  LDC.64 R26, c[0x0][0x3b0] ;  /* 0x0000ec00ff1a7b82 */ /* 0x000e700000000a00 */
[----:B------:R-:W2:Y:S01]  /*0740*/  LDC.64 R24, c[0x0][0x3b8] ;  /* 0x0000ee00ff187b82 */ /* 0x000ea20000000a00 */
[----:B0-----:R-:W-:-:S05]  /*0750*/  IMAD.WIDE R28, R17, 0x4, R28 ;  /* 0x00000004111c7825 */ /* 0x001fca00078e021c */
[----:B------:R0:W-:Y:S01]  /*0760*/  STG.E desc[UR4][R28.64], R8 ;  /* 0x000000081c007986 */ /* 0x0001e2000c101904 */
[----:B-1----:R-:W-:-:S05]  /*0770*/  IMAD.WIDE R26, R17, 0x4, R26 ;  /* 0x00000004111a7825 */ /* 0x002fca00078e021a */
[----:B------:R0:W-:Y:S01]  /*0780*/  STG.E desc[UR4][R26.64], R7 ;  /* 0x000000071a007986 */ /* 0x0001e2000c101904 */
[C---:B--2---:R-:W-:Y:S01]  /*0790*/  IMAD.WIDE R24, R17.reuse, 0x4, R24 ;  /* 0x0000000411187825 */ /* 0x044fe200078e0218 */
[----:B------:R-:W-:-:S04]  /*07a0*/  IADD3 R17, PT, PT, R17, 0x1, RZ ;  /* 0x0000000111117810 */ /* 0x000fc80007ffe0ff */
[----:B------:R0:W-:Y:S03]  /*07b0*/  STG.E desc[UR4][R24.64], R11 ;  /* 0x0000000b18007986 */ /* 0x0001e6000c101904 */
.L_x_1297:
[----:B------:R-:W-:Y:S05]  /*07c0*/  BSYNC.RECONVERGENT B3 ;  /* 0x0000000000037941 */ /* 0x000fea0003800200 */
.L_x_1294:
[----:B------:R-:W-:Y:S01]  /*07d0*/  FSETP.NEU.AND P1, PT, R14, RZ, PT ;  /* 0x000000ff0e00720b */ /* 0x000fe20003f2d000 */
[----:B------:R-:W-:Y:S04]  /*07e0*/  BSSY.RECONVERGENT B3, `(.L_x_1301) ;  /* 0x0000027000037945 */ /* 0x000fe80003800200 */
[----:B------:R-:W-:Y:S08]  /*07f0*/  BSSY.RELIABLE B4, `(.L_x_1302) ;  /* 0x000001b000047945 */ /* 0x000ff00003800100 */
[----:B------:R-:W-:Y:S05]  /*0800*/  @P1 BRA `(.L_x_1303) ;  /* 0x0000000000101947 */ /* 0x000fea0003800000 */
[----:B------:R-:W-:-:S13]  /*0810*/  FSETP.NEU.AND P1, PT, R33, R10, PT ;  /* 0x0000000a2100720b */ /* 0x000fda0003f2d000 */
[----:B------:R-:W-:Y:S05]  /*0820*/  @P1 BREAK.RELIABLE B4 ;  /* 0x0000000000041942 */ /* 0x000fea0003800100 */
[----:B------:R-:W-:Y:S05]  /*0830*/  @P1 BRA `(.L_x_1304) ;  /* 0x0000000000841947 */ /* 0x000fea0003800000 */
[----:B------:R-:W-:Y:S05]  /*0840*/  BRA `(.L_x_1305) ;  /* 0x0000000000547947 */ /* 0x000fea0003800000 */
.L_x_1303:
[----:B------:R-:W1:Y:S01]  /*0850*/  MUFU.RCP R9, R14 ;  /* 0x0000000e00097308 */ /* 0x000e620000001000 */
[----:B------:R-:W-:Y:S01]  /*0860*/  FADD R3, -R35, R10 ;  /* 0x0000000a23037221 */ /* 0x000fe20000000100 */
[----:B------:R-:W-:Y:S06]  /*0870*/  BSSY.RECONVERGENT B5, `(.L_x_1306) ;  /* 0x000000b000057945 */ /* 0x000fec0003800200 */
[----:B------:R-:W2:Y:S01]  /*0880*/  FCHK P1, R3, R14 ;  /* 0x0000000e03007302 */ /* 0x000ea20000020000 */
[----:B-1----:R-:W-:-:S04]  /*0890*/  FFMA R0, R9, -R14, 1 ;  /* 0x3f80000009007423 */ /* 0x002fc8000000080e */
[----:B------:R-:W-:-:S04]  /*08a0*/  FFMA R0, R9, R0, R9 ;  /* 0x0000000009007223 */ /* 0x000fc80000000009 */
[----:B------:R-:W-:-:S04]  /*08b0*/  FFMA R9, R3, R0, RZ ;  /* 0x0000000003097223 */ /* 0x000fc800000000ff */
[----:B0-----:R-:W-:-:S04]  /*08c0*/  FFMA R24, R9, -R14, R3 ;  /* 0x8000000e09187223 */ /* 0x001fc80000000003 */
[----:B------:R-:W-:Y:S01]  /*08d0*/  FFMA R0, R0, R24, R9 ;  /* 0x0000001800007223 */ /* 0x000fe20000000009 */
[----:B--2---:R-:W-:Y:S06]  /*08e0*/  @!P1 BRA `(.L_x_1307) ;  /* 0x00000000000c9947 */ /* 0x004fec0003800000 */
[----:B------:R-:W-:Y:S01]  /*08f0*/  IMAD.MOV.U32 R0, RZ, RZ, R14 ;  /* 0x000000ffff007224 */ /* 0x000fe200078e000e */
[----:B------:R-:W-:-:S07]  /*0900*/  MOV R34, 0x920 ;  /* 0x0000092000227802 */ /* 0x000fce0000000f00 */
[----:B------:R-:W-:Y:S05]  /*0910*/  CALL.REL.NOINC `($__internal_2_$__cuda_sm3x_div_rn_noftz_f32_slowpath) ;  /* 0x0000000c00b47944 */ /* 0x000fea0003c00000 */
.L_x_1307:
[----:B------:R-:W-:Y:S05]  /*0920*/  BSYNC.RECONVERGENT B5 ;  /* 0x0000000000057941 */ /* 0x000fea0003800200 */
.L_x_1306:
[----:B------:R-:W-:-:S04]  /*0930*/  FSETP.GT.AND P1, PT, R0, 1, PT ;  /* 0x3f8000000000780b */ /* 0x000fc80003f24000 */
[----:B------:R-:W-:-:S13]  /*0940*/  FSETP.LT.OR P1, PT, R0, RZ, P1 ;  /* 0x000000ff0000720b */ /* 0x000fda0000f21400 */
[----:B------:R-:W-:Y:S05]  /*0950*/  @P1 BREAK.RELIABLE B4 ;  /* 0x0000000000041942 */ /* 0x000fea0003800100 */
[----:B------:R-:W-:Y:S05]  /*0960*/  @P1 BRA `(.L_x_1304) ;  /* 0x0000000000381947 */ /* 0x000fea0003800000 */
[----:B------:R-:W-:Y:S01]  /*0970*/  FADD R24, -R19, R18 ;  /* 0x0000001213187221 */ /* 0x000fe20000000100 */
[----:B------:R-:W-:-:S03]  /*0980*/  FFMA R6, R0, R13, R30 ;  /* 0x0000000d00067223 */ /* 0x000fc6000000001e */
[----:B------:R-:W-:-:S07]  /*0990*/  FFMA R5, R24, R0, R19 ;  /* 0x0000000018057223 */ /* 0x000fce0000000013 */
.L_x_1305:
[----:B------:R-:W-:Y:S05]  /*09a0*/  BSYNC.RELIABLE B4 ;  /* 0x0000000000047941 */ /* 0x000fea0003800100 */
.L_x_1302:
[----:B0-----:R-:W0:Y:S08]  /*09b0*/  LDC.64 R28, c[0x0][0x3a8] ;  /* 0x0000ea00ff1c7b82 */ /* 0x001e300000000a00 */
        /* <DEDUP_REMOVED lines=9> */
.L_x_1304:
[----:B------:R-:W-:Y:S05]  /*0a50*/  BSYNC.RECONVERGENT B3 ;  /* 0x0000000000037941 */ /* 0x000fea0003800200 */
.L_x_1301:
[----:B------:R-:W-:Y:S01]  /*0a60*/  FSETP.NEU.AND P1, PT, R12, RZ, PT ;  /* 0x000000ff0c00720b */ /* 0x000fe20003f2d000 */
[----:B------:R-:W-:-:S12]  /*0a70*/  BSSY.RELIABLE B3, `(.L_x_1308) ;  /* 0x000001c000037945 */ /* 0x000fd80003800100 */
[----:B------:R-:W-:Y:S05]  /*0a80*/  @P1 BRA `(.L_x_1309) ;  /* 0x0000000000101947 */ /* 0x000fea0003800000 */
[----:B------:R-:W-:-:S13]  /*0a90*/  FSETP.NEU.AND P1, PT, R32, R10, PT ;  /* 0x0000000a2000720b */ /* 0x000fda0003f2d000 */
[----:B------:R-:W-:Y:S05]  /*0aa0*/  @P1 BREAK.RELIABLE B3 ;  /* 0x0000000000031942 */ /* 0x000fea0003800100 */
[----:B------:R-:W-:Y:S05]  /*0ab0*/  @P1 BRA `(.L_x_1310) ;  /* 0x0000000c00341947 */ /* 0x000fea0003800000 */
[----:B------:R-:W-:Y:S05]  /*0ac0*/  BRA `(.L_x_1311) ;  /* 0x0000000000587947 */ /* 0x000fea0003800000 */
.L_x_1309:
[----:B------:R-:W1:Y:S01]  /*0ad0*/  MUFU.RCP R9, R12 ;  /* 0x0000000c00097308 */ /* 0x000e620000001000 */
[----:B------:R-:W-:Y:S01]  /*0ae0*/  FADD R3, -R33, R10 ;  /* 0x0000000a21037221 */ /* 0x000fe20000000100 */
[----:B------:R-:W-:Y:S06]  /*0af0*/  BSSY.RECONVERGENT B4, `(.L_x_1312) ;  /* 0x000000b000047945 */ /* 0x000fec0003800200 */
[----:B------:R-:W2:Y:S01]  /*0b00*/  FCHK P1, R3, R12 ;  /* 0x0000000c03007302 */ /* 0x000ea20000020000 */
[----:B-1----:R-:W-:-:S04]  /*0b10*/  FFMA R0, R9, -R12, 1 ;  /* 0x3f80000009007423 */ /* 0x002fc8000000080c */
[----:B------:R-:W-:-:S04]  /*0b20*/  FFMA R0, R9, R0, R9 ;  /* 0x0000000009007223 */ /* 0x000fc80000000009 */
[----:B------:R-:W-:-:S04]  /*0b30*/  FFMA R9, R3, R0, RZ ;  /* 0x0000000003097223 */ /* 0x000fc800000000ff */
[----:B------:R-:W-:-:S04]  /*0b40*/  FFMA R10, R9, -R12, R3 ;  /* 0x8000000c090a7223 */ /* 0x000fc80000000003 */
[----:B------:R-:W-:Y:S01]  /*0b50*/  FFMA R0, R0, R10, R9 ;  /* 0x0000000a00007223 */ /* 0x000fe20000000009 */
[----:B--2---:R-:W-:Y:S06]  /*0b60*/  @!P1 BRA `(.L_x_1313) ;  /* 0x00000000000c9947 */ /* 0x004fec0003800000 */
[----:B------:R-:W-:Y:S01]  /*0b70*/  IMAD.MOV.U32 R0, RZ, RZ, R12 ;  /* 0x000000ffff007224 */ /* 0x000fe200078e000c */
[----:B------:R-:W-:-:S07]  /*0b80*/  MOV R34, 0xba0 ;  /* 0x00000ba000227802 */ /* 0x000fce0000000f00 */
[----:B0--3--:R-:W-:Y:S05]  /*0b90*/  CALL.REL.NOINC `($__internal_2_$__cuda_sm3x_div_rn_noftz_f32_slowpath) ;  /* 0x0000000c00147944 */ /* 0x009fea0003c00000 */
.L_x_1313:
[----:B------:R-:W-:Y:S05]  /*0ba0*/  BSYNC.RECONVERGENT B4 ;  /* 0x0000000000047941 */ /* 0x000fea0003800200 */
.L_x_1312:
[----:B------:R-:W-:-:S04]  /*0bb0*/  FSETP.GT.AND P1, PT, R0, 1, PT ;  /* 0x3f8000000000780b */ /* 0x000fc80003f24000 */
[----:B------:R-:W-:-:S13]  /*0bc0*/  FSETP.LT.OR P1, PT, R0, RZ, P1 ;  /* 0x000000ff0000720b */ /* 0x000fda0000f21400 */
[----:B------:R-:W-:Y:S05]  /*0bd0*/  @P1 BREAK.RELIABLE B3 ;  /* 0x0000000000031942 */ /* 0x000fea0003800100 */
[----:B------:R-:W-:Y:S05]  /*0be0*/  @P1 BRA `(.L_x_1310) ;  /* 0x0000000800e81947 */ /* 0x000fea0003800000 */
[----:B------:R-:W-:Y:S01]  /*0bf0*/  FADD R3, R31, -R20 ;  /* 0x800000141f037221 */ /* 0x000fe20000000000 */
[----:B------:R-:W-:-:S03]  /*0c00*/  FADD R9, R21, -R18 ;  /* 0x8000001215097221 */ /* 0x000fc60000000000 */
[-C--:B------:R-:W-:Y:S01]  /*0c10*/  FFMA R4, R3, R0.reuse, R20 ;  /* 0x0000000003047223 */ /* 0x080fe20000000014 */
[----:B------:R-:W-:-:S07]  /*0c20*/  FFMA R2, R9, R0, R18 ;  /* 0x0000000009027223 */ /* 0x000fce0000000012 */
.L_x_1311:
[----:B------:R-:W-:Y:S05]  /*0c30*/  BSYNC.RELIABLE B3 ;  /* 0x0000000000037941 */ /* 0x000fea0003800100 */
.L_x_1308:
[----:B0--3--:R-:W0:Y:S08]  /*0c40*/  LDC.64 R28, c[0x0][0x3a8] ;  /* 0x0000ea00ff1c7b82 */ /* 0x009e300000000a00 */
        /* <DEDUP_REMOVED lines=8> */
[----:B------:R4:W-:Y:S01]  /*0cd0*/  STG.E desc[UR4][R24.64], R11 ;  /* 0x0000000b18007986 */ /* 0x0009e2000c101904 */
[----:B------:R-:W-:Y:S05]  /*0ce0*/  BRA `(.L_x_1310) ;  /* 0x0000000800a87947 */ /* 0x000fea0003800000 */
.L_x_1293:
[----:B------:R-:W-:-:S13]  /*0cf0*/  ISETP.GT.U32.AND P3, PT, R9, 0x2, PT ;  /* 0x000000020900780c */ /* 0x000fda0003f64070 */
[----:B------:R-:W-:Y:S05]  /*0d00*/  @P3 BRA `(.L_x_1310) ;  /* 0x0000000800a03947 */ /* 0x000fea0003800000 */
[----:B------:R-:W-:Y:S01]  /*0d10*/  BSSY.RECONVERGENT B3, `(.L_x_1314) ;  /* 0x0000037000037945 */ /* 0x000fe20003800200 */
[----:B------:R-:W-:-:S03]  /*0d20*/  IMAD.MOV.U32 R47, RZ, RZ, R17 ;  /* 0x000000ffff2f7224 */ /* 0x000fc600078e0011 */
[----:B------:R-:W-:Y:S05]  /*0d30*/  @P1 BRA `(.L_x_1315) ;  /* 0x0000000000d01947 */ /* 0x000fea0003800000 */
[----:B------:R-:W0:Y:S01]  /*0d40*/  LDC.64 R24, c[0x0][0x3a8] ;  /* 0x0000ea00ff187b82 */ /* 0x000e220000000a00 */
[----:B------:R-:W-:Y:S02]  /*0d50*/  ISETP.NE.AND P1, PT, R0, 0x1, PT ;  /* 0x000000010000780c */ /* 0x000fe40003f25270 */
[----:B------:R-:W-:-:S05]  /*0d60*/  IADD3 R47, PT, PT, R17, 0x1, RZ ;  /* 0x00000001112f7810 */ /* 0x000fca0007ffe0ff */
[----:B------:R-:W1:Y:S08]  /*0d70*/  LDC.64 R26, c[0x0][0x3b0] ;  /* 0x0000ec00ff1a7b82 */ /* 0x000e700000000a00 */
[----:B------:R-:W2:Y:S01]  /*0d80*/  LDC.64 R28, c[0x0][0x3b8] ;  /* 0x0000ee00ff1c7b82 */ /* 0x000ea20000000a00 */
[----:B0-----:R-:W-:-:S05]  /*0d90*/  IMAD.WIDE R24, R17, 0x4, R24 ;  /* 0x0000000411187825 */ /* 0x001fca00078e0218 */
[----:B------:R0:W-:Y:S01]  /*0da0*/  STG.E desc[UR4][R24.64], R31 ;  /* 0x0000001f18007986 */ /* 0x0001e2000c101904 */
[----:B-1----:R-:W-:-:S05]  /*0db0*/  IMAD.WIDE R26, R17, 0x4, R26 ;  /* 0x00000004111a7825 */ /* 0x002fca00078e021a */
[----:B------:R0:W-:Y:S01]  /*0dc0*/  STG.E desc[UR4][R26.64], R21 ;  /* 0x000000151a007986 */ /* 0x0001e2000c101904 */
[----:B--2---:R-:W-:-:S05]  /*0dd0*/  IMAD.WIDE R28, R17, 0x4, R28 ;  /* 0x00000004111c7825 */ /* 0x004fca00078e021c */
[----:B------:R0:W-:Y:S01]  /*0de0*/  STG.E desc[UR4][R28.64], R11 ;  /* 0x0000000b1c007986 */ /* 0x0001e2000c101904 */
[----:B------:R-:W-:Y:S05]  /*0df0*/  @P1 BRA `(.L_x_1315) ;  /* 0x0000000000a01947 */ /* 0x000fea0003800000 */
[----:B------:R-:W-:Y:S05]  /*0e00*/  @!P2 BRA `(.L_x_1316) ;  /* 0x00000000008ca947 */ /* 0x000fea0003800000 */
[----:B------:R-:W-:Y:S01]  /*0e10*/  FSETP.NEU.AND P1, PT, R14, RZ, PT ;  /* 0x000000ff0e00720b */ /* 0x000fe20003f2d000 */
[----:B------:R-:W-:-:S12]  /*0e20*/  BSSY.RELIABLE B4, `(.L_x_1317) ;  /* 0x000001c000047945 */ /* 0x000fd80003800100 */
[----:B------:R-:W-:Y:S05]  /*0e30*/  @P1 BRA `(.L_x_1318) ;  /* 0x0000000000101947 */ /* 0x000fea0003800000 */
[----:B------:R-:W-:-:S13]  /*0e40*/  FSETP.NEU.AND P1, PT, R33, R10, PT ;  /* 0x0000000a2100720b */ /* 0x000fda0003f2d000 */
[----:B------:R-:W-:Y:S05]  /*0e50*/  @P1 BREAK.RELIABLE B4 ;  /* 0x0000000000041942 */ /* 0x000fea0003800100 */
[----:B------:R-:W-:Y:S05]  /*0e60*/  @P1 BRA `(.L_x_1315) ;  /* 0x0000000000841947 */ /* 0x000fea0003800000 */
[----:B------:R-:W-:Y:S05]  /*0e70*/  BRA `(.L_x_1319) ;  /* 0x0000000000587947 */ /* 0x000fea0003800000 */
.L_x_1318:
        /* <DEDUP_REMOVED lines=11> */
[----:B------:R-:W-:Y:S02]  /*0f30*/  MOV R0, R14 ;  /* 0x0000000e00007202 */ /* 0x000fe40000000f00 */
[----:B------:R-:W-:-:S07]  /*0f40*/  MOV R34, 0xf60 ;  /* 0x00000f6000227802 */ /* 0x000fce0000000f00 */
[----:B0-----:R-:W-:Y:S05]  /*0f50*/  CALL.REL.NOINC `($__internal_2_$__cuda_sm3x_div_rn_noftz_f32_slowpath) ;  /* 0x0000000800247944 */ /* 0x001fea0003c00000 */
.L_x_1321:
[----:B------:R-:W-:Y:S05]  /*0f60*/  BSYNC.RECONVERGENT B5 ;  /* 0x0000000000057941 */ /* 0x000fea0003800200 */
.L_x_1320:
[----:B------:R-:W-:-:S04]  /*0f70*/  FSETP.GT.AND P1, PT, R0, 1, PT ;  /* 0x3f8000000000780b */ /* 0x000fc80003f24000 */
[----:B------:R-:W-:-:S13]  /*0f80*/  FSETP.LT.OR P1, PT, R0, RZ, P1 ;  /* 0x000000ff0000720b */ /* 0x000fda0000f21400 */
[----:B------:R-:W-:Y:S05]  /*0f90*/  @P1 BREAK.RELIABLE B4 ;  /* 0x0000000000041942 */ /* 0x000fea0003800100 */
[----:B------:R-:W-:Y:S05]  /*0fa0*/  @P1 BRA `(.L_x_1315) ;  /* 0x0000000000341947 */ /* 0x000fea0003800000 */
[----:B------:R-:W-:Y:S01]  /*0fb0*/  FADD R34, -R19, R18 ;  /* 0x0000001213227221 */ /* 0x000fe20000000100 */
[----:B------:R-:W-:-:S03]  /*0fc0*/  FFMA R37, R0, R13, R30 ;  /* 0x0000000d00257223 */ /* 0x000fc6000000001e */
[----:B------:R-:W-:-:S07]  /*0fd0*/  FFMA R39, R34, R0, R19 ;  /* 0x0000000022277223 */ /* 0x000fce0000000013 */
.L_x_1319:
[----:B------:R-:W-:Y:S05]  /*0fe0*/  BSYNC.RELIABLE B4 ;  /* 0x0000000000047941 */ /* 0x000fea0003800100 */
.L_x_1317:
[----:B------:R2:W-:Y:S01]  /*0ff0*/  STG.E desc[UR4][R24.64+0x4], R37 ;  /* 0x0000042518007986 */ /* 0x0005e2000c101904 */
[----:B------:R-:W-:-:S03]  /*1000*/  VIADD R47, R17, 0x2 ;  /* 0x00000002112f7836 */ /* 0x000fc60000000000 */
[----:B------:R2:W-:Y:S04]  /*1010*/  STG.E desc[UR4][R26.64+0x4], R39 ;  /* 0x000004271a007986 */ /* 0x0005e8000c101904 */
[----:B------:R2:W-:Y:S01]  /*1020*/  STG.E desc[UR4][R28.64+0x4], R11 ;  /* 0x0000040b1c007986 */ /* 0x0005e2000c101904 */
[----:B------:R-:W-:Y:S05]  /*1030*/  BRA `(.L_x_1315) ;  /* 0x0000000000107947 */ /* 0x000fea0003800000 */
.L_x_1316:
[----:B------:R1:W-:Y:S01]  /*1040*/  STG.E desc[UR4][R24.64+0x4], R31 ;  /* 0x0000041f18007986 */ /* 0x0003e2000c101904 */
[----:B------:R-:W-:-:S03]  /*1050*/  IADD3 R47, PT, PT, R17, 0x2, RZ ;  /* 0x00000002112f7810 */ /* 0x000fc60007ffe0ff */
[----:B------:R1:W-:Y:S04]  /*1060*/  STG.E desc[UR4][R26.64+0x4], R21 ;  /* 0x000004151a007986 */ /* 0x0003e8000c101904 */
[----:B------:R1:W-:Y:S02]  /*1070*/  STG.E desc[UR4][R28.64+0x4], R11 ;  /* 0x0000040b1c007986 */ /* 0x0003e4000c101904 */
.L_x_1315:
[----:B------:R-:W-:Y:S05]  /*1080*/  BSYNC.RECONVERGENT B3 ;  /* 0x0000000000037941 */ /* 0x000fea0003800200 */
.L_x_1314:
[----:B------:R-:W-:Y:S01]  /*1090*/  FSETP.NEU.AND P1, PT, R10, R35, PT ;  /* 0x000000230a00720b */ /* 0x000fe20003f2d000 */
[----:B------:R-:W-:Y:S01]  /*10a0*/  BSSY.RECONVERGENT B3, `(.L_x_1322) ;  /* 0x0000039000037945 */ /* 0x000fe20003800200 */
[----:B012---:R-:W-:-:S11]  /*10b0*/  IMAD.MOV.U32 R28, RZ, RZ, R47 ;  /* 0x000000ffff1c7224 */ /* 0x007fd600078e002f */
[----:B------:R-:W-:Y:S05]  /*10c0*/  @P1 BRA `(.L_x_1323) ;  /* 0x0000000000d81947 */ /* 0x000fea0003800000 */
[----:B------:R-:W0:Y:S01]  /*10d0*/  LDC.64 R50, c[0x0][0x3a8] ;  /* 0x0000ea00ff327b82 */ /* 0x000e220000000a00 */
[----:B------:R-:W-:Y:S02]  /*10e0*/  PRMT R0, R9, 0x9910, RZ ;  /* 0x0000991009007816 */ /* 0x000fe400000000ff */
[----:B------:R-:W-:Y:S02]  /*10f0*/  IADD3 R28, PT, PT, R47, 0x1, RZ ;  /* 0x000000012f1c7810 */ /* 0x000fe40007ffe0ff */
[----:B------:R-:W-:-:S03]  /*1100*/  ISETP.NE.AND P1, PT, R0, 0x1, PT ;  /* 0x000000010000780c */ /* 0x000fc60003f25270 */
        /* <DEDUP_REMOVED lines=17> */
.L_x_1326:
        /* <DEDUP_REMOVED lines=14> */
.L_x_1329:
[----:B------:R-:W-:Y:S05]  /*1300*/  BSYNC.RECONVERGENT B5 ;  /* 0x0000000000057941 */ /* 0x000fea0003800200 */
.L_x_1328:
        /* <DEDUP_REMOVED lines=8> */
.L_x_1327:
[----:B------:R-:W-:Y:S05]  /*1390*/  BSYNC.RELIABLE B4 ;  /* 0x0000000000047941 */ /* 0x000fea0003800100 */
.L_x_1325:
[----:B------:R2:W-:Y:S01]  /*13a0*/  STG.E desc[UR4][R50.64+0x4], R36 ;  /* 0x0000042432007986 */ /* 0x0005e2000c101904 */
[----:B------:R-:W-:-:S03]  /*13b0*/  VIADD R28, R47, 0x2 ;  /* 0x000000022f1c7836 */ /* 0x000fc60000000000 */
[----:B------:R2:W-:Y:S04]  /*13c0*/  STG.E desc[UR4][R26.64+0x4], R38 ;  /* 0x000004261a007986 */ /* 0x0005e8000c101904 */
[----:B------:R2:W-:Y:S01]  /*13d0*/  STG.E desc[UR4][R24.64+0x4], R11 ;  /* 0x0000040b18007986 */ /* 0x0005e2000c101904 */
[----:B------:R-:W-:Y:S05]  /*13e0*/  BRA `(.L_x_1323) ;  /* 0x0000000000107947 */ /* 0x000fea0003800000 */
.L_x_1324:
[----:B------:R1:W-:Y:S01]  /*13f0*/  STG.E desc[UR4][R50.64+0x4], R30 ;  /* 0x0000041e32007986 */ /* 0x0003e2000c101904 */
[----:B------:R-:W-:-:S03]  /*1400*/  IADD3 R28, PT, PT, R47, 0x2, RZ ;  /* 0x000000022f1c7810 */ /* 0x000fc60007ffe0ff */
[----:B------:R1:W-:Y:S04]  /*1410*/  STG.E desc[UR4][R26.64+0x4], R19 ;  /* 0x000004131a007986 */ /* 0x0003e8000c101904 */
[----:B------:R1:W-:Y:S02]  /*1420*/  STG.E desc[UR4][R24.64+0x4], R11 ;  /* 0x0000040b18007986 */ /* 0x0003e4000c101904 */
.L_x_1323:
[----:B------:R-:W-:Y:S05]  /*1430*/  BSYNC.RECONVERGENT B3 ;  /* 0x0000000000037941 */ /* 0x000fea0003800200 */
.L_x_1322:
[----:B------:R-:W-:Y:S01]  /*1440*/  FSETP.NEU.AND P1, PT, R10, R33, PT ;  /* 0x000000210a00720b */ /* 0x000fe20003f2d000 */
[----:B------:R-:W-:-:S12]  /*1450*/  IMAD.MOV.U32 R17, RZ, RZ, R28 ;  /* 0x000000ffff117224 */ /* 0x000fd800078e001c */
[----:B------:R-:W-:Y:S05]  /*1460*/  @P1 BRA `(.L_x_1310) ;  /* 0x0000000000c81947 */ /* 0x000fea0003800000 */
[----:B012---:R-:W0:Y:S01]  /*1470*/  LDC.64 R50, c[0x0][0x3a8] ;  /* 0x0000ea00ff327b82 */ /* 0x007e220000000a00 */
        /* <DEDUP_REMOVED lines=13> */
[----:B------:R-:W-:Y:S01]  /*1550*/  FADD R0, -R32, R33 ;  /* 0x0000002120007221 */ /* 0x000fe20000000100 */
[----:B------:R-:W-:Y:S04]  /*1560*/  BSSY.RELIABLE B3, `(.L_x_1331) ;  /* 0x0000019000037945 */ /* 0x000fe80003800100 */
[----:B------:R-:W-:-:S13]  /*1570*/  FSETP.NEU.AND P1, PT, R0, RZ, PT ;  /* 0x000000ff0000720b */ /* 0x000fda0003f2d000 */
[----:B------:R-:W-:Y:S05]  /*1580*/  @!P1 BRA `(.L_x_1332) ;  /* 0x0000000000589947 */ /* 0x000fea0003800000 */
[----:B------:R-:W1:Y:S01]  /*1590*/  MUFU.RCP R9, R0 ;  /* 0x0000000000097308 */ /* 0x000e620000001000 */
[----:B------:R-:W-:Y:S01]  /*15a0*/  FADD R3, -R32, R10 ;  /* 0x0000000a20037221 */ /* 0x000fe20000000100 */
[----:B------:R-:W-:Y:S06]  /*15b0*/  BSSY.RECONVERGENT B4, `(.L_x_1333) ;  /* 0x000000b000047945 */ /* 0x000fec0003800200 */
[----:B------:R-:W2:Y:S01]  /*15c0*/  FCHK P1, R3, R0 ;  /* 0x0000000003007302 */ /* 0x000ea20000020000 */
[----:B-1----:R-:W-:-:S04]  /*15d0*/  FFMA R34, -R0, R9, 1 ;  /* 0x3f80000000227423 */ /* 0x002fc80000000109 */
[----:B------:R-:W-:-:S04]  /*15e0*/  FFMA R34, R9, R34, R9 ;  /* 0x0000002209227223 */ /* 0x000fc80000000009 */
[----:B------:R-:W-:-:S04]  /*15f0*/  FFMA R9, R3, R34, RZ ;  /* 0x0000002203097223 */ /* 0x000fc800000000ff */
[----:B------:R-:W-:-:S04]  /*1600*/  FFMA R10, -R0, R9, R3 ;  /* 0x00000009000a7223 */ /* 0x000fc80000000103 */
[----:B------:R-:W-:Y:S01]  /*1610*/  FFMA R10, R34, R10, R9 ;  /* 0x0000000a220a7223 */ /* 0x000fe20000000009 */
[----:B--2---:R-:W-:Y:S06]  /*1620*/  @!P1 BRA `(.L_x_1334) ;  /* 0x00000000000c9947 */ /* 0x004fec0003800000 */
[----:B------:R-:W-:-:S07]  /*1630*/  MOV R34, 0x1650 ;  /* 0x0000165000227802 */ /* 0x000fce0000000f00 */
[----:B0-----:R-:W-:Y:S05]  /*1640*/  CALL.REL.NOINC `($__internal_2_$__cuda_sm3x_div_rn_noftz_f32_slowpath) ;  /* 0x0000000000687944 */ /* 0x001fea0003c00000 */
[----:B------:R-:W-:-:S07]  /*1650*/  IMAD.MOV.U32 R10, RZ, RZ, R0 ;  /* 0x000000ffff0a7224 */ /* 0x000fce00078e0000 */
.L_x_1334:
[----:B------:R-:W-:Y:S05]  /*1660*/  BSYNC.RECONVERGENT B4 ;  /* 0x0000000000047941 */ /* 0x000fea0003800200 */
.L_x_1333:
        /* <DEDUP_REMOVED lines=8> */
.L_x_1332:
[----:B------:R-:W-:Y:S05]  /*16f0*/  BSYNC.RELIABLE B3 ;  /* 0x0000000000037941 */ /* 0x000fea0003800100 */
.L_x_1331:
[----:B------:R1:W-:Y:S01]  /*1700*/  STG.E desc[UR4][R50.64+0x4], R40 ;  /* 0x0000042832007986 */ /* 0x0003e2000c101904 */
[----:B------:R-:W-:-:S03]  /*1710*/  IADD3 R17, PT, PT, R28, 0x2, RZ ;  /* 0x000000021c117810 */ /* 0x000fc60007ffe0ff */
[----:B------:R1:W-:Y:S04]  /*1720*/  STG.E desc[UR4][R24.64+0x4], R41 ;  /* 0x0000042918007986 */ /* 0x0003e8000c101904 */
[----:B------:R1:W-:Y:S01]  /*1730*/  STG.E desc[UR4][R26.64+0x4], R11 ;  /* 0x0000040b1a007986 */ /* 0x0003e2000c101904 */
[----:B------:R-:W-:Y:S05]  /*1740*/  BRA `(.L_x_1310) ;  /* 0x0000000000107947 */ /* 0x000fea0003800000 */
.L_x_1330:
[----:B------:R1:W-:Y:S01]  /*1750*/  STG.E desc[UR4][R50.64+0x4], R20 ;  /* 0x0000041432007986 */ /* 0x0003e2000c101904 */
[----:B------:R-:W-:-:S03]  /*1760*/  VIADD R17, R28, 0x2 ;  /* 0x000000021c117836 */ /* 0x000fc60000000000 */
[----:B------:R1:W-:Y:S04]  /*1770*/  STG.E desc[UR4][R24.64+0x4], R18 ;  /* 0x0000041218007986 */ /* 0x0003e8000c101904 */
[----:B------:R1:W-:Y:S02]  /*1780*/  STG.E desc[UR4][R26.64+0x4], R11 ;  /* 0x0000040b1a007986 */ /* 0x0003e4000c101904 */
.L_x_1310:
[----:B------:R-:W-:Y:S05]  /*1790*/  BSYNC.RECONVERGENT B2 ;  /* 0x0000000000027941 */ /* 0x000fea0003800200 */
.L_x_1292:
[----:B------:R-:W5:Y:S01]  /*17a0*/  LDG.E R0, desc[UR4][R22.64] ;  /* 0x0000000416007981 */ /* 0x000f62000c1e1900 */
[----:B------:R-:W-:-:S04]  /*17b0*/  IADD3 R15, PT, PT, R15, 0x1, RZ ;  /* 0x000000010f0f7810 */ /* 0x000fc80007ffe0ff */
[----:B-----5:R-:W-:-:S13]  /*17c0*/  ISETP.GE.AND P1, PT, R15, R0, PT ;  /* 0x000000000f00720c */ /* 0x020fda0003f26270 */
[----:B------:R-:W-:Y:S05]  /*17d0*/  @!P1 BRA `(.L_x_1335) ;  /* 0xffffffec00149947 */ /* 0x000fea000383ffff */
[----:B------:R-:W-:Y:S05]  /*17e0*/  EXIT ;  /* 0x000000000000794d */ /* 0x000fea0003800000 */
        .weak           $__internal_2_$__cuda_sm3x_div_rn_noftz_f32_slowpath
        .type           $__internal_2_$__cuda_sm3x_div_rn_noftz_f32_slowpath,@function
        .size           $__internal_2_$__cuda_sm3x_div_rn_noftz_f32_slowpath,(.L_x_1366 - $__internal_2_$__cuda_sm3x_div_rn_noftz_f32_slowpath)
$__internal_2_$__cuda_sm3x_div_rn_noftz_f32_slowpath:
[----:B------:R-:W-:Y:S01]  /*17f0*/  SHF.R.U32.HI R42, RZ, 0x17, R0 ;  /* 0x00000017ff2a7819 */ /* 0x000fe20000011600 */
[----:B------:R-:W-:Y:S01]  /*1800*/  BSSY.RECONVERGENT B0, `(.L_x_1336) ;  /* 0x0000062000007945 */ /* 0x000fe20003800200 */
[----:B------:R-:W-:Y:S02]  /*1810*/  SHF.R.U32.HI R44, RZ, 0x17, R3 ;  /* 0x00000017ff2c7819 */ /* 0x000fe40000011603 */
[----:B------:R-:W-:Y:S02]  /*1820*/  LOP3.LUT R42, R42, 0xff, RZ, 0xc0, !PT ;  /* 0x000000ff2a2a7812 */ /* 0x000fe400078ec0ff */
[----:B------:R-:W-:-:S03]  /*1830*/  LOP3.LUT R44, R44, 0xff, RZ, 0xc0, !PT ;  /* 0x000000ff2c2c7812 */ /* 0x000fc600078ec0ff */
[----:B------:R-:W-:Y:S01]  /*1840*/  VIADD R45, R42, 0xffffffff ;  /* 0xffffffff2a2d7836 */ /* 0x000fe20000000000 */
[----:B------:R-:W-:-:S04]  /*1850*/  IADD3 R46, PT, PT, R44, -0x1, RZ ;  /* 0xffffffff2c2e7810 */ /* 0x000fc80007ffe0ff */
        /* <DEDUP_REMOVED lines=10> */
[C---:B------:R-:W-:Y:S02]  /*1900*/  FSETP.NEU.FTZ.AND P3, PT, |R3|.reuse, +INF , PT ;  /* 0x7f8000000300780b */ /* 0x040fe40003f7d200 */
        /* <DEDUP_REMOVED lines=11> */
[----:B------:R-:W-:Y:S01]  /*19c0*/  @P1 MOV R43, RZ ;  /* 0x000000ff002b1202 */ /* 0x000fe20000000f00 */
[----:B------:R-:W-:Y:S02]  /*19d0*/  @!P1 IMAD.MOV.U32 R43, RZ, RZ, -0x40 ;  /* 0xffffffc0ff2b9424 */ /* 0x000fe400078e00ff */
[----:B------:R-:W-:Y:S01]  /*19e0*/  @!P1 FFMA R3, R3, 1.84467440737095516160e+19, RZ ;  /* 0x5f80000003039823 */ /* 0x000fe200000000ff */
[----:B------:R-:W-:Y:S02]  /*19f0*/  @!P3 FFMA R0, R0, 1.84467440737095516160e+19, RZ ;  /* 0x5f8000000000b823 */ /* 0x000fe400000000ff */
[----:B------:R-:W-:-:S07]  /*1a00*/  @!P3 IADD3 R43, PT, PT, R43, 0x40, RZ ;  /* 0x000000402b2bb810 */ /* 0x000fce0007ffe0ff */
.L_x_1337:
[----:B------:R-:W-:Y:S01]  /*1a10*/  LEA R45, R42, 0xc0800000, 0x17 ;  /* 0xc08000002a2d7811 */ /* 0x000fe200078eb8ff */
[----:B------:R-:W-:Y:S01]  /*1a20*/  BSSY.RECONVERGENT B1, `(.L_x_1342) ;  /* 0x0000036000017945 */ /* 0x000fe20003800200 */
[----:B------:R-:W-:-:S03]  /*1a30*/  IADD3 R44, PT, PT, R44, -0x7f, RZ ;  /* 0xffffff812c2c7810 */ /* 0x000fc60007ffe0ff */
[----:B------:R-:W-:Y:S01]  /*1a40*/  IMAD.IADD R48, R0, 0x1, -R45 ;  /* 0x0000000100307824 */ /* 0x000fe200078e0a2d */
[C---:B------:R-:W-:Y:S01]  /*1a50*/  IADD3 R42, PT, PT, R44.reuse, 0x7f, -R42 ;  /* 0x0000007f2c2a7810 */ /* 0x040fe20007ffe82a */
[----:B------:R-:W-:Y:S02]  /*1a60*/  IMAD R0, R44, -0x800000, R3 ;  /* 0xff8000002c007824 */ /* 0x000fe400078e0203 */
[----:B------:R-:W0:Y:S01]  /*1a70*/  MUFU.RCP R46, R48 ;  /* 0x00000030002e7308 */ /* 0x000e220000001000 */
[----:B------:R-:W-:Y:S01]  /*1a80*/  FADD.FTZ R45, -R48, -RZ ;  /* 0x800000ff302d7221 */ /* 0x000fe20000010100 */
[----:B------:R-:W-:-:S03]  /*1a90*/  IMAD.IADD R43, R42, 0x1, R43 ;  /* 0x000000012a2b7824 */ /* 0x000fc600078e022b */
        /* <DEDUP_REMOVED lines=8> */
[----:B------:R-:W-:-:S04]  /*1b20*/  LOP3.LUT R42, R3, 0xff, RZ, 0xc0, !PT ;  /* 0x000000ff032a7812 */ /* 0x000fc800078ec0ff */
[----:B------:R-:W-:-:S05]  /*1b30*/  IADD3 R3, PT, PT, R42, R43, RZ ;  /* 0x0000002b2a037210 */ /* 0x000fca0007ffe0ff */
        /* <DEDUP_REMOVED lines=13> */
[C---:B------:R-:W-:Y:S02]  /*1c10*/  IADD3 R44, PT, PT, R3.reuse, 0x20, RZ ;  /* 0x00000020032c7810 */ /* 0x040fe40007ffe0ff */
[----:B------:R-:W-:Y:S02]  /*1c20*/  LOP3.LUT R42, R42, 0x7fffff, RZ, 0xc0, !PT ;  /* 0x007fffff2a2a7812 */ /* 0x000fe400078ec0ff */
[C---:B------:R-:W-:Y:S02]  /*1c30*/  ISETP.NE.AND P4, PT, R3.reuse, RZ, PT ;  /* 0x000000ff0300720c */ /* 0x040fe40003f85270 */
[----:B------:R-:W-:Y:S02]  /*1c40*/  LOP3.LUT R45, R42, 0x800000, RZ, 0xfc, !PT ;  /* 0x008000002a2d7812 */ /* 0x000fe400078efcff */
[----:B------:R-:W-:Y:S01]  /*1c50*/  ISETP.NE.AND P3, PT, R3, RZ, PT ;  /* 0x000000ff0300720c */ /* 0x000fe20003f65270 */
[----:B------:R-:W-:Y:S01]  /*1c60*/  IMAD.MOV R3, RZ, RZ, -R3 ;  /* 0x000000ffff037224 */ /* 0x000fe200078e0a03 */
[----:B------:R-:W-:-:S02]  /*1c70*/  SHF.L.U32 R44, R45, R44, RZ ;  /* 0x0000002c2d2c7219 */ /* 0x000fc400000006ff */
[----:B------:R-:W-:Y:S02]  /*1c80*/  FSETP.NEU.FTZ.AND P1, PT, R43, R46, PT ;  /* 0x0000002e2b00720b */ /* 0x000fe40003f3d000 */
[----:B------:R-:W-:Y:S02]  /*1c90*/  SEL R42, R3, RZ, P4 ;  /* 0x000000ff032a7207 */ /* 0x000fe40002000000 */
[----:B------:R-:W-:Y:S02]  /*1ca0*/  ISETP.NE.AND P3, PT, R44, RZ, P3 ;  /* 0x000000ff2c00720c */ /* 0x000fe40001f65270 */
[----:B------:R-:W-:Y:S02]  /*1cb0*/  SHF.R.U32.HI R44, RZ, R42, R45 ;  /* 0x0000002aff2c7219 */ /* 0x000fe4000001162d */
[----:B------:R-:W-:Y:S02]  /*1cc0*/  PLOP3.LUT P1, PT, P1, P3, PT, 0xf8, 0x8f ;  /* 0x00000000008f781c */ /* 0x000fe40000f27f70 */
[----:B------:R-:W-:-:S02]  /*1cd0*/  SHF.R.U32.HI R42, RZ, 0x1, R44 ;  /* 0x00000001ff2a7819 */ /* 0x000fc4000001162c */
[----:B------:R-:W-:-:S04]  /*1ce0*/  SEL R3, RZ, 0x1, !P1 ;  /* 0x00000001ff037807 */ /* 0x000fc80004800000 */
[----:B------:R-:W-:-:S04]  /*1cf0*/  LOP3.LUT R3, R3, 0x1, R42, 0xf8, !PT ;  /* 0x0000000103037812 */ /* 0x000fc800078ef82a */
[----:B------:R-:W-:-:S04]  /*1d00*/  LOP3.LUT R3, R3, R44, RZ, 0xc0, !PT ;  /* 0x0000002c03037212 */ /* 0x000fc800078ec0ff */
[----:B------:R-:W-:-:S04]  /*1d10*/  IADD3 R3, PT, PT, R42, R3, RZ ;  /* 0x000000032a037210 */ /* 0x000fc80007ffe0ff */
[----:B------:R-:W-:Y:S01]  /*1d20*/  LOP3.LUT R0, R3, R0, RZ, 0xfc, !PT ;  /* 0x0000000003007212 */ /* 0x000fe200078efcff */
[----:B------:R-:W-:Y:S06]  /*1d30*/  BRA `(.L_x_1345) ;  /* 0x0000000000107947 */ /* 0x000fec0003800000 */
.L_x_1344:
[----:B------:R-:W-:-:S04]  /*1d40*/  LOP3.LUT R0, R0, 0x80000000, RZ, 0xc0, !PT ;  /* 0x8000000000007812 */ /* 0x000fc800078ec0ff */
[----:B------:R-:W-:Y:S01]  /*1d50*/  LOP3.LUT R0, R0, 0x7f800000, RZ, 0xfc, !PT ;  /* 0x7f80000000007812 */ /* 0x000fe200078efcff */
[----:B------:R-:W-:Y:S06]  /*1d60*/  BRA `(.L_x_1345) ;  /* 0x0000000000047947 */ /* 0x000fec0003800000 */
.L_x_1343:
[----:B------:R-:W-:-:S07]  /*1d70*/  IMAD R0, R43, 0x800000, R0 ;  /* 0x008000002b007824 */ /* 0x000fce00078e0200 */
.L_x_1345:
[----:B------:R-:W-:Y:S05]  /*1d80*/  BSYNC.RECONVERGENT B1 ;  /* 0x0000000000017941 */ /* 0x000fea0003800200 */
.L_x_1342:
[----:B------:R-:W-:Y:S05]  /*1d90*/  BRA `(.L_x_1346) ;  /* 0x0000000000207947 */ /* 0x000fea0003800000 */
.L_x_1341:
[----:B------:R-:W-:-:S04]  /*1da0*/  LOP3.LUT R0, R0, 0x80000000, R3, 0x48, !PT ;  /* 0x8000000000007812 */ /* 0x000fc800078e4803 */
[----:B------:R-:W-:Y:S01]  /*1db0*/  LOP3.LUT R0, R0, 0x7f800000, RZ, 0xfc, !PT ;  /* 0x7f80000000007812 */ /* 0x000fe200078efcff */
[----:B------:R-:W-:Y:S06]  /*1dc0*/  BRA `(.L_x_1346) ;  /* 0x0000000000147947 */ /* 0x000fec0003800000 */
.L_x_1340:
[----:B------:R-:W-:Y:S01]  /*1dd0*/  LOP3.LUT R0, R0, 0x80000000, R3, 0x48, !PT ;  /* 0x8000000000007812 */ /* 0x000fe200078e4803 */
[----:B------:R-:W-:Y:S06]  /*1de0*/  BRA `(.L_x_1346) ;  /* 0x00000000000c7947 */ /* 0x000fec0003800000 */
.L_x_1339:
[----:B------:R-:W0:Y:S01]  /*1df0*/  MUFU.RSQ R0, -QNAN ;  /* 0xffc0000000007908 */ /* 0x000e220000001400 */
[----:B------:R-:W-:Y:S05]  /*1e00*/  BRA `(.L_x_1346) ;  /* 0x0000000000047947 */ /* 0x000fea0003800000 */
.L_x_1338:
[----:B------:R-:W-:-:S07]  /*1e10*/  FADD.FTZ R0, R3, R0 ;  /* 0x0000000003007221 */ /* 0x000fce0000010000 */
.L_x_1346:
[----:B------:R-:W-:Y:S05]  /*1e20*/  BSYNC.RECONVERGENT B0 ;  /* 0x0000000000007941 */ /* 0x000fea0003800200 */
.L_x_1336:
[----:B------:R-:W-:Y:S01]  /*1e30*/  MOV R42, R34 ;  /* 0x00000022002a7202 */ /* 0x000fe20000000f00 */
[----:B------:R-:W-:-:S04]  /*1e40*/  IMAD.MOV.U32 R43, RZ, RZ, 0x0 ;  /* 0x00000000ff2b7424 */ /* 0x000fc800078e00ff */
[----:B0-----:R-:W-:Y:S05]  /*1e50*/  RET.REL.NODEC R42 `(_Z34findContourSegmentsForEachTrianglePfS_S_PiS0_S_S_S0_fi) ;  /* 0xffffffe02a687950 */ /* 0x001fea0003c3ffff */
.L_x_1347:
        /* <DEDUP_REMOVED lines=10> */
.L_x_1366:


//--------------------- .text._Z20layersInEachTrianglePfPiif --------------------------
	.section	.text._Z20layersInEachTrianglePfPiif,"ax",@progbits
	.align	128
        .global         _Z20layersInEachTrianglePfPiif
        .type           _Z20layersInEachTrianglePfPiif,@function
        .size           _Z20layersInEachTrianglePfPiif,(.L_x_1367 - _Z20layersInEachTrianglePfPiif)
        .other          _Z20layersInEachTrianglePfPiif,@"STO_CUDA_ENTRY STV_DEFAULT"
_Z20layersInEachTrianglePfPiif:
.text._Z20layersInEachTrianglePfPiif:
        /* <DEDUP_REMOVED lines=10> */
[----:B------:R-:W-:-:S06]  /*00a0*/  IMAD R3, R4, 0x3, RZ ;  /* 0x0000000304037824 */ /* 0x000fcc00078e02ff */
[----:B------:R-:W2:Y:S01]  /*00b0*/  LDC R12, c[0x0][0x394] ;  /* 0x0000e500ff0c7b82 */ /* 0x000ea20000000800 */
[----:B0-----:R-:W-:-:S05]  /*00c0*/  IMAD.WIDE R6, R3, 0x4, R6 ;  /* 0x0000000403067825 */ /* 0x001fca00078e0206 */
[----:B-1----:R-:W3:Y:S04]  /*00d0*/  LDG.E R2, desc[UR4][R6.64+0x8] ;  /* 0x0000080406027981 */ /* 0x002ee8000c1e1900 */
[----:B------:R-:W3:Y:S04]  /*00e0*/  LDG.E R5, desc[UR4][R6.64+0x4] ;  /* 0x0000040406057981 */ /* 0x000ee8000c1e1900 */
[----:B------:R-:W3:Y:S01]  /*00f0*/  LDG.E R8, desc[UR4][R6.64] ;  /* 0x0000000406087981 */ /* 0x000ee2000c1e1900 */
[----:B--2---:R-:W0:Y:S01]  /*0100*/  MUFU.RCP R9, R12 ;  /* 0x0000000c00097308 */ /* 0x004e220000001000 */
[----:B------:R-:W1:Y:S01]  /*0110*/  LDC R0, c[0x0][0x394] ;  /* 0x0000e500ff007b82 */ /* 0x000e620000000800 */
[----:B------:R-:W-:Y:S01]  /*0120*/  BSSY.RECONVERGENT B0, `(.L_x_1348) ;  /* 0x000000d000007945 */ /* 0x000fe20003800200 */
[----:B0-----:R-:W-:-:S04]  /*0130*/  FFMA R10, R9, -R12, 1 ;  /* 0x3f800000090a7423 */ /* 0x001fc8000000080c */
[----:B------:R-:W-:Y:S01]  /*0140*/  FFMA R10, R9, R10, R9 ;  /* 0x0000000a090a7223 */ /* 0x000fe20000000009 */
[CCC-:B---3--:R-:W-:Y:S02]  /*0150*/  FMNMX3 R3, R8.reuse, R5.reuse, R2.reuse, !PT ;  /* 0x0000000508037276 */ /* 0x1c8fe40007800002 */
[----:B------:R-:W-:Y:S02]  /*0160*/  FMNMX3 R2, R8, R5, R2, PT ;  /* 0x0000000508027276 */ /* 0x000fe40003800002 */
[----:B------:R-:W0:Y:S01]  /*0170*/  FCHK P0, R3, R12 ;  /* 0x0000000c03007302 */ /* 0x000e220000000000 */
[----:B------:R-:W-:-:S04]  /*0180*/  FFMA R9, R3, R10, RZ ;  /* 0x0000000a03097223 */ /* 0x000fc800000000ff */
[----:B------:R-:W-:-:S04]  /*0190*/  FFMA R11, R9, -R12, R3 ;  /* 0x8000000c090b7223 */ /* 0x000fc80000000003 */
[----:B------:R-:W-:Y:S01]  /*01a0*/  FFMA R5, R10, R11, R9 ;  /* 0x0000000b0a057223 */ /* 0x000fe20000000009 */
[----:B01----:R-:W-:Y:S06]  /*01b0*/  @!P0 BRA `(.L_x_1349) ;  /* 0x00000000000c8947 */ /* 0x003fec0003800000 */
[----:B------:R-:W-:-:S07]  /*01c0*/  MOV R6, 0x1e0 ;  /* 0x000001e000067802 */ /* 0x000fce0000000f00 */
[----:B------:R-:W-:Y:S05]  /*01d0*/  CALL.REL.NOINC `($__internal_3_$__cuda_sm3x_div_rn_noftz_f32_slowpath) ;  /* 0x0000000000687944 */ /* 0x000fea0003c00000 */
[----:B------:R-:W-:-:S07]  /*01e0*/  IMAD.MOV.U32 R5, RZ, RZ, R3 ;  /* 0x000000ffff057224 */ /* 0x000fce00078e0003 */
.L_x_1349:
[----:B------:R-:W-:Y:S05]  /*01f0*/  BSYNC.RECONVERGENT B0 ;  /* 0x0000000000007941 */ /* 0x000fea0003800200 */
.L_x_1348:
[----:B------:R-:W0:Y:S01]  /*0200*/  LDC R7, c[0x0][0x394] ;  /* 0x0000e500ff077b82 */ /* 0x000e220000000800 */
        /* <DEDUP_REMOVED lines=12> */
[----:B------:R-:W-:Y:S05]  /*02d0*/  CALL.REL.NOINC `($__internal_3_$__cuda_sm3x_div_rn_noftz_f32_slowpath) ;  /* 0x0000000000287944 */ /* 0x000fea0003c00000 */
[----:B------:R-:W-:-:S07]  /*02e0*/  IMAD.MOV.U32 R6, RZ, RZ, R3 ;  /* 0x000000ffff067224 */ /* 0x000fce00078e0003 */
.L_x_1351:
[----:B------:R-:W-:Y:S05]  /*02f0*/  BSYNC.RECONVERGENT B0 ;  /* 0x0000000000007941 */ /* 0x000fea0003800200 */
.L_x_1350:
[----:B------:R-:W0:Y:S01]  /*0300*/  FRND.CEIL R6, R6 ;  /* 0x0000000600067307 */ /* 0x000e220000209000 */
[----:B------:R-:W1:Y:S01]  /*0310*/  LDC.64 R2, c[0x0][0x388] ;  /* 0x0000e200ff027b82 */ /* 0x000e620000000a00 */
[----:B0-----:R-:W-:-:S04]  /*0320*/  FADD R5, R5, -R6 ;  /* 0x8000000605057221 */ /* 0x001fc80000000000 */
[----:B------:R-:W-:-:S04]  /*0330*/  FADD R0, R5, 1 ;  /* 0x3f80000005007421 */ /* 0x000fc80000000000 */
[----:B------:R-:W0:Y:S01]  /*0340*/  F2I.TRUNC.NTZ R7, R0 ;  /* 0x0000000000077305 */ /* 0x000e22000020f100 */
[----:B-1----:R-:W-:-:S05]  /*0350*/  IMAD.WIDE R4, R4, 0x4, R2 ;  /* 0x0000000404047825 */ /* 0x002fca00078e0202 */
[----:B0-----:R-:W-:Y:S01]  /*0360*/  STG.E desc[UR4][R4.64], R7 ;  /* 0x0000000704007986 */ /* 0x001fe2000c101904 */
[----:B------:R-:W-:Y:S05]  /*0370*/  EXIT ;  /* 0x000000000000794d */ /* 0x000fea0003800000 */
        .weak           $__internal_3_$__cuda_sm3x_div_rn_noftz_f32_slowpath
        .type           $__internal_3_$__cuda_sm3x_div_rn_noftz_f32_slowpath,@function
        .size           $__internal_3_$__cuda_sm3x_div_rn_noftz_f32_slowpath,(.L_x_1367 - $__internal_3_$__cuda_sm3x_div_rn_noftz_f32_slowpath)
$__internal_3_$__cuda_sm3x_div_rn_noftz_f32_slowpath:
[--C-:B------:R-:W-:Y:S01]  /*0380*/  SHF.R.U32.HI R8, RZ, 0x17, R0.reuse ;  /* 0x00000017ff087819 */ /* 0x100fe20000011600 */
[----:B------:R-:W-:Y:S01]  /*0390*/  BSSY.RECONVERGENT B1, `(.L_x_1352) ;  /* 0x0000063000017945 */ /* 0x000fe20003800200 */
[----:B------:R-:W-:Y:S01]  /*03a0*/  SHF.R.U32.HI R7, RZ, 0x17, R3 ;  /* 0x00000017ff077819 */ /* 0x000fe20000011603 */
[----:B------:R-:W-:Y:S01]  /*03b0*/  IMAD.MOV.U32 R10, RZ, RZ, R0 ;  /* 0x000000ffff0a7224 */ /* 0x000fe200078e0000 */
[----:B------:R-:W-:Y:S02]  /*03c0*/  LOP3.LUT R8, R8, 0xff, RZ, 0xc0, !PT ;  /* 0x000000ff08087812 */ /* 0x000fe400078ec0ff */
[----:B------:R-:W-:-:S03]  /*03d0*/  LOP3.LUT R13, R7, 0xff, RZ, 0xc0, !PT ;  /* 0x000000ff070d7812 */ /* 0x000fc600078ec0ff */
        /* <DEDUP_REMOVED lines=29> */
.L_x_1353:
[----:B------:R-:W-:Y:S01]  /*05b0*/  LEA R9, R8, 0xc0800000, 0x17 ;  /* 0xc080000008097811 */ /* 0x000fe200078eb8ff */
[----:B------:R-:W-:Y:S04]  /*05c0*/  BSSY.RECONVERGENT B2, `(.L_x_1358) ;  /* 0x0000036000027945 */ /* 0x000fe80003800200 */
[----:B------:R-:W-:Y:S02]  /*05d0*/  IMAD.IADD R10, R10, 0x1, -R9 ;  /* 0x000000010a0a7824 */ /* 0x000fe400078e0a09 */
[----:B------:R-:W-:Y:S02]  /*05e0*/  VIADD R9, R13, 0xffffff81 ;  /* 0xffffff810d097836 */ /* 0x000fe40000000000 */
[----:B------:R0:W1:Y:S01]  /*05f0*/  MUFU.RCP R11, R10 ;  /* 0x0000000a000b7308 */ /* 0x0000620000001000 */
[----:B------:R-:W-:Y:S01]  /*0600*/  FADD.FTZ R12, -R10, -RZ ;  /* 0x800000ff0a0c7221 */ /* 0x000fe20000010100 */
[C---:B------:R-:W-:Y:S01]  /*0610*/  IMAD R3, R9.reuse, -0x800000, R3 ;  /* 0xff80000009037824 */ /* 0x040fe200078e0203 */
[----:B0-----:R-:W-:-:S05]  /*0620*/  IADD3 R10, PT, PT, R9, 0x7f, -R8 ;  /* 0x0000007f090a7810 */ /* 0x001fca0007ffe808 */
[----:B------:R-:W-:Y:S02]  /*0630*/  IMAD.IADD R10, R10, 0x1, R7 ;  /* 0x000000010a0a7824 */ /* 0x000fe400078e0207 */
        /* <DEDUP_REMOVED lines=42> */
.L_x_1360:
[----:B------:R-:W-:-:S04]  /*08e0*/  LOP3.LUT R3, R3, 0x80000000, RZ, 0xc0, !PT ;  /* 0x8000000003037812 */ /* 0x000fc800078ec0ff */
[----:B------:R-:W-:Y:S01]  /*08f0*/  LOP3.LUT R3, R3, 0x7f800000, RZ, 0xfc, !PT ;  /* 0x7f80000003037812 */ /* 0x000fe200078efcff */
[----:B------:R-:W-:Y:S06]  /*0900*/  BRA `(.L_x_1361) ;  /* 0x0000000000047947 */ /* 0x000fec0003800000 */
.L_x_1359:
[----:B------:R-:W-:-:S07]  /*0910*/  IMAD R3, R10, 0x800000, R3 ;  /* 0x008000000a037824 */ /* 0x000fce00078e0203 */
.L_x_1361:
[----:B------:R-:W-:Y:S05]  /*0920*/  BSYNC.RECONVERGENT B2 ;  /* 0x0000000000027941 */ /* 0x000fea0003800200 */
.L_x_1358:
[----:B------:R-:W-:Y:S05]  /*0930*/  BRA `(.L_x_1362) ;  /* 0x0000000000207947 */ /* 0x000fea0003800000 */
.L_x_1357:
[----:B------:R-:W-:-:S04]  /*0940*/  LOP3.LUT R3, R10, 0x80000000, R3, 0x48, !PT ;  /* 0x800000000a037812 */ /* 0x000fc800078e4803 */
[----:B------:R-:W-:Y:S01]  /*0950*/  LOP3.LUT R3, R3, 0x7f800000, RZ, 0xfc, !PT ;  /* 0x7f80000003037812 */ /* 0x000fe200078efcff */
[----:B------:R-:W-:Y:S06]  /*0960*/  BRA `(.L_x_1362) ;  /* 0x0000000000147947 */ /* 0x000fec0003800000 */
.L_x_1356:
[----:B------:R-:W-:Y:S01]  /*0970*/  LOP3.LUT R3, R10, 0x80000000, R3, 0x48, !PT ;  /* 0x800000000a037812 */ /* 0x000fe200078e4803 */
[----:B------:R-:W-:Y:S06]  /*0980*/  BRA `(.L_x_1362) ;  /* 0x00000000000c7947 */ /* 0x000fec0003800000 */
.L_x_1355:
[----:B------:R-:W0:Y:S01]  /*0990*/  MUFU.RSQ R3, -QNAN ;  /* 0xffc0000000037908 */ /* 0x000e220000001400 */
[----:B------:R-:W-:Y:S05]  /*09a0*/  BRA `(.L_x_1362) ;  /* 0x0000000000047947 */ /* 0x000fea0003800000 */
.L_x_1354:
[----:B------:R-:W-:-:S07]  /*09b0*/  FADD.FTZ R3, R3, R0 ;  /* 0x0000000003037221 */ /* 0x000fce0000010000 */
.L_x_1362:
[----:B------:R-:W-:Y:S05]  /*09c0*/  BSYNC.RECONVERGENT B1 ;  /* 0x0000000000017941 */ /* 0x000fea0003800200 */
.L_x_1352:
[----:B------:R-:W-:-:S04]  /*09d0*/  IMAD.MOV.U32 R7, RZ, RZ, 0x0 ;  /* 0x00000000ff077424 */ /* 0x000fc800078e00ff */
[----:B0-----:R-:W-:Y:S05]  /*09e0*/  RET.REL.NODEC R6 `(_Z20layersInEachTrianglePfPiif) ;  /* 0xfffffff406847950 */ /* 0x001fea0003c3ffff */
.L_x_1363:
        /* <DEDUP_REMOVED lines=9> */
.L_x_1367:


//--------------------- .nv.shared._ZN3cub18CUB_300001_SM_10006detail10radix_sort29DeviceRadixSortOnesweepKernelINS1_5radix10policy_hubIiiyE10Policy1000ELNS0_9SortOrderE0EiiyiiNS1_21identity_decomposer_tEEEvPT5_SB_PT3_PKSC_PT1_PKSG_PT2_PKSK_T4_iiT6_ --------------------------
	.section	.nv.shared._ZN3cub18CUB_300001_SM_10006detail10radix_sort29DeviceRadixSortOnesweepKernelINS1_5radix10policy_hubIiiyE10Policy1000ELNS0_9SortOrderE0EiiyiiNS1_21identity_decomposer_tEEEvPT5_SB_PT3_PKSC_PT1_PKSG_PT2_PKSK_T4_iiT6_,"aw",@nobits
	.sectionflags	@""
	.align	16
.nv.shared._ZN3cub18CUB_300001_SM_10006detail10radix_sort29DeviceRadixSortOnesweepKernelINS1_5radix10policy_hubIiiyE10Policy1000ELNS0_9SortOrderE0EiiyiiNS1_21identity_decomposer_tEEEvPT5_SB_PT3_PKSC_PT1_PKSG_PT2_PKSK_T4_iiT6_:
	.zero		29184


//--------------------- .nv.shared.reserved.0     --------------------------
	.section	.nv.shared.reserved.0,"aw",@nobits
	.weak		__nv_reservedSMEM_offset_0_alias
	.size		__nv_reservedSMEM_offset_0_alias, 0, 64
	.other		__nv_reservedSMEM_offset_0_alias,@"STO_CUDA_RESERVED_SHARED STV_DEFAULT"
__nv_reservedSMEM_offset_0_alias:
	.zero		0
	.zero		64


//--------------------- .nv.global                --------------------------
	.section	.nv.global,"aw",@nobits
.nv.global:
	.type		_ZN34_INTERNAL_ca2b0ac7_4_k_cu_3ff96cc16thrust24THRUST_300001_SM_1000_NS12placeholders2_8E,@object
	.size		_ZN34_INTERNAL_ca2b0ac7_4_k_cu_3ff96cc16thrust24THRUST_300001_SM_1000_NS12placeholders2_8E,(_ZN34_INTERNAL_ca2b0ac7_4_k_cu_3ff96cc14cuda3std3__436_GLOBAL__N__ca2b0ac7_4_k_cu_3ff96cc16ignoreE - _ZN34_INTERNAL_ca2b0ac7_4_k_cu_3ff96cc16thrust24THRUST_300001_SM_1000_NS12placeholders2_8E)
_ZN34_INTERNAL_ca2b0ac7_4_k_cu_3ff96cc16thrust24THRUST_300001_SM_1000_NS12placeholders2_8E:
	.zero		1
	.type		_ZN34_INTERNAL_ca2b0ac7_4_k_cu_3ff96cc14cuda3std3__436_GLOBAL__N__ca2b0ac7_4_k_cu_3ff96cc16ignoreE,@object
	.size		_ZN34_INTERNAL_ca2b0ac7_4_k_cu_3ff96cc14cuda3std3__436_GLOBAL__N__ca2b0ac7_4_k_cu_3ff96cc16ignoreE,(_ZN34_INTERNAL_ca2b0ac7_4_k_cu_3ff96cc14cuda3std6ranges3__45__cpo4dataE - _ZN34_INTERNAL_ca2b0ac7_4_k_cu_3ff96cc14cuda3std3__436_GLOBAL__N__ca2b0ac7_4_k_cu_3ff96cc16ignoreE)
_ZN34_INTERNAL_ca2b0ac7_4_k_cu_3ff96cc14cuda3std3__436_GLOBAL__N__ca2b0ac7_4_k_cu_3ff96cc16ignoreE:
	.zero		1
	.type		_ZN34_INTERNAL_ca2b0ac7_4_k_cu_3ff96cc14cuda3std6ranges3__45__cpo4dataE,@object
	.size		_ZN34_INTERNAL_ca2b0ac7_4_k_cu_3ff96cc14cuda3std6ranges3__45__cpo4dataE,(_ZN34_INTERNAL_ca2b0ac7_4_k_cu_3ff96cc16thrust24THRUST_300001_SM_1000_NS6system3cpp3parE - _ZN34_INTERNAL_ca2b0ac7_4_k_cu_3ff96cc14cuda3std6ranges3__45__cpo4dataE)
_ZN34_INTERNAL_ca2b0ac7_4_k_cu_3ff96cc14cuda3std6ranges3__45__cpo4dataE:
	.zero		1
	.type		_ZN34_INTERNAL_ca2b0ac7_4_k_cu_3ff96cc16thrust24THRUST_300001_SM_1000_NS6system3cpp3parE,@object
	.size		_ZN34_INTERNAL_ca2b0ac7_4_k_cu_3ff96cc16thrust24THRUST_300001_SM_1000_NS6system3cpp3parE,(_ZN34_INTERNAL_ca2b0ac7_4_k_cu_3ff96cc14cuda3std3__45__cpo5beginE - _ZN34_INTERNAL_ca2b0ac7_4_k_cu_3ff96cc16thrust24THRUST_300001_SM_1000_NS6system3cpp3parE)
_ZN34_INTERNAL_ca2b0ac7_4_k_cu_3ff96cc16thrust24THRUST_300001_SM_1000_NS6system3cpp3parE:
	.zero		1
	.type		_ZN34_INTERNAL_ca2b0ac7_4_k_cu_3ff96cc14cuda3std3__45__cpo5beginE,@object
	.size		_ZN34_INTERNAL_ca2b0ac7_4_k_cu_3ff96cc14cuda3std3__45__cpo5beginE,(_ZN34_INTERNAL_ca2b0ac7_4_k_cu_3ff96cc14cuda3std6ranges3__45__cpo5beginE - _ZN34_INTERNAL_ca2b0ac7_4_k_cu_3ff96cc14cuda3std3__45__cpo5beginE)
_ZN34_INTERNAL_ca2b0ac7_4_k_cu_3ff96cc14cuda3std3__45__cpo5beginE:
	.zero		1
	.type		_ZN34_INTERNAL_ca2b0ac7_4_k_cu_3ff96cc14cuda3std6ranges3__45__cpo5beginE,@object
	.size		_ZN34_INTERNAL_ca2b0ac7_4_k_cu_3ff96cc14cuda3std6ranges3__45__cpo5beginE,(_ZN34_INTERNAL_ca2b0ac7_4_k_cu_3ff96cc16thrust24THRUST_300001_SM_1000_NS6deviceE - _ZN34_INTERNAL_ca2b0ac7_4_k_cu_3ff96cc14cuda3std6ranges3__45__cpo5beginE)
_ZN34_INTERNAL_ca2b0ac7_4_k_cu_3ff96cc14cuda3std6ranges3__45__cpo5beginE:
	.zero		1
	.type		_ZN34_INTERNAL_ca2b0ac7_4_k_cu_3ff96cc16thrust24THRUST_300001_SM_1000_NS6deviceE,@object
	.size		_ZN34_INTERNAL_ca2b0ac7_4_k_cu_3ff96cc16thrust24THRUST_300001_SM_1000_NS6deviceE,(_ZN34_INTERNAL_ca2b0ac7_4_k_cu_3ff96cc14cuda3std3__47nulloptE - _ZN34_INTERNAL_ca2b0ac7_4_k_cu_3ff96cc16thrust24THRUST_300001_SM_1000_NS6deviceE)
_ZN34_INTERNAL_ca2b0ac7_4_k_cu_3ff96cc16thrust24THRUST_300001_SM_1000_NS6deviceE:
	.zero		1
	.type		_ZN34_INTERNAL_ca2b0ac7_4_k_cu_3ff96cc14cuda3std3__47nulloptE,@object
	.size		_ZN34_INTERNAL_ca2b0ac7_4_k_cu_3ff96cc14cuda3std3__47nulloptE,(_ZN34_INTERNAL_ca2b0ac7_4_k_cu_3ff96cc14cuda3std6ranges3__45__cpo8distanceE - _ZN34_INTERNAL_ca2b0ac7_4_k_cu_3ff96cc14cuda3std3__47nulloptE)
_ZN34_INTERNAL_ca2b0ac7_4_k_cu_3ff96cc14cuda3std3__47nulloptE:
	.zero		1
	.type		_ZN34_INTERNAL_ca2b0ac7_4_k_cu_3ff96cc14cuda3std6ranges3__45__cpo8distanceE,@object
	.size		_ZN34_INTERNAL_ca2b0ac7_4_k_cu_3ff96cc14cuda3std6ranges3__45__cpo8distanceE,(_ZN34_INTERNAL_ca2b0ac7_4_k_cu_3ff96cc16thrust24THRUST_300001_SM_1000_NS12placeholders2_4E - _ZN34_INTERNAL_ca2b0ac7_4_k_cu_3ff96cc14cuda3std6ranges3__45__cpo8distanceE)
_ZN34_INTERNAL_ca2b0ac7_4_k_cu_3ff96cc14cuda3std6ranges3__45__cpo8distanceE:
	.zero		1
	.type		_ZN34_INTERNAL_ca2b0ac7_4_k_cu_3ff96cc16thrust24THRUST_300001_SM_1000_NS12placeholders2_4E,@object
	.size		_ZN34_INTERNAL_ca2b0ac7_4_k_cu_3ff96cc16thrust24THRUST_300001_SM_1000_NS12placeholders2_4E,(_ZN34_INTERNAL_ca2b0ac7_4_k_cu_3ff96cc14cuda3std3__45__cpo6rbeginE - _ZN34_INTERNAL_ca2b0ac7_4_k_cu_3ff96cc16thrust24THRUST_300001_SM_1000_NS12placeholders2_4E)
_ZN34_INTERNAL_ca2b0ac7_4_k_cu_3ff96cc16thrust24THRUST_300001_SM_1000_NS12placeholders2_4E:
	.zero		1
	.type		_ZN34_INTERNAL_ca2b0ac7_4_k_cu_3ff96cc14cuda3std3__45__cpo6rbeginE,@object
	.size		_ZN34_INTERNAL_ca2b0ac7_4_k_cu_3ff96cc14cuda3std3__45__cpo6rbeginE,(_ZN34_INTERNAL_ca2b0ac7_4_k_cu_3ff96cc14cuda3std6ranges3__45__cpo7advanceE - _ZN34_INTERNAL_ca2b0ac7_4_k_cu_3ff96cc14cuda3std3__45__cpo6rbeginE)
_ZN34_INTERNAL_ca2b0ac7_4_k_cu_3ff96cc14cuda3std3__45__cpo6rbeginE:
	.zero		1
	.type		_ZN34_INTERNAL_ca2b0ac7_4_k_cu_3ff96cc14cuda3std6ranges3__45__cpo7advanceE,@object
	.size		_ZN34_INTERNAL_ca2b0ac7_4_k_cu_3ff96cc14cuda3std6ranges3__45__cpo7advanceE,(_ZN34_INTERNAL_ca2b0ac7_4_k_cu_3ff96cc16thrust24THRUST_300001_SM_1000_NS12placeholders3_10E - _ZN34_INTERNAL_ca2b0ac7_4_k_cu_3ff96cc14cuda3std6ranges3__45__cpo7advanceE)
_ZN34_INTERNAL_ca2b0ac7_4_k_cu_3ff96cc14cuda3std6ranges3__45__cpo7advanceE:
	.zero		1
	.type		_ZN34_INTERNAL_ca2b0ac7_4_k_cu_3ff96cc16thrust24THRUST_300001_SM_1000_NS12placeholders3_10E,@object
	.size		_ZN34_INTERNAL_ca2b0ac7_4_k_cu_3ff96cc16thrust24THRUST_300001_SM_1000_NS12placeholders3_10E,(_ZN34_INTERNAL_ca2b0ac7_4_k_cu_3ff96cc14cuda3std3__48in_placeE - _ZN34_INTERNAL_ca2b0ac7_4_k_cu_3ff96cc16thrust24THRUST_300001_SM_1000_NS12placeholders3_10E)
_ZN34_INTERNAL_ca2b0ac7_4_k_cu_3ff96cc16thrust24THRUST_300001_SM_1000_NS12placeholders3_10E:
	.zero		1
	.type		_ZN34_INTERNAL_ca2b0ac7_4_k_cu_3ff96cc14cuda3std3__48in_placeE,@object
	.size		_ZN34_INTERNAL_ca2b0ac7_4_k_cu_3ff96cc14cuda3std3__48in_placeE,(_ZN34_INTERNAL_ca2b0ac7_4_k_cu_3ff96cc14cuda3std6ranges3__45__cpo4sizeE - _ZN34_INTERNAL_ca2b0ac7_4_k_cu_3ff96cc14cuda3std3__48in_placeE)
_ZN34_INTERNAL_ca2b0ac7_4_k_cu_3ff96cc14cuda3std3__48in_placeE:
	.zero		1
	.type		_ZN34_INTERNAL_ca2b0ac7_4_k_cu_3ff96cc14cuda3std6ranges3__45__cpo4sizeE,@object
	.size		_ZN34_INTERNAL_ca2b0ac7_4_k_cu_3ff96cc14cuda3std6ranges3__45__cpo4sizeE,(_ZN34_INTERNAL_ca2b0ac7_4_k_cu_3ff96cc16thrust24THRUST_300001_SM_1000_NS12placeholders2_2E - _ZN34_INTERNAL_ca2b0ac7_4_k_cu_3ff96cc14cuda3std6ranges3__45__cpo4sizeE)
_ZN34_INTERNAL_ca2b0ac7_4_k_cu_3ff96cc14cuda3std6ranges3__45__cpo4sizeE:
	.zero		1
	.type		_ZN34_INTERNAL_ca2b0ac7_4_k_cu_3ff96cc16thrust24THRUST_300001_SM_1000_NS12placeholders2_2E,@object
	.size		_ZN34_INTERNAL_ca2b0ac7_4_k_cu_3ff96cc16thrust24THRUST_300001_SM_1000_NS12placeholders2_2E,(_ZN34_INTERNAL_ca2b0ac7_4_k_cu_3ff96cc14cuda3std3__45__cpo6cbeginE - _ZN34_INTERNAL_ca2b0ac7_4_k_cu_3ff96cc16thrust24THRUST_300001_SM_1000_NS12placeholders2_2E)
_ZN34_INTERNAL_ca2b0ac7_4_k_cu_3ff96cc16thrust24THRUST_300001_SM_1000_NS12placeholders2_2E:
	.zero		1
	.type		_ZN34_INTERNAL_ca2b0ac7_4_k_cu_3ff96cc14cuda3std3__45__cpo6cbeginE,@object
	.size		_ZN34_INTERNAL_ca2b0ac7_4_k_cu_3ff96cc14cuda3std3__45__cpo6cbeginE,(_ZN34_INTERNAL_ca2b0ac7_4_k_cu_3ff96cc14cuda3std6ranges3__45__cpo6cbeginE - _ZN34_INTERNAL_ca2b0ac7_4_k_cu_3ff96cc14cuda3std3__45__cpo6cbeginE)
_ZN34_INTERNAL_ca2b0ac7_4_k_cu_3ff96cc14cuda3std3__45__cpo6cbeginE:
	.zero		1
	.type		_ZN34_INTERNAL_ca2b0ac7_4_k_cu_3ff96cc14cuda3std6ranges3__45__cpo6cbeginE,@object
	.size		_ZN34_INTERNAL_ca2b0ac7_4_k_cu_3ff96cc14cuda3std6ranges3__45__cpo6cbeginE,(_ZN34_INTERNAL_ca2b0ac7_4_k_cu_3ff96cc16thrust24THRUST_300001_SM_1000_NS12placeholders2_6E - _ZN34_INTERNAL_ca2b0ac7_4_k_cu_3ff96cc14cuda3std6ranges3__45__cpo6cbeginE)
_ZN34_INTERNAL_ca2b0ac7_4_k_cu_3ff96cc14cuda3std6ranges3__45__cpo6cbeginE:
	.zero		1
	.type		_ZN34_INTERNAL_ca2b0ac7_4_k_cu_3ff96cc16thrust24THRUST_300001_SM_1000_NS12placeholders2_6E,@object
	.size		_ZN34_INTERNAL_ca2b0ac7_4_k_cu_3ff96cc16thrust24THRUST_300001_SM_1000_NS12placeholders2_6E,(_ZN34_INTERNAL_ca2b0ac7_4_k_cu_3ff96cc14cuda3std3__45__cpo7crbeginE - _ZN34_INTERNAL_ca2b0ac7_4_k_cu_3ff96cc16thrust24THRUST_300001_SM_1000_NS12placeholders2_6E)
_ZN34_INTERNAL_ca2b0ac7_4_k_cu_3ff96cc16thrust24THRUST_300001_SM_1000_NS12placeholders2_6E:
	.zero		1
	.type		_ZN34_INTERNAL_ca2b0ac7_4_k_cu_3ff96cc14cuda3std3__45__cpo7crbeginE,@object
	.size		_ZN34_INTERNAL_ca2b0ac7_4_k_cu_3ff96cc14cuda3std3__45__cpo7crbeginE,(_ZN34_INTERNAL_ca2b0ac7_4_k_cu_3ff96cc14cuda3std6ranges3__45__cpo4nextE - _ZN34_INTERNAL_ca2b0ac7_4_k_cu_3ff96cc14cuda3std3__45__cpo7crbeginE)
_ZN34_INTERNAL_ca2b0ac7_4_k_cu_3ff96cc14cuda3std3__45__cpo7crbeginE:
	.zero		1
	.type		_ZN34_INTERNAL_ca2b0ac7_4_k_cu_3ff96cc14cuda3std6ranges3__45__cpo4nextE,@object
	.size		_ZN34_INTERNAL_ca2b0ac7_4_k_cu_3ff96cc14cuda3std6ranges3__45__cpo4nextE,(_ZN34_INTERNAL_ca2b0ac7_4_k_cu_3ff96cc14cuda3std6ranges3__45__cpo4swapE - _ZN34_INTERNAL_ca2b0ac7_4_k_cu_3ff96cc14cuda3std6ranges3__45__cpo4nextE)
_ZN34_INTERNAL_ca2b0ac7_4_k_cu_3ff96cc14cuda3std6ranges3__45__cpo4nextE:
	.zero		1
	.type		_ZN34_INTERNAL_ca2b0ac7_4_k_cu_3ff96cc14cuda3std6ranges3__45__cpo4swapE,@object
	.size		_ZN34_INTERNAL_ca2b0ac7_4_k_cu_3ff96cc14cuda3std6ranges3__45__cpo4swapE,(_ZN34_INTERNAL_ca2b0ac7_4_k_cu_3ff96cc16thrust24THRUST_300001_SM_1000_NS8cuda_cub10par_nosyncE - _ZN34_INTERNAL_ca2b0ac7_4_k_cu_3ff96cc14cuda3std6ranges3__45__cpo4swapE)
_ZN34_INTERNAL_ca2b0ac7_4_k_cu_3ff96cc14cuda3std6ranges3__45__cpo4swapE:
	.zero		1
	.type		_ZN34_INTERNAL_ca2b0ac7_4_k_cu_3ff96cc16thrust24THRUST_300001_SM_1000_NS8cuda_cub10par_nosyncE,@object
	.size		_ZN34_INTERNAL_ca2b0ac7_4_k_cu_3ff96cc16thrust24THRUST_300001_SM_1000_NS8cuda_cub10par_nosyncE,(_ZN34_INTERNAL_ca2b0ac7_4_k_cu_3ff96cc16thrust24THRUST_300001_SM_1000_NS3seqE - _ZN34_INTERNAL_ca2b0ac7_4_k_cu_3ff96cc16thrust24THRUST_300001_SM_1000_NS8cuda_cub10par_nosyncE)
_ZN34_INTERNAL_ca2b0ac7_4_k_cu_3ff96cc16thrust24THRUST_300001_SM_1000_NS8cuda_cub10par_nosyncE:
	.zero		1
	.type		_ZN34_INTERNAL_ca2b0ac7_4_k_cu_3ff96cc16thrust24THRUST_300001_SM_1000_NS3seqE,@object
	.size		_ZN34_INTERNAL_ca2b0ac7_4_k_cu_3ff96cc16thrust24THRUST_300001_SM_1000_NS3seqE,(_ZN34_INTERNAL_ca2b0ac7_4_k_cu_3ff96cc14cuda3std3__420unreachable_sentinelE - _ZN34_INTERNAL_ca2b0ac7_4_k_cu_3ff96cc16thrust24THRUST_300001_SM_1000_NS3seqE)
_ZN34_INTERNAL_ca2b0ac7_4_k_cu_3ff96cc16thrust24THRUST_300001_SM_1000_NS3seqE:
	.zero		1
	.type		_ZN34_INTERNAL_ca2b0ac7_4_k_cu_3ff96cc14cuda3std3__420unreachable_sentinelE,@object
	.size		_ZN34_INTERNAL_ca2b0ac7_4_k_cu_3ff96cc14cuda3std3__420unreachable_sentinelE,(_ZN34_INTERNAL_ca2b0ac7_4_k_cu_3ff96cc14cuda3std6ranges3__45__cpo5ssizeE - _ZN34_INTERNAL_ca2b0ac7_4_k_cu_3ff96cc14cuda3std3__420unreachable_sentinelE)
_ZN34_INTERNAL_ca2b0ac7_4_k_cu_3ff96cc14cuda3std3__420unreachable_sentinelE:
	.zero		1
	.type		_ZN34_INTERNAL_ca2b0ac7_4_k_cu_3ff96cc14cuda3std6ranges3__45__cpo5ssizeE,@object
	.size		_ZN34_INTERNAL_ca2b0ac7_4_k_cu_3ff96cc14cuda3std6ranges3__45__cpo5ssizeE,(_ZN34_INTERNAL_ca2b0ac7_4_k_cu_3ff96cc16thrust24THRUST_300001_SM_1000_NS12placeholders2_3E - _ZN34_INTERNAL_ca2b0ac7_4_k_cu_3ff96cc14cuda3std6ranges3__45__cpo5ssizeE)
_ZN34_INTERNAL_ca2b0ac7_4_k_cu_3ff96cc14cuda3std6ranges3__45__cpo5ssizeE:
	.zero		1
	.type		_ZN34_INTERNAL_ca2b0ac7_4_k_cu_3ff96cc16thrust24THRUST_300001_SM_1000_NS12placeholders2_3E,@object
	.size		_ZN34_INTERNAL_ca2b0ac7_4_k_cu_3ff96cc16thrust24THRUST_300001_SM_1000_NS12placeholders2_3E,(_ZN34_INTERNAL_ca2b0ac7_4_k_cu_3ff96cc14cuda3std3__45__cpo4cendE - _ZN34_INTERNAL_ca2b0ac7_4_k_cu_3ff96cc16thrust24THRUST_300001_SM_1000_NS12placeholders2_3E)
_ZN34_INTERNAL_ca2b0ac7_4_k_cu_3ff96cc16thrust24THRUST_300001_SM_1000_NS12placeholders2_3E:
	.zero		1
	.type		_ZN34_INTERNAL_ca2b0ac7_4_k_cu_3ff96cc14cuda3std3__45__cpo4cendE,@object
	.size		_ZN34_INTERNAL_ca2b0ac7_4_k_cu_3ff96cc14cuda3std3__45__cpo4cendE,(_ZN34_INTERNAL_ca2b0ac7_4_k_cu_3ff96cc14cuda3std6ranges3__45__cpo4cendE - _ZN34_INTERNAL_ca2b0ac7_4_k_cu_3ff96cc14cuda3std3__45__cpo4cendE)
_ZN34_INTERNAL_ca2b0ac7_4_k_cu_3ff96cc14cuda3std3__45__cpo4cendE:
	.zero		1
	.type		_ZN34_INTERNAL_ca2b0ac7_4_k_cu_3ff96cc14cuda3std6ranges3__45__cpo4cendE,@object
	.size		_ZN34_INTERNAL_ca2b0ac7_4_k_cu_3ff96cc14cuda3std6ranges3__45__cpo4cendE,(_ZN34_INTERNAL_ca2b0ac7_4_k_cu_3ff96cc16thrust24THRUST_300001_SM_1000_NS12placeholders2_7E - _ZN34_INTERNAL_ca2b0ac7_4_k_cu_3ff96cc14cuda3std6ranges3__45__cpo4cendE)
_ZN34_INTERNAL_ca2b0ac7_4_k_cu_3ff96cc14cuda3std6ranges3__45__cpo4cendE:
	.zero		1
	.type		_ZN34_INTERNAL_ca2b0ac7_4_k_cu_3ff96cc16thrust24THRUST_300001_SM_1000_NS12placeholders2_7E,@object
	.size		_ZN34_INTERNAL_ca2b0ac7_4_k_cu_3ff96cc16thrust24THRUST_300001_SM_1000_NS12placeholders2_7E,(_ZN34_INTERNAL_ca2b0ac7_4_k_cu_3ff96cc14cuda3std3__45__cpo5crendE - _ZN34_INTERNAL_ca2b0ac7_4_k_cu_3ff96cc16thrust24THRUST_300001_SM_1000_NS12placeholders2_7E)
_ZN34_INTERNAL_ca2b0ac7_4_k_cu_3ff96cc16thrust24THRUST_300001_SM_1000_NS12placeholders2_7E:
	.zero		1
	.type		_ZN34_INTERNAL_ca2b0ac7_4_k_cu_3ff96cc14cuda3std3__45__cpo5crendE,@object
	.size		_ZN34_INTERNAL_ca2b0ac7_4_k_cu_3ff96cc14cuda3std3__45__cpo5crendE,(_ZN34_INTERNAL_ca2b0ac7_4_k_cu_3ff96cc14cuda3std6ranges3__45__cpo4prevE - _ZN34_INTERNAL_ca2b0ac7_4_k_cu_3ff96cc14cuda3std3__45__cpo5crendE)
_ZN34_INTERNAL_ca2b0ac7_4_k_cu_3ff96cc14cuda3std3__45__cpo5crendE:
	.zero		1
	.type		_ZN34_INTERNAL_ca2b0ac7_4_k_cu_3ff96cc14cuda3std6ranges3__45__cpo4prevE,@object
	.size		_ZN34_INTERNAL_ca2b0ac7_4_k_cu_3ff96cc14cuda3std6ranges3__45__cpo4prevE,(_ZN34_INTERNAL_ca2b0ac7_4_k_cu_3ff96cc14cuda3std6ranges3__45__cpo9iter_moveE - _ZN34_INTERNAL_ca2b0ac7_4_k_cu_3ff96cc14cuda3std6ranges3__45__cpo4prevE)
_ZN34_INTERNAL_ca2b0ac7_4_k_cu_3ff96cc14cuda3std6ranges3__45__cpo4prevE:
	.zero		1
	.type		_ZN34_INTERNAL_ca2b0ac7_4_k_cu_3ff96cc14cuda3std6ranges3__45__cpo9iter_moveE,@object
	.size		_ZN34_INTERNAL_ca2b0ac7_4_k_cu_3ff96cc14cuda3std6ranges3__45__cpo9iter_moveE,(_ZN34_INTERNAL_ca2b0ac7_4_k_cu_3ff96cc16thrust24THRUST_300001_SM_1000_NS6system6detail10sequential3seqE - _ZN34_INTERNAL_ca2b0ac7_4_k_cu_3ff96cc14cuda3std6ranges3__45__cpo9iter_moveE)
_ZN34_INTERNAL_ca2b0ac7_4_k_cu_3ff96cc14cuda3std6ranges3__45__cpo9iter_moveE:
	.zero		1
	.type		_ZN34_INTERNAL_ca2b0ac7_4_k_cu_3ff96cc16thrust24THRUST_300001_SM_1000_NS6system6detail10sequential3seqE,@object
	.size		_ZN34_INTERNAL_ca2b0ac7_4_k_cu_3ff96cc16thrust24THRUST_300001_SM_1000_NS6system6detail10sequential3seqE,(_ZN34_INTERNAL_ca2b0ac7_4_k_cu_3ff96cc16thrust24THRUST_300001_SM_1000_NS12placeholders2_9E - _ZN34_INTERNAL_ca2b0ac7_4_k_cu_3ff96cc16thrust24THRUST_300001_SM_1000_NS6system6detail10sequential3seqE)
_ZN34_INTERNAL_ca2b0ac7_4_k_cu_3ff96cc16thrust24THRUST_300001_SM_1000_NS6system6detail10sequential3seqE:
	.zero		1
	.type		_ZN34_INTERNAL_ca2b0ac7_4_k_cu_3ff96cc16thrust24THRUST_300001_SM_1000_NS12placeholders2_9E,@object
	.size		_ZN34_INTERNAL_ca2b0ac7_4_k_cu_3ff96cc16thrust24THRUST_300001_SM_1000_NS12placeholders2_9E,(_ZN34_INTERNAL_ca2b0ac7_4_k_cu_3ff96cc14cuda3std3__419piecewise_constructE - _ZN34_INTERNAL_ca2b0ac7_4_k_cu_3ff96cc16thrust24THRUST_300001_SM_1000_NS12placeholders2_9E)
_ZN34_INTERNAL_ca2b0ac7_4_k_cu_3ff96cc16thrust24THRUST_300001_SM_1000_NS12placeholders2_9E:
	.zero		1
	.type		_ZN34_INTERNAL_ca2b0ac7_4_k_cu_3ff96cc14cuda3std3__419piecewise_constructE,@object
	.size		_ZN34_INTERNAL_ca2b0ac7_4_k_cu_3ff96cc14cuda3std3__419piecewise_constructE,(_ZN34_INTERNAL_ca2b0ac7_4_k_cu_3ff96cc14cuda3std6ranges3__45__cpo5cdataE - _ZN34_INTERNAL_ca2b0ac7_4_k_cu_3ff96cc14cuda3std3__419piecewise_constructE)
_ZN34_INTERNAL_ca2b0ac7_4_k_cu_3ff96cc14cuda3std3__419piecewise_constructE:
	.zero		1
	.type		_ZN34_INTERNAL_ca2b0ac7_4_k_cu_3ff96cc14cuda3std6ranges3__45__cpo5cdataE,@object
	.size		_ZN34_INTERNAL_ca2b0ac7_4_k_cu_3ff96cc14cuda3std6ranges3__45__cpo5cdataE,(_ZN34_INTERNAL_ca2b0ac7_4_k_cu_3ff96cc16thrust24THRUST_300001_SM_1000_NS12placeholders2_1E - _ZN34_INTERNAL_ca2b0ac7_4_k_cu_3ff96cc14cuda3std6ranges3__45__cpo5cdataE)
_ZN34_INTERNAL_ca2b0ac7_4_k_cu_3ff96cc14cuda3std6ranges3__45__cpo5cdataE:
	.zero		1
	.type		_ZN34_INTERNAL_ca2b0ac7_4_k_cu_3ff96cc16thrust24THRUST_300001_SM_1000_NS12placeholders2_1E,@object
	.size		_ZN34_INTERNAL_ca2b0ac7_4_k_cu_3ff96cc16thrust24THRUST_300001_SM_1000_NS12placeholders2_1E,(_ZN34_INTERNAL_ca2b0ac7_4_k_cu_3ff96cc14cuda3std3__45__cpo3endE - _ZN34_INTERNAL_ca2b0ac7_4_k_cu_3ff96cc16thrust24THRUST_300001_SM_1000_NS12placeholders2_1E)
_ZN34_INTERNAL_ca2b0ac7_4_k_cu_3ff96cc16thrust24THRUST_300001_SM_1000_NS12placeholders2_1E:
	.zero		1
	.type		_ZN34_INTERNAL_ca2b0ac7_4_k_cu_3ff96cc14cuda3std3__45__cpo3endE,@object
	.size		_ZN34_INTERNAL_ca2b0ac7_4_k_cu_3ff96cc14cuda3std3__45__cpo3endE,(_ZN34_INTERNAL_ca2b0ac7_4_k_cu_3ff96cc14cuda3std6ranges3__45__cpo3endE - _ZN34_INTERNAL_ca2b0ac7_4_k_cu_3ff96cc14cuda3std3__45__cpo3endE)
_ZN34_INTERNAL_ca2b0ac7_4_k_cu_3ff96cc14cuda3std3__45__cpo3endE:
	.zero		1
	.type		_ZN34_INTERNAL_ca2b0ac7_4_k_cu_3ff96cc14cuda3std6ranges3__45__cpo3endE,@object
	.size		_ZN34_INTERNAL_ca2b0ac7_4_k_cu_3ff96cc14cuda3std6ranges3__45__cpo3endE,(_ZN34_INTERNAL_ca2b0ac7_4_k_cu_3ff96cc16thrust24THRUST_300001_SM_1000_NS12placeholders2_5E - _ZN34_INTERNAL_ca2b0ac7_4_k_cu_3ff96cc14cuda3std6ranges3__45__cpo3endE)
_ZN34_INTERNAL_ca2b0ac7_4_k_cu_3ff96cc14cuda3std6ranges3__45__cpo3endE:
	.zero		1
	.type		_ZN34_INTERNAL_ca2b0ac7_4_k_cu_3ff96cc16thrust24THRUST_300001_SM_1000_NS12placeholders2_5E,@object
	.size		_ZN34_INTERNAL_ca2b0ac7_4_k_cu_3ff96cc16thrust24THRUST_300001_SM_1000_NS12placeholders2_5E,(_ZN34_INTERNAL_ca2b0ac7_4_k_cu_3ff96cc14cuda3std3__45__cpo4rendE - _ZN34_INTERNAL_ca2b0ac7_4_k_cu_3ff96cc16thrust24THRUST_300001_SM_1000_NS12placeholders2_5E)
_ZN34_INTERNAL_ca2b0ac7_4_k_cu_3ff96cc16thrust24THRUST_300001_SM_1000_NS12placeholders2_5E:
	.zero		1
	.type		_ZN34_INTERNAL_ca2b0ac7_4_k_cu_3ff96cc14cuda3std3__45__cpo4rendE,@object
	.size		_ZN34_INTERNAL_ca2b0ac7_4_k_cu_3ff96cc14cuda3std3__45__cpo4rendE,(_ZN34_INTERNAL_ca2b0ac7_4_k_cu_3ff96cc14cuda3std6ranges3__45__cpo9iter_swapE - _ZN34_INTERNAL_ca2b0ac7_4_k_cu_3ff96cc14cuda3std3__45__cpo4rendE)
_ZN34_INTERNAL_ca2b0ac7_4_k_cu_3ff96cc14cuda3std3__45__cpo4rendE:
	.zero		1
	.type		_ZN34_INTERNAL_ca2b0ac7_4_k_cu_3ff96cc14cuda3std6ranges3__45__cpo9iter_swapE,@object
	.size		_ZN34_INTERNAL_ca2b0ac7_4_k_cu_3ff96cc14cuda3std6ranges3__45__cpo9iter_swapE,(_ZN34_INTERNAL_ca2b0ac7_4_k_cu_3ff96cc14cuda3std3__48unexpectE - _ZN34_INTERNAL_ca2b0ac7_4_k_cu_3ff96cc14cuda3std6ranges3__45__cpo9iter_swapE)
_ZN34_INTERNAL_ca2b0ac7_4_k_cu_3ff96cc14cuda3std6ranges3__45__cpo9iter_swapE:
	.zero		1
	.type		_ZN34_INTERNAL_ca2b0ac7_4_k_cu_3ff96cc14cuda3std3__48unexpectE,@object
	.size		_ZN34_INTERNAL_ca2b0ac7_4_k_cu_3ff96cc14cuda3std3__48unexpectE,(_ZN34_INTERNAL_ca2b0ac7_4_k_cu_3ff96cc16thrust24THRUST_300001_SM_1000_NS8cuda_cub3parE - _ZN34_INTERNAL_ca2b0ac7_4_k_cu_3ff96cc14cuda3std3__48unexpectE)
_ZN34_INTERNAL_ca2b0ac7_4_k_cu_3ff96cc14cuda3std3__48unexpectE:
	.zero		1
	.type		_ZN34_INTERNAL_ca2b0ac7_4_k_cu_3ff96cc16thrust24THRUST_300001_SM_1000_NS8cuda_cub3parE,@object
	.size		_ZN34_INTERNAL_ca2b0ac7_4_k_cu_3ff96cc16thrust24THRUST_300001_SM_1000_NS8cuda_cub3parE,(.L_29 - _ZN34_INTERNAL_ca2b0ac7_4_k_cu_3ff96cc16thrust24THRUST_300001_SM_1000_NS8cuda_cub3parE)
_ZN34_INTERNAL_ca2b0ac7_4_k_cu_3ff96cc16thrust24THRUST_300001_SM_1000_NS8cuda_cub3parE:
	.zero		1
.L_29:


//--------------------- .nv.shared._ZN3cub18CUB_300001_SM_10006detail10radix_sort33DeviceRadixSortExclusiveSumKernelINS1_5radix10policy_hubIiiyE10Policy1000EyEEvPT0_ --------------------------
	.section	.nv.shared._ZN3cub18CUB_300001_SM_10006detail10radix_sort33DeviceRadixSortExclusiveSumKernelINS1_5radix10policy_hubIiiyE10Policy1000EyEEvPT0_,"aw",@nobits
	.sectionflags	@""
	.align	16
.nv.shared._ZN3cub18CUB_300001_SM_10006detail10radix_sort33DeviceRadixSortExclusiveSumKernelINS1_5radix10policy_hubIiiyE10Policy1000EyEEvPT0_:
	.zero		3360


//--------------------- .nv.shared._ZN3cub18CUB_300001_SM_10006detail10radix_sort30DeviceRadixSortHistogramKernelINS1_5radix10policy_hubIiiyE10Policy1000ELNS0_9SortOrderE0EiyNS1_21identity_decomposer_tEEEvPT2_PKT1_SA_iiT3_ --------------------------
	.section	.nv.shared._ZN3cub18CUB_300001_SM_10006detail10radix_sort30DeviceRadixSortHistogramKernelINS1_5radix10policy_hubIiiyE10Policy1000ELNS0_9SortOrderE0EiyNS1_21identity_decomposer_tEEEvPT2_PKT1_SA_iiT3_,"aw",@nobits
	.sectionflags	@""
	.align	16
.nv.shared._ZN3cub18CUB_300001_SM_10006detail10radix_sort30DeviceRadixSortHistogramKernelINS1_5radix10policy_hubIiiyE10Policy1000ELNS0_9SortOrderE0EiyNS1_21identity_decomposer_tEEEvPT2_PKT1_SA_iiT3_:
	.zero		5120


//--------------------- .nv.shared._ZN3cub18CUB_300001_SM_10006detail10radix_sort31DeviceRadixSortSingleTileKernelINS1_5radix10policy_hubIiiyE10Policy1000ELNS0_9SortOrderE0EiiyNS1_21identity_decomposer_tEEEvPKT1_PSA_PKT2_PSE_T3_iiT4_ --------------------------
	.section	.nv.shared._ZN3cub18CUB_300001_SM_10006detail10radix_sort31DeviceRadixSortSingleTileKernelINS1_5radix10policy_hubIiiyE10Policy1000ELNS0_9SortOrderE0EiiyNS1_21identity_decomposer_tEEEvPKT1_PSA_PKT2_PSE_T3_iiT4_,"aw",@nobits
	.sectionflags	@""
	.align	16
.nv.shared._ZN3cub18CUB_300001_SM_10006detail10radix_sort31DeviceRadixSortSingleTileKernelINS1_5radix10policy_hubIiiyE10Policy1000ELNS0_9SortOrderE0EiiyNS1_21identity_decomposer_tEEEvPKT1_PSA_PKT2_PSE_T3_iiT4_:
	.zero		34880


//--------------------- .nv.shared._ZN3cub18CUB_300001_SM_10006detail10radix_sort29DeviceRadixSortOnesweepKernelINS1_5radix10policy_hubIifyE10Policy1000ELNS0_9SortOrderE0EifyiiNS1_21identity_decomposer_tEEEvPT5_SB_PT3_PKSC_PT1_PKSG_PT2_PKSK_T4_iiT6_ --------------------------
	.section	.nv.shared._ZN3cub18CUB_300001_SM_10006detail10radix_sort29DeviceRadixSortOnesweepKernelINS1_5radix10policy_hubIifyE10Policy1000ELNS0_9SortOrderE0EifyiiNS1_21identity_decomposer_tEEEvPT5_SB_PT3_PKSC_PT1_PKSG_PT2_PKSK_T4_iiT6_,"aw",@nobits
	.sectionflags	@""
	.align	16
.nv.shared._ZN3cub18CUB_300001_SM_10006detail10radix_sort29DeviceRadixSortOnesweepKernelINS1_5radix10policy_hubIifyE10Policy1000ELNS0_9SortOrderE0EifyiiNS1_21identity_decomposer_tEEEvPT5_SB_PT3_PKSC_PT1_PKSG_PT2_PKSK_T4_iiT6_:
	.zero		29184


//--------------------- .nv.shared._ZN3cub18CUB_300001_SM_10006detail10radix_sort33DeviceRadixSortExclusiveSumKernelINS1_5radix10policy_hubIifyE10Policy1000EyEEvPT0_ --------------------------
	.section	.nv.shared._ZN3cub18CUB_300001_SM_10006detail10radix_sort33DeviceRadixSortExclusiveSumKernelINS1_5radix10policy_hubIifyE10Policy1000EyEEvPT0_,"aw",@nobits
	.sectionflags	@""
	.align	16
.nv.shared._ZN3cub18CUB_300001_SM_10006detail10radix_sort33DeviceRadixSortExclusiveSumKernelINS1_5radix10policy_hubIifyE10Policy1000EyEEvPT0_:
	.zero		3360


//--------------------- .nv.shared._ZN3cub18CUB_300001_SM_10006detail10radix_sort30DeviceRadixSortHistogramKernelINS1_5radix10policy_hubIifyE10Policy1000ELNS0_9SortOrderE0EiyNS1_21identity_decomposer_tEEEvPT2_PKT1_SA_iiT3_ --------------------------
	.section	.nv.shared._ZN3cub18CUB_300001_SM_10006detail10radix_sort30DeviceRadixSortHistogramKernelINS1_5radix10policy_hubIifyE10Policy1000ELNS0_9SortOrderE0EiyNS1_21identity_decomposer_tEEEvPT2_PKT1_SA_iiT3_,"aw",@nobits
	.sectionflags	@""
	.align	16
.nv.shared._ZN3cub18CUB_300001_SM_10006detail10radix_sort30DeviceRadixSortHistogramKernelINS1_5radix10policy_hubIifyE10Policy1000ELNS0_9SortOrderE0EiyNS1_21identity_decomposer_tEEEvPT2_PKT1_SA_iiT3_:
	.zero		5120


//--------------------- .nv.shared._ZN3cub18CUB_300001_SM_10006detail10radix_sort31DeviceRadixSortSingleTileKernelINS1_5radix10policy_hubIifyE10Policy1000ELNS0_9SortOrderE0EifyNS1_21identity_decomposer_tEEEvPKT1_PSA_PKT2_PSE_T3_iiT4_ --------------------------
	.section	.nv.shared._ZN3cub18CUB_300001_SM_10006detail10radix_sort31DeviceRadixSortSingleTileKernelINS1_5radix10policy_hubIifyE10Policy1000ELNS0_9SortOrderE0EifyNS1_21identity_decomposer_tEEEvPKT1_PSA_PKT2_PSE_T3_iiT4_,"aw",@nobits
	.sectionflags	@""
	.align	16
.nv.shared._ZN3cub18CUB_300001_SM_10006detail10radix_sort31DeviceRadixSortSingleTileKernelINS1_5radix10policy_hubIifyE10Policy1000ELNS0_9SortOrderE0EifyNS1_21identity_decomposer_tEEEvPKT1_PSA_PKT2_PSE_T3_iiT4_:
	.zero		34880


//--------------------- .nv.shared._ZN3cub18CUB_300001_SM_10006detail10merge_sort26DeviceMergeSortMergeKernelINS2_10policy_hubIN6thrust24THRUST_300001_SM_1000_NS12zip_iteratorIN4cuda3std3__45tupleIJNS6_6detail15normal_iteratorINS6_10device_ptrIfEEEESG_NSD_INSE_IiEEEEEEEEEE9Policy600ESK_PNS0_8NullTypeESK_SO_m13xyl_predicateNSB_IJffiEEESN_EEvbT2_T3_T4_PT6_PT7_T5_PST_ST_NS1_7vsmem_tE --------------------------
	.section	.nv.shared._ZN3cub18CUB_300001_SM_10006detail10merge_sort26DeviceMergeSortMergeKernelINS2_10policy_hubIN6thrust24THRUST_300001_SM_1000_NS12zip_iteratorIN4cuda3std3__45tupleIJNS6_6detail15normal_iteratorINS6_10device_ptrIfEEEESG_NSD_INSE_IiEEEEEEEEEE9Policy600ESK_PNS0_8NullTypeESK_SO_m13xyl_predicateNSB_IJffiEEESN_EEvbT2_T3_T4_PT6_PT7_T5_PST_ST_NS1_7vsmem_tE,"aw",@nobits
	.sectionflags	@""
	.align	16
.nv.shared._ZN3cub18CUB_300001_SM_10006detail10merge_sort26DeviceMergeSortMergeKernelINS2_10policy_hubIN6thrust24THRUST_300001_SM_1000_NS12zip_iteratorIN4cuda3std3__45tupleIJNS6_6detail15normal_iteratorINS6_10device_ptrIfEEEESG_NSD_INSE_IiEEEEEEEEEE9Policy600ESK_PNS0_8NullTypeESK_SO_m13xyl_predicateNSB_IJffiEEESN_EEvbT2_T3_T4_PT6_PT7_T5_PST_ST_NS1_7vsmem_tE:
	.zero		16400


//--------------------- .nv.shared._ZN3cub18CUB_300001_SM_10006detail10merge_sort30DeviceMergeSortPartitionKernelIN6thrust24THRUST_300001_SM_1000_NS12zip_iteratorIN4cuda3std3__45tupleIJNS5_6detail15normal_iteratorINS5_10device_ptrIfEEEESF_NSC_INSD_IiEEEEEEEEEm13xyl_predicateNSA_IJffiEEEEEvbT_PT2_T0_SP_PSP_T1_SP_i --------------------------
	.section	.nv.shared._ZN3cub18CUB_300001_SM_10006detail10merge_sort30DeviceMergeSortPartitionKernelIN6thrust24THRUST_300001_SM_1000_NS12zip_iteratorIN4cuda3std3__45tupleIJNS5_6detail15normal_iteratorINS5_10device_ptrIfEEEESF_NSC_INSD_IiEEEEEEEEEm13xyl_predicateNSA_IJffiEEEEEvbT_PT2_T0_SP_PSP_T1_SP_i,"aw",@nobits
	.sectionflags	@""
	.align	16
	.zero		1024


//--------------------- .nv.shared._ZN3cub18CUB_300001_SM_10006detail10merge_sort30DeviceMergeSortBlockSortKernelINS2_10policy_hubIN6thrust24THRUST_300001_SM_1000_NS12zip_iteratorIN4cuda3std3__45tupleIJNS6_6detail15normal_iteratorINS6_10device_ptrIfEEEESG_NSD_INSE_IiEEEEEEEEEE9Policy600ESK_PNS0_8NullTypeESK_SO_m13xyl_predicateNSB_IJffiEEESN_EEvbT0_T1_T2_T3_T4_PT6_PT7_T5_NS1_7vsmem_tE --------------------------
	.section	.nv.shared._ZN3cub18CUB_300001_SM_10006detail10merge_sort30DeviceMergeSortBlockSortKernelINS2_10policy_hubIN6thrust24THRUST_300001_SM_1000_NS12zip_iteratorIN4cuda3std3__45tupleIJNS6_6detail15normal_iteratorINS6_10device_ptrIfEEEESG_NSD_INSE_IiEEEEEEEEEE9Policy600ESK_PNS0_8NullTypeESK_SO_m13xyl_predicateNSB_IJffiEEESN_EEvbT0_T1_T2_T3_T4_PT6_PT7_T5_NS1_7vsmem_tE,"aw",@nobits
	.sectionflags	@""
	.align	16
.nv.shared._ZN3cub18CUB_300001_SM_10006detail10merge_sort30DeviceMergeSortBlockSortKernelINS2_10policy_hubIN6thrust24THRUST_300001_SM_1000_NS12zip_iteratorIN4cuda3std3__45tupleIJNS6_6detail15normal_iteratorINS6_10device_ptrIfEEEESG_NSD_INSE_IiEEEEEEEEEE9Policy600ESK_PNS0_8NullTypeESK_SO_m13xyl_predicateNSB_IJffiEEESN_EEvbT0_T1_T2_T3_T4_PT6_PT7_T5_NS1_7vsmem_tE:
	.zero		16400


//--------------------- .nv.shared._ZN3cub18CUB_300001_SM_10006detail10merge_sort26DeviceMergeSortMergeKernelINS2_10policy_hubIN6thrust24THRUST_300001_SM_1000_NS12zip_iteratorIN4cuda3std3__45tupleIJNS6_6detail15normal_iteratorINS6_10device_ptrIfEEEESG_NSD_INSE_IiEEEEEEEEEE9Policy600ESK_PNS0_8NullTypeESK_SO_j13xyl_predicateNSB_IJffiEEESN_EEvbT2_T3_T4_PT6_PT7_T5_PST_ST_NS1_7vsmem_tE --------------------------
	.section	.nv.shared._ZN3cub18CUB_300001_SM_10006detail10merge_sort26DeviceMergeSortMergeKernelINS2_10policy_hubIN6thrust24THRUST_300001_SM_1000_NS12zip_iteratorIN4cuda3std3__45tupleIJNS6_6detail15normal_iteratorINS6_10device_ptrIfEEEESG_NSD_INSE_IiEEEEEEEEEE9Policy600ESK_PNS0_8NullTypeESK_SO_j13xyl_predicateNSB_IJffiEEESN_EEvbT2_T3_T4_PT6_PT7_T5_PST_ST_NS1_7vsmem_tE,"aw",@nobits
	.sectionflags	@""
	.align	16
.nv.shared._ZN3cub18CUB_300001_SM_10006detail10merge_sort26DeviceMergeSortMergeKernelINS2_10policy_hubIN6thrust24THRUST_300001_SM_1000_NS12zip_iteratorIN4cuda3std3__45tupleIJNS6_6detail15normal_iteratorINS6_10device_ptrIfEEEESG_NSD_INSE_IiEEEEEEEEEE9Policy600ESK_PNS0_8NullTypeESK_SO_j13xyl_predicateNSB_IJffiEEESN_EEvbT2_T3_T4_PT6_PT7_T5_PST_ST_NS1_7vsmem_tE:
	.zero		16400


//--------------------- .nv.shared._ZN3cub18CUB_300001_SM_10006detail10merge_sort30DeviceMergeSortPartitionKernelIN6thrust24THRUST_300001_SM_1000_NS12zip_iteratorIN4cuda3std3__45tupleIJNS5_6detail15normal_iteratorINS5_10device_ptrIfEEEESF_NSC_INSD_IiEEEEEEEEEj13xyl_predicateNSA_IJffiEEEEEvbT_PT2_T0_SP_PSP_T1_SP_i --------------------------
	.section	.nv.shared._ZN3cub18CUB_300001_SM_10006detail10merge_sort30DeviceMergeSortPartitionKernelIN6thrust24THRUST_300001_SM_1000_NS12zip_iteratorIN4cuda3std3__45tupleIJNS5_6detail15normal_iteratorINS5_10device_ptrIfEEEESF_NSC_INSD_IiEEEEEEEEEj13xyl_predicateNSA_IJffiEEEEEvbT_PT2_T0_SP_PSP_T1_SP_i,"aw",@nobits
	.sectionflags	@""
	.align	16
	.zero		1024


//--------------------- .nv.shared._ZN3cub18CUB_300001_SM_10006detail10merge_sort30DeviceMergeSortBlockSortKernelINS2_10policy_hubIN6thrust24THRUST_300001_SM_1000_NS12zip_iteratorIN4cuda3std3__45tupleIJNS6_6detail15normal_iteratorINS6_10device_ptrIfEEEESG_NSD_INSE_IiEEEEEEEEEE9Policy600ESK_PNS0_8NullTypeESK_SO_j13xyl_predicateNSB_IJffiEEESN_EEvbT0_T1_T2_T3_T4_PT6_PT7_T5_NS1_7vsmem_tE --------------------------
	.section	.nv.shared._ZN3cub18CUB_300001_SM_10006detail10merge_sort30DeviceMergeSortBlockSortKernelINS2_10policy_hubIN6thrust24THRUST_300001_SM_1000_NS12zip_iteratorIN4cuda3std3__45tupleIJNS6_6detail15normal_iteratorINS6_10device_ptrIfEEEESG_NSD_INSE_IiEEEEEEEEEE9Policy600ESK_PNS0_8NullTypeESK_SO_j13xyl_predicateNSB_IJffiEEESN_EEvbT0_T1_T2_T3_T4_PT6_PT7_T5_NS1_7vsmem_tE,"aw",@nobits
	.sectionflags	@""
	.align	16
.nv.shared._ZN3cub18CUB_300001_SM_10006detail10merge_sort30DeviceMergeSortBlockSortKernelINS2_10policy_hubIN6thrust24THRUST_300001_SM_1000_NS12zip_iteratorIN4cuda3std3__45tupleIJNS6_6detail15normal_iteratorINS6_10device_ptrIfEEEESG_NSD_INSE_IiEEEEEEEEEE9Policy600ESK_PNS0_8NullTypeESK_SO_j13xyl_predicateNSB_IJffiEEESN_EEvbT0_T1_T2_T3_T4_PT6_PT7_T5_NS1_7vsmem_tE:
	.zero		16400


//--------------------- .nv.shared._ZN3cub18CUB_300001_SM_10006detail4scan16DeviceScanKernelINS2_10policy_hubIiiimN4cuda3std3__44plusIvEEE10Policy1000EN6thrust24THRUST_300001_SM_1000_NS6detail15normal_iteratorINSD_10device_ptrIiEEEESI_NS0_13ScanTileStateIiLb1EEES9_NS0_8NullTypeEmiLb0ESL_EEvT0_T1_T2_iT3_T4_T5_ --------------------------
	.section	.nv.shared._ZN3cub18CUB_300001_SM_10006detail4scan16DeviceScanKernelINS2_10policy_hubIiiimN4cuda3std3__44plusIvEEE10Policy1000EN6thrust24THRUST_300001_SM_1000_NS6detail15normal_iteratorINSD_10device_ptrIiEEEESI_NS0_13ScanTileStateIiLb1EEES9_NS0_8NullTypeEmiLb0ESL_EEvT0_T1_T2_iT3_T4_T5_,"aw",@nobits
	.sectionflags	@""
	.align	16
.nv.shared._ZN3cub18CUB_300001_SM_10006detail4scan16DeviceScanKernelINS2_10policy_hubIiiimN4cuda3std3__44plusIvEEE10Policy1000EN6thrust24THRUST_300001_SM_1000_NS6detail15normal_iteratorINSD_10device_ptrIiEEEESI_NS0_13ScanTileStateIiLb1EEES9_NS0_8NullTypeEmiLb0ESL_EEvT0_T1_T2_iT3_T4_T5_:
	.zero		32656


//--------------------- .nv.shared._ZN3cub18CUB_300001_SM_10006detail4scan16DeviceScanKernelINS2_10policy_hubIiiijN4cuda3std3__44plusIvEEE10Policy1000EN6thrust24THRUST_300001_SM_1000_NS6detail15normal_iteratorINSD_10device_ptrIiEEEESI_NS0_13ScanTileStateIiLb1EEES9_NS0_8NullTypeEjiLb0ESL_EEvT0_T1_T2_iT3_T4_T5_ --------------------------
	.section	.nv.shared._ZN3cub18CUB_300001_SM_10006detail4scan16DeviceScanKernelINS2_10policy_hubIiiijN4cuda3std3__44plusIvEEE10Policy1000EN6thrust24THRUST_300001_SM_1000_NS6detail15normal_iteratorINSD_10device_ptrIiEEEESI_NS0_13ScanTileStateIiLb1EEES9_NS0_8NullTypeEjiLb0ESL_EEvT0_T1_T2_iT3_T4_T5_,"aw",@nobits
	.sectionflags	@""
	.align	16
.nv.shared._ZN3cub18CUB_300001_SM_10006detail4scan16DeviceScanKernelINS2_10policy_hubIiiijN4cuda3std3__44plusIvEEE10Policy1000EN6thrust24THRUST_300001_SM_1000_NS6detail15normal_iteratorINSD_10device_ptrIiEEEESI_NS0_13ScanTileStateIiLb1EEES9_NS0_8NullTypeEjiLb0ESL_EEvT0_T1_T2_iT3_T4_T5_:
	.zero		34832


//--------------------- .nv.shared._ZN3cub18CUB_300001_SM_10006detail4scan20DeviceScanInitKernelINS0_13ScanTileStateIiLb1EEEEEvT_i --------------------------
	.section	.nv.shared._ZN3cub18CUB_300001_SM_10006detail4scan20DeviceScanInitKernelINS0_13ScanTileStateIiLb1EEEEEvT_i,"aw",@nobits
	.sectionflags	@""
	.align	16
	.zero		1024


//--------------------- .nv.shared._ZN3cub18CUB_300001_SM_10006detail8for_each13static_kernelINS2_12policy_hub_t12policy_500_tElN6thrust24THRUST_300001_SM_1000_NS8cuda_cub20__uninitialized_copy7functorINS7_6detail15normal_iteratorINS7_10device_ptrIKiEEEENS7_7pointerIiNS8_3tagENS7_11use_defaultESJ_EEEEEEvT0_T1_ --------------------------
	.section	.nv.shared._ZN3cub18CUB_300001_SM_10006detail8for_each13static_kernelINS2_12policy_hub_t12policy_500_tElN6thrust24THRUST_300001_SM_1000_NS8cuda_cub20__uninitialized_copy7functorINS7_6detail15normal_iteratorINS7_10device_ptrIKiEEEENS7_7pointerIiNS8_3tagENS7_11use_defaultESJ_EEEEEEvT0_T1_,"aw",@nobits
	.sectionflags	@""
	.align	16
	.zero		1024


//--------------------- .nv.shared._ZN3cub18CUB_300001_SM_10006detail8for_each13static_kernelINS2_12policy_hub_t12policy_500_tEmN6thrust24THRUST_300001_SM_1000_NS8cuda_cub20__uninitialized_fill7functorINS7_10device_ptrIiEEiEEEEvT0_T1_ --------------------------
	.section	.nv.shared._ZN3cub18CUB_300001_SM_10006detail8for_each13static_kernelINS2_12policy_hub_t12policy_500_tEmN6thrust24THRUST_300001_SM_1000_NS8cuda_cub20__uninitialized_fill7functorINS7_10device_ptrIiEEiEEEEvT0_T1_,"aw",@nobits
	.sectionflags	@""
	.align	16
	.zero		1024


//--------------------- .nv.shared._ZN3cub18CUB_300001_SM_10006detail8for_each13static_kernelINS2_12policy_hub_t12policy_500_tElN6thrust24THRUST_300001_SM_1000_NS8cuda_cub20__uninitialized_copy7functorINS7_6detail15normal_iteratorINS7_10device_ptrIKfEEEENS7_7pointerIfNS8_3tagENS7_11use_defaultESJ_EEEEEEvT0_T1_ --------------------------
	.section	.nv.shared._ZN3cub18CUB_300001_SM_10006detail8for_each13static_kernelINS2_12policy_hub_t12policy_500_tElN6thrust24THRUST_300001_SM_1000_NS8cuda_cub20__uninitialized_copy7functorINS7_6detail15normal_iteratorINS7_10device_ptrIKfEEEENS7_7pointerIfNS8_3tagENS7_11use_defaultESJ_EEEEEEvT0_T1_,"aw",@nobits
	.sectionflags	@""
	.align	16
	.zero		1024


//--------------------- .nv.shared._ZN3cub18CUB_300001_SM_10006detail8for_each13static_kernelINS2_12policy_hub_t12policy_500_tEmN6thrust24THRUST_300001_SM_1000_NS8cuda_cub20__uninitialized_fill7functorINS7_10device_ptrIfEEfEEEEvT0_T1_ --------------------------
	.section	.nv.shared._ZN3cub18CUB_300001_SM_10006detail8for_each13static_kernelINS2_12policy_hub_t12policy_500_tEmN6thrust24THRUST_300001_SM_1000_NS8cuda_cub20__uninitialized_fill7functorINS7_10device_ptrIfEEfEEEEvT0_T1_,"aw",@nobits
	.sectionflags	@""
	.align	16
	.zero		1024


//--------------------- .nv.shared._ZN3cub18CUB_300001_SM_10006detail11EmptyKernelIvEEvv --------------------------
	.section	.nv.shared._ZN3cub18CUB_300001_SM_10006detail11EmptyKernelIvEEvv,"aw",@nobits
	.sectionflags	@""
	.align	16
	.zero		1024


//--------------------- .nv.shared._ZN6thrust24THRUST_300001_SM_1000_NS8cuda_cub4core6detail13_kernel_agentINS1_8__unique11UniqueAgentINS0_12zip_iteratorIN4cuda3std3__45tupleIJNS0_6detail15normal_iteratorINS0_10device_ptrIfEEEESG_NSD_INSE_IiEEEEEEEEESK_6xyl_eqiPiEEJSK_SK_SL_SM_iN3cub18CUB_300001_SM_100013ScanTileStateIiLb1EEEmEEEvDpT0_ --------------------------
	.section	.nv.shared._ZN6thrust24THRUST_300001_SM_1000_NS8cuda_cub4core6detail13_kernel_agentINS1_8__unique11UniqueAgentINS0_12zip_iteratorIN4cuda3std3__45tupleIJNS0_6detail15normal_iteratorINS0_10device_ptrIfEEEESG_NSD_INSE_IiEEEEEEEEESK_6xyl_eqiPiEEJSK_SK_SL_SM_iN3cub18CUB_300001_SM_100013ScanTileStateIiLb1EEEmEEEvDpT0_,"aw",@nobits
	.sectionflags	@""
	.align	16
	.zero		1024


//--------------------- .nv.shared._ZN6thrust24THRUST_300001_SM_1000_NS8cuda_cub4core6detail13_kernel_agentINS1_8__unique9InitAgentIN3cub18CUB_300001_SM_100013ScanTileStateIiLb1EEEPiiEEJSA_mSB_EEEvDpT0_ --------------------------
	.section	.nv.shared._ZN6thrust24THRUST_300001_SM_1000_NS8cuda_cub4core6detail13_kernel_agentINS1_8__unique9InitAgentIN3cub18CUB_300001_SM_100013ScanTileStateIiLb1EEEPiiEEJSA_mSB_EEEvDpT0_,"aw",@nobits
	.sectionflags	@""
	.align	16
	.zero		1024


//--------------------- .nv.shared._Z26calculateScanIntersectionsPfS_PiS0_S_S_S0_S0_if --------------------------
	.section	.nv.shared._Z26calculateScanIntersectionsPfS_PiS0_S_S_S0_S0_if,"aw",@nobits
	.sectionflags	@""
	.align	16
	.zero		1024


//--------------------- .nv.shared._Z29calculateScanPointsPerSegmentPfPifi --------------------------
	.section	.nv.shared._Z29calculateScanPointsPerSegmentPfPifi,"aw",@nobits
	.sectionflags	@""
	.align	16
	.zero		1024


//--------------------- .nv.shared._Z34findContourSegmentsForEachTrianglePfS_S_PiS0_S_S_S0_fi --------------------------
	.section	.nv.shared._Z34findContourSegmentsForEachTrianglePfS_S_PiS0_S_S_S0_fi,"aw",@nobits
	.sectionflags	@""
	.align	16
	.zero		1024


//--------------------- .nv.shared._Z20layersInEachTrianglePfPiif --------------------------
	.section	.nv.shared._Z20layersInEachTrianglePfPiif,"aw",@nobits
	.sectionflags	@""
	.align	16
	.zero		1024


//--------------------- .nv.constant0._ZN3cub18CUB_300001_SM_10006detail10radix_sort29DeviceRadixSortOnesweepKernelINS1_5radix10policy_hubIiiyE10Policy1000ELNS0_9SortOrderE0EiiyiiNS1_21identity_decomposer_tEEEvPT5_SB_PT3_PKSC_PT1_PKSG_PT2_PKSK_T4_iiT6_ --------------------------
	.section	.nv.constant0._ZN3cub18CUB_300001_SM_10006detail10radix_sort29DeviceRadixSortOnesweepKernelINS1_5radix10policy_hubIiiyE10Policy1000ELNS0_9SortOrderE0EiiyiiNS1_21identity_decomposer_tEEEvPT5_SB_PT3_PKSC_PT1_PKSG_PT2_PKSK_T4_iiT6_,"a",@progbits
	.sectionflags	@""
	.align	4
.nv.constant0._ZN3cub18CUB_300001_SM_10006detail10radix_sort29DeviceRadixSortOnesweepKernelINS1_5radix10policy_hubIiiyE10Policy1000ELNS0_9SortOrderE0EiiyiiNS1_21identity_decomposer_tEEEvPT5_SB_PT3_PKSC_PT1_PKSG_PT2_PKSK_T4_iiT6_:
	.zero		973


//--------------------- .nv.constant0._ZN3cub18CUB_300001_SM_10006detail10radix_sort33DeviceRadixSortExclusiveSumKernelINS1_5radix10policy_hubIiiyE10Policy1000EyEEvPT0_ --------------------------
	.section	.nv.constant0._ZN3cub18CUB_300001_SM_10006detail10radix_sort33DeviceRadixSortExclusiveSumKernelINS1_5radix10policy_hubIiiyE10Policy1000EyEEvPT0_,"a",@progbits
	.sectionflags	@""
	.align	4
.nv.constant0._ZN3cub18CUB_300001_SM_10006detail10radix_sort33DeviceRadixSortExclusiveSumKernelINS1_5radix10policy_hubIiiyE10Policy1000EyEEvPT0_:
	.zero		904


//--------------------- .nv.constant0._ZN3cub18CUB_300001_SM_10006detail10radix_sort30DeviceRadixSortHistogramKernelINS1_5radix10policy_hubIiiyE10Policy1000ELNS0_9SortOrderE0EiyNS1_21identity_decomposer_tEEEvPT2_PKT1_SA_iiT3_ --------------------------
	.section	.nv.constant0._ZN3cub18CUB_300001_SM_10006detail10radix_sort30DeviceRadixSortHistogramKernelINS1_5radix10policy_hubIiiyE10Policy1000ELNS0_9SortOrderE0EiyNS1_21identity_decomposer_tEEEvPT2_PKT1_SA_iiT3_,"a",@progbits
	.sectionflags	@""
	.align	4
.nv.constant0._ZN3cub18CUB_300001_SM_10006detail10radix_sort30DeviceRadixSortHistogramKernelINS1_5radix10policy_hubIiiyE10Policy1000ELNS0_9SortOrderE0EiyNS1_21identity_decomposer_tEEEvPT2_PKT1_SA_iiT3_:
	.zero		929


//--------------------- .nv.constant0._ZN3cub18CUB_300001_SM_10006detail10radix_sort31DeviceRadixSortSingleTileKernelINS1_5radix10policy_hubIiiyE10Policy1000ELNS0_9SortOrderE0EiiyNS1_21identity_decomposer_tEEEvPKT1_PSA_PKT2_PSE_T3_iiT4_ --------------------------
	.section	.nv.constant0._ZN3cub18CUB_300001_SM_10006detail10radix_sort31DeviceRadixSortSingleTileKernelINS1_5radix10policy_hubIiiyE10Policy1000ELNS0_9SortOrderE0EiiyNS1_21identity_decomposer_tEEEvPKT1_PSA_PKT2_PSE_T3_iiT4_,"a",@progbits
	.sectionflags	@""
	.align	4
.nv.constant0._ZN3cub18CUB_300001_SM_10006detail10radix_sort31DeviceRadixSortSingleTileKernelINS1_5radix10policy_hubIiiyE10Policy1000ELNS0_9SortOrderE0EiiyNS1_21identity_decomposer_tEEEvPKT1_PSA_PKT2_PSE_T3_iiT4_:
	.zero		945


//--------------------- .nv.constant0._ZN3cub18CUB_300001_SM_10006detail10radix_sort29DeviceRadixSortOnesweepKernelINS1_5radix10policy_hubIifyE10Policy1000ELNS0_9SortOrderE0EifyiiNS1_21identity_decomposer_tEEEvPT5_SB_PT3_PKSC_PT1_PKSG_PT2_PKSK_T4_iiT6_ --------------------------
	.section	.nv.constant0._ZN3cub18CUB_300001_SM_10006detail10radix_sort29DeviceRadixSortOnesweepKernelINS1_5radix10policy_hubIifyE10Policy1000ELNS0_9SortOrderE0EifyiiNS1_21identity_decomposer_tEEEvPT5_SB_PT3_PKSC_PT1_PKSG_PT2_PKSK_T4_iiT6_,"a",@progbits
	.sectionflags	@""
	.align	4
.nv.constant0._ZN3cub18CUB_300001_SM_10006detail10radix_sort29DeviceRadixSortOnesweepKernelINS1_5radix10policy_hubIifyE10Policy1000ELNS0_9SortOrderE0EifyiiNS1_21identity_decomposer_tEEEvPT5_SB_PT3_PKSC_PT1_PKSG_PT2_PKSK_T4_iiT6_:
	.zero		973


//--------------------- .nv.constant0._ZN3cub18CUB_300001_SM_10006detail10radix_sort33DeviceRadixSortExclusiveSumKernelINS1_5radix10policy_hubIifyE10Policy1000EyEEvPT0_ --------------------------
	.section	.nv.constant0._ZN3cub18CUB_300001_SM_10006detail10radix_sort33DeviceRadixSortExclusiveSumKernelINS1_5radix10policy_hubIifyE10Policy1000EyEEvPT0_,"a",@progbits
	.sectionflags	@""
	.align	4
.nv.constant0._ZN3cub18CUB_300001_SM_10006detail10radix_sort33DeviceRadixSortExclusiveSumKernelINS1_5radix10policy_hubIifyE10Policy1000EyEEvPT0_:
	.zero		904


//--------------------- .nv.constant0._ZN3cub18CUB_300001_SM_10006detail10radix_sort30DeviceRadixSortHistogramKernelINS1_5radix10policy_hubIifyE10Policy1000ELNS0_9SortOrderE0EiyNS1_21identity_decomposer_tEEEvPT2_PKT1_SA_iiT3_ --------------------------
	.section	.nv.constant0._ZN3cub18CUB_300001_SM_10006detail10radix_sort30DeviceRadixSortHistogramKernelINS1_5radix10policy_hubIifyE10Policy1000ELNS0_9SortOrderE0EiyNS1_21identity_decomposer_tEEEvPT2_PKT1_SA_iiT3_,"a",@progbits
	.sectionflags	@""
	.align	4
.nv.constant0._ZN3cub18CUB_300001_SM_10006detail10radix_sort30DeviceRadixSortHistogramKernelINS1_5radix10policy_hubIifyE10Policy1000ELNS0_9SortOrderE0EiyNS1_21identity_decomposer_tEEEvPT2_PKT1_SA_iiT3_:
	.zero		929


//--------------------- .nv.constant0._ZN3cub18CUB_300001_SM_10006detail10radix_sort31DeviceRadixSortSingleTileKernelINS1_5radix10policy_hubIifyE10Policy1000ELNS0_9SortOrderE0EifyNS1_21identity_decomposer_tEEEvPKT1_PSA_PKT2_PSE_T3_iiT4_ --------------------------
	.section	.nv.constant0._ZN3cub18CUB_300001_SM_10006detail10radix_sort31DeviceRadixSortSingleTileKernelINS1_5radix10policy_hubIifyE10Policy1000ELNS0_9SortOrderE0EifyNS1_21identity_decomposer_tEEEvPKT1_PSA_PKT2_PSE_T3_iiT4_,"a",@progbits
	.sectionflags	@""
	.align	4
.nv.constant0._ZN3cub18CUB_300001_SM_10006detail10radix_sort31DeviceRadixSortSingleTileKernelINS1_5radix10policy_hubIifyE10Policy1000ELNS0_9SortOrderE0EifyNS1_21identity_decomposer_tEEEvPKT1_PSA_PKT2_PSE_T3_iiT4_:
	.zero		945


//--------------------- .nv.constant0._ZN3cub18CUB_300001_SM_10006detail10merge_sort26DeviceMergeSortMergeKernelINS2_10policy_hubIN6thrust24THRUST_300001_SM_1000_NS12zip_iteratorIN4cuda3std3__45tupleIJNS6_6detail15normal_iteratorINS6_10device_ptrIfEEEESG_NSD_INSE_IiEEEEEEEEEE9Policy600ESK_PNS0_8NullTypeESK_SO_m13xyl_predicateNSB_IJffiEEESN_EEvbT2_T3_T4_PT6_PT7_T5_PST_ST_NS1_7vsmem_tE --------------------------
	.section	.nv.constant0._ZN3cub18CUB_300001_SM_10006detail10merge_sort26DeviceMergeSortMergeKernelINS2_10policy_hubIN6thrust24THRUST_300001_SM_1000_NS12zip_iteratorIN4cuda3std3__45tupleIJNS6_6detail15normal_iteratorINS6_10device_ptrIfEEEESG_NSD_INSE_IiEEEEEEEEEE9Policy600ESK_PNS0_8NullTypeESK_SO_m13xyl_predicateNSB_IJffiEEESN_EEvbT2_T3_T4_PT6_PT7_T5_PST_ST_NS1_7vsmem_tE,"a",@progbits
	.sectionflags	@""
	.align	4
.nv.constant0._ZN3cub18CUB_300001_SM_10006detail10merge_sort26DeviceMergeSortMergeKernelINS2_10policy_hubIN6thrust24THRUST_300001_SM_1000_NS12zip_iteratorIN4cuda3std3__45tupleIJNS6_6detail15normal_iteratorINS6_10device_ptrIfEEEESG_NSD_INSE_IiEEEEEEEEEE9Policy600ESK_PNS0_8NullTypeESK_SO_m13xyl_predicateNSB_IJffiEEESN_EEvbT2_T3_T4_PT6_PT7_T5_PST_ST_NS1_7vsmem_tE:
	.zero		992


//--------------------- .nv.constant0._ZN3cub18CUB_300001_SM_10006detail10merge_sort30DeviceMergeSortPartitionKernelIN6thrust24THRUST_300001_SM_1000_NS12zip_iteratorIN4cuda3std3__45tupleIJNS5_6detail15normal_iteratorINS5_10device_ptrIfEEEESF_NSC_INSD_IiEEEEEEEEEm13xyl_predicateNSA_IJffiEEEEEvbT_PT2_T0_SP_PSP_T1_SP_i --------------------------
	.section	.nv.constant0._ZN3cub18CUB_300001_SM_10006detail10merge_sort30DeviceMergeSortPartitionKernelIN6thrust24THRUST_300001_SM_1000_NS12zip_iteratorIN4cuda3std3__45tupleIJNS5_6detail15normal_iteratorINS5_10device_ptrIfEEEESF_NSC_INSD_IiEEEEEEEEEm13xyl_predicateNSA_IJffiEEEEEvbT_PT2_T0_SP_PSP_T1_SP_i,"a",@progbits
	.sectionflags	@""
	.align	4
.nv.constant0._ZN3cub18CUB_300001_SM_10006detail10merge_sort30DeviceMergeSortPartitionKernelIN6thrust24THRUST_300001_SM_1000_NS12zip_iteratorIN4cuda3std3__45tupleIJNS5_6detail15normal_iteratorINS5_10device_ptrIfEEEESF_NSC_INSD_IiEEEEEEEEEm13xyl_predicateNSA_IJffiEEEEEvbT_PT2_T0_SP_PSP_T1_SP_i:
	.zero		980


//--------------------- .nv.constant0._ZN3cub18CUB_300001_SM_10006detail10merge_sort30DeviceMergeSortBlockSortKernelINS2_10policy_hubIN6thrust24THRUST_300001_SM_1000_NS12zip_iteratorIN4cuda3std3__45tupleIJNS6_6detail15normal_iteratorINS6_10device_ptrIfEEEESG_NSD_INSE_IiEEEEEEEEEE9Policy600ESK_PNS0_8NullTypeESK_SO_m13xyl_predicateNSB_IJffiEEESN_EEvbT0_T1_T2_T3_T4_PT6_PT7_T5_NS1_7vsmem_tE --------------------------
	.section	.nv.constant0._ZN3cub18CUB_300001_SM_10006detail10merge_sort30DeviceMergeSortBlockSortKernelINS2_10policy_hubIN6thrust24THRUST_300001_SM_1000_NS12zip_iteratorIN4cuda3std3__45tupleIJNS6_6detail15normal_iteratorINS6_10device_ptrIfEEEESG_NSD_INSE_IiEEEEEEEEEE9Policy600ESK_PNS0_8NullTypeESK_SO_m13xyl_predicateNSB_IJffiEEESN_EEvbT0_T1_T2_T3_T4_PT6_PT7_T5_NS1_7vsmem_tE,"a",@progbits
	.sectionflags	@""
	.align	4
.nv.constant0._ZN3cub18CUB_300001_SM_10006detail10merge_sort30DeviceMergeSortBlockSortKernelINS2_10policy_hubIN6thrust24THRUST_300001_SM_1000_NS12zip_iteratorIN4cuda3std3__45tupleIJNS6_6detail15normal_iteratorINS6_10device_ptrIfEEEESG_NSD_INSE_IiEEEEEEEEEE9Policy600ESK_PNS0_8NullTypeESK_SO_m13xyl_predicateNSB_IJffiEEESN_EEvbT0_T1_T2_T3_T4_PT6_PT7_T5_NS1_7vsmem_tE:
	.zero		1008


//--------------------- .nv.constant0._ZN3cub18CUB_300001_SM_10006detail10merge_sort26DeviceMergeSortMergeKernelINS2_10policy_hubIN6thrust24THRUST_300001_SM_1000_NS12zip_iteratorIN4cuda3std3__45tupleIJNS6_6detail15normal_iteratorINS6_10device_ptrIfEEEESG_NSD_INSE_IiEEEEEEEEEE9Policy600ESK_PNS0_8NullTypeESK_SO_j13xyl_predicateNSB_IJffiEEESN_EEvbT2_T3_T4_PT6_PT7_T5_PST_ST_NS1_7vsmem_tE --------------------------
	.section	.nv.constant0._ZN3cub18CUB_300001_SM_10006detail10merge_sort26DeviceMergeSortMergeKernelINS2_10policy_hubIN6thrust24THRUST_300001_SM_1000_NS12zip_iteratorIN4cuda3std3__45tupleIJNS6_6detail15normal_iteratorINS6_10device_ptrIfEEEESG_NSD_INSE_IiEEEEEEEEEE9Policy600ESK_PNS0_8NullTypeESK_SO_j13xyl_predicateNSB_IJffiEEESN_EEvbT2_T3_T4_PT6_PT7_T5_PST_ST_NS1_7vsmem_tE,"a",@progbits
	.sectionflags	@""
	.align	4
.nv.constant0._ZN3cub18CUB_300001_SM_10006detail10merge_sort26DeviceMergeSortMergeKernelINS2_10policy_hubIN6thrust24THRUST_300001_SM_1000_NS12zip_iteratorIN4cuda3std3__45tupleIJNS6_6detail15normal_iteratorINS6_10device_ptrIfEEEESG_NSD_INSE_IiEEEEEEEEEE9Policy600ESK_PNS0_8NullTypeESK_SO_j13xyl_predicateNSB_IJffiEEESN_EEvbT2_T3_T4_PT6_PT7_T5_PST_ST_NS1_7vsmem_tE:
	.zero		992


//--------------------- .nv.constant0._ZN3cub18CUB_300001_SM_10006detail10merge_sort30DeviceMergeSortPartitionKernelIN6thrust24THRUST_300001_SM_1000_NS12zip_iteratorIN4cuda3std3__45tupleIJNS5_6detail15normal_iteratorINS5_10device_ptrIfEEEESF_NSC_INSD_IiEEEEEEEEEj13xyl_predicateNSA_IJffiEEEEEvbT_PT2_T0_SP_PSP_T1_SP_i --------------------------
	.section	.nv.constant0._ZN3cub18CUB_300001_SM_10006detail10merge_sort30DeviceMergeSortPartitionKernelIN6thrust24THRUST_300001_SM_1000_NS12zip_iteratorIN4cuda3std3__45tupleIJNS5_6detail15normal_iteratorINS5_10device_ptrIfEEEESF_NSC_INSD_IiEEEEEEEEEj13xyl_predicateNSA_IJffiEEEEEvbT_PT2_T0_SP_PSP_T1_SP_i,"a",@progbits
	.sectionflags	@""
	.align	4
.nv.constant0._ZN3cub18CUB_300001_SM_10006detail10merge_sort30DeviceMergeSortPartitionKernelIN6thrust24THRUST_300001_SM_1000_NS12zip_iteratorIN4cuda3std3__45tupleIJNS5_6detail15normal_iteratorINS5_10device_ptrIfEEEESF_NSC_INSD_IiEEEEEEEEEj13xyl_predicateNSA_IJffiEEEEEvbT_PT2_T0_SP_PSP_T1_SP_i:
	.zero		964


//--------------------- .nv.constant0._ZN3cub18CUB_300001_SM_10006detail10merge_sort30DeviceMergeSortBlockSortKernelINS2_10policy_hubIN6thrust24THRUST_300001_SM_1000_NS12zip_iteratorIN4cuda3std3__45tupleIJNS6_6detail15normal_iteratorINS6_10device_ptrIfEEEESG_NSD_INSE_IiEEEEEEEEEE9Policy600ESK_PNS0_8NullTypeESK_SO_j13xyl_predicateNSB_IJffiEEESN_EEvbT0_T1_T2_T3_T4_PT6_PT7_T5_NS1_7vsmem_tE --------------------------
	.section	.nv.constant0._ZN3cub18CUB_300001_SM_10006detail10merge_sort30DeviceMergeSortBlockSortKernelINS2_10policy_hubIN6thrust24THRUST_300001_SM_1000_NS12zip_iteratorIN4cuda3std3__45tupleIJNS6_6detail15normal_iteratorINS6_10device_ptrIfEEEESG_NSD_INSE_IiEEEEEEEEEE9Policy600ESK_PNS0_8NullTypeESK_SO_j13xyl_predicateNSB_IJffiEEESN_EEvbT0_T1_T2_T3_T4_PT6_PT7_T5_NS1_7vsmem_tE,"a",@progbits
	.sectionflags	@""
	.align	4
.nv.constant0._ZN3cub18CUB_300001_SM_10006detail10merge_sort30DeviceMergeSortBlockSortKernelINS2_10policy_hubIN6thrust24THRUST_300001_SM_1000_NS12zip_iteratorIN4cuda3std3__45tupleIJNS6_6detail15normal_iteratorINS6_10device_ptrIfEEEESG_NSD_INSE_IiEEEEEEEEEE9Policy600ESK_PNS0_8NullTypeESK_SO_j13xyl_predicateNSB_IJffiEEESN_EEvbT0_T1_T2_T3_T4_PT6_PT7_T5_NS1_7vsmem_tE:
	.zero		1008


//--------------------- .nv.constant0._ZN3cub18CUB_300001_SM_10006detail4scan16DeviceScanKernelINS2_10policy_hubIiiimN4cuda3std3__44plusIvEEE10Policy1000EN6thrust24THRUST_300001_SM_1000_NS6detail15normal_iteratorINSD_10device_ptrIiEEEESI_NS0_13ScanTileStateIiLb1EEES9_NS0_8NullTypeEmiLb0ESL_EEvT0_T1_T2_iT3_T4_T5_ --------------------------
	.section	.nv.constant0._ZN3cub18CUB_300001_SM_10006detail4scan16DeviceScanKernelINS2_10policy_hubIiiimN4cuda3std3__44plusIvEEE10Policy1000EN6thrust24THRUST_300001_SM_1000_NS6detail15normal_iteratorINSD_10device_ptrIiEEEESI_NS0_13ScanTileStateIiLb1EEES9_NS0_8NullTypeEmiLb0ESL_EEvT0_T1_T2_iT3_T4_T5_,"a",@progbits
	.sectionflags	@""
	.align	4
.nv.constant0._ZN3cub18CUB_300001_SM_10006detail4scan16DeviceScanKernelINS2_10policy_hubIiiimN4cuda3std3__44plusIvEEE10Policy1000EN6thrust24THRUST_300001_SM_1000_NS6detail15normal_iteratorINSD_10device_ptrIiEEEESI_NS0_13ScanTileStateIiLb1EEES9_NS0_8NullTypeEmiLb0ESL_EEvT0_T1_T2_iT3_T4_T5_:
	.zero		936


//--------------------- .nv.constant0._ZN3cub18CUB_300001_SM_10006detail4scan16DeviceScanKernelINS2_10policy_hubIiiijN4cuda3std3__44plusIvEEE10Policy1000EN6thrust24THRUST_300001_SM_1000_NS6detail15normal_iteratorINSD_10device_ptrIiEEEESI_NS0_13ScanTileStateIiLb1EEES9_NS0_8NullTypeEjiLb0ESL_EEvT0_T1_T2_iT3_T4_T5_ --------------------------
	.section	.nv.constant0._ZN3cub18CUB_300001_SM_10006detail4scan16DeviceScanKernelINS2_10policy_hubIiiijN4cuda3std3__44plusIvEEE10Policy1000EN6thrust24THRUST_300001_SM_1000_NS6detail15normal_iteratorINSD_10device_ptrIiEEEESI_NS0_13ScanTileStateIiLb1EEES9_NS0_8NullTypeEjiLb0ESL_EEvT0_T1_T2_iT3_T4_T5_,"a",@progbits
	.sectionflags	@""
	.align	4
.nv.constant0._ZN3cub18CUB_300001_SM_10006detail4scan16DeviceScanKernelINS2_10policy_hubIiiijN4cuda3std3__44plusIvEEE10Policy1000EN6thrust24THRUST_300001_SM_1000_NS6detail15normal_iteratorINSD_10device_ptrIiEEEESI_NS0_13ScanTileStateIiLb1EEES9_NS0_8NullTypeEjiLb0ESL_EEvT0_T1_T2_iT3_T4_T5_:
	.zero		932


//--------------------- .nv.constant0._ZN3cub18CUB_300001_SM_10006detail4scan20DeviceScanInitKernelINS0_13ScanTileStateIiLb1EEEEEvT_i --------------------------
	.section	.nv.constant0._ZN3cub18CUB_300001_SM_10006detail4scan20DeviceScanInitKernelINS0_13ScanTileStateIiLb1EEEEEvT_i,"a",@progbits
	.sectionflags	@""
	.align	4
.nv.constant0._ZN3cub18CUB_300001_SM_10006detail4scan20DeviceScanInitKernelINS0_13ScanTileStateIiLb1EEEEEvT_i:
	.zero		908


//--------------------- .nv.constant0._ZN3cub18CUB_300001_SM_10006detail8for_each13static_kernelINS2_12policy_hub_t12policy_500_tElN6thrust24THRUST_300001_SM_1000_NS8cuda_cub20__uninitialized_copy7functorINS7_6detail15normal_iteratorINS7_10device_ptrIKiEEEENS7_7pointerIiNS8_3tagENS7_11use_defaultESJ_EEEEEEvT0_T1_ --------------------------
	.section	.nv.constant0._ZN3cub18CUB_300001_SM_10006detail8for_each13static_kernelINS2_12policy_hub_t12policy_500_tElN6thrust24THRUST_300001_SM_1000_NS8cuda_cub20__uninitialized_copy7functorINS7_6detail15normal_iteratorINS7_10device_ptrIKiEEEENS7_7pointerIiNS8_3tagENS7_11use_defaultESJ_EEEEEEvT0_T1_,"a",@progbits
	.sectionflags	@""
	.align	4
.nv.constant0._ZN3cub18CUB_300001_SM_10006detail8for_each13static_kernelINS2_12policy_hub_t12policy_500_tElN6thrust24THRUST_300001_SM_1000_NS8cuda_cub20__uninitialized_copy7functorINS7_6detail15normal_iteratorINS7_10device_ptrIKiEEEENS7_7pointerIiNS8_3tagENS7_11use_defaultESJ_EEEEEEvT0_T1_:
	.zero		920


//--------------------- .nv.constant0._ZN3cub18CUB_300001_SM_10006detail8for_each13static_kernelINS2_12policy_hub_t12policy_500_tEmN6thrust24THRUST_300001_SM_1000_NS8cuda_cub20__uninitialized_fill7functorINS7_10device_ptrIiEEiEEEEvT0_T1_ --------------------------
	.section	.nv.constant0._ZN3cub18CUB_300001_SM_10006detail8for_each13static_kernelINS2_12policy_hub_t12policy_500_tEmN6thrust24THRUST_300001_SM_1000_NS8cuda_cub20__uninitialized_fill7functorINS7_10device_ptrIiEEiEEEEvT0_T1_,"a",@progbits
	.sectionflags	@""
	.align	4
.nv.constant0._ZN3cub18CUB_300001_SM_10006detail8for_each13static_kernelINS2_12policy_hub_t12policy_500_tEmN6thrust24THRUST_300001_SM_1000_NS8cuda_cub20__uninitialized_fill7functorINS7_10device_ptrIiEEiEEEEvT0_T1_:
	.zero		920


//--------------------- .nv.constant0._ZN3cub18CUB_300001_SM_10006detail8for_each13static_kernelINS2_12policy_hub_t12policy_500_tElN6thrust24THRUST_300001_SM_1000_NS8cuda_cub20__uninitialized_copy7functorINS7_6detail15normal_iteratorINS7_10device_ptrIKfEEEENS7_7pointerIfNS8_3tagENS7_11use_defaultESJ_EEEEEEvT0_T1_ --------------------------
	.section	.nv.constant0._ZN3cub18CUB_300001_SM_10006detail8for_each13static_kernelINS2_12policy_hub_t12policy_500_tElN6thrust24THRUST_300001_SM_1000_NS8cuda_cub20__uninitialized_copy7functorINS7_6detail15normal_iteratorINS7_10device_ptrIKfEEEENS7_7pointerIfNS8_3tagENS7_11use_defaultESJ_EEEEEEvT0_T1_,"a",@progbits
	.sectionflags	@""
	.align	4
.nv.constant0._ZN3cub18CUB_300001_SM_10006detail8for_each13static_kernelINS2_12policy_hub_t12policy_500_tElN6thrust24THRUST_300001_SM_1000_NS8cuda_cub20__uninitialized_copy7functorINS7_6detail15normal_iteratorINS7_10device_ptrIKfEEEENS7_7pointerIfNS8_3tagENS7_11use_defaultESJ_EEEEEEvT0_T1_:
	.zero		920


//--------------------- .nv.constant0._ZN3cub18CUB_300001_SM_10006detail8for_each13static_kernelINS2_12policy_hub_t12policy_500_tEmN6thrust24THRUST_300001_SM_1000_NS8cuda_cub20__uninitialized_fill7functorINS7_10device_ptrIfEEfEEEEvT0_T1_ --------------------------
	.section	.nv.constant0._ZN3cub18CUB_300001_SM_10006detail8for_each13static_kernelINS2_12policy_hub_t12policy_500_tEmN6thrust24THRUST_300001_SM_1000_NS8cuda_cub20__uninitialized_fill7functorINS7_10device_ptrIfEEfEEEEvT0_T1_,"a",@progbits
	.sectionflags	@""
	.align	4
.nv.constant0._ZN3cub18CUB_300001_SM_10006detail8for_each13static_kernelINS2_12policy_hub_t12policy_500_tEmN6thrust24THRUST_300001_SM_1000_NS8cuda_cub20__uninitialized_fill7functorINS7_10device_ptrIfEEfEEEEvT0_T1_:
	.zero		920


//--------------------- .nv.constant0._ZN3cub18CUB_300001_SM_10006detail11EmptyKernelIvEEvv --------------------------
	.section	.nv.constant0._ZN3cub18CUB_300001_SM_10006detail11EmptyKernelIvEEvv,"a",@progbits
	.sectionflags	@""
	.align	4
.nv.constant0._ZN3cub18CUB_300001_SM_10006detail11EmptyKernelIvEEvv:
	.zero		896


//--------------------- .nv.constant0._ZN6thrust24THRUST_300001_SM_1000_NS8cuda_cub4core6detail13_kernel_agentINS1_8__unique11UniqueAgentINS0_12zip_iteratorIN4cuda3std3__45tupleIJNS0_6detail15normal_iteratorINS0_10device_ptrIfEEEESG_NSD_INSE_IiEEEEEEEEESK_6xyl_eqiPiEEJSK_SK_SL_SM_iN3cub18CUB_300001_SM_100013ScanTileStateIiLb1EEEmEEEvDpT0_ --------------------------
	.section	.nv.constant0._ZN6thrust24THRUST_300001_SM_1000_NS8cuda_cub4core6detail13_kernel_agentINS1_8__unique11UniqueAgentINS0_12zip_iteratorIN4cuda3std3__45tupleIJNS0_6detail15normal_iteratorINS0_10device_ptrIfEEEESG_NSD_INSE_IiEEEEEEEEESK_6xyl_eqiPiEEJSK_SK_SL_SM_iN3cub18CUB_300001_SM_100013ScanTileStateIiLb1EEEmEEEvDpT0_,"a",@progbits
	.sectionflags	@""
	.align	4
.nv.constant0._ZN6thrust24THRUST_300001_SM_1000_NS8cuda_cub4core6detail13_kernel_agentINS1_8__unique11UniqueAgentINS0_12zip_iteratorIN4cuda3std3__45tupleIJNS0_6detail15normal_iteratorINS0_10device_ptrIfEEEESG_NSD_INSE_IiEEEEEEEEESK_6xyl_eqiPiEEJSK_SK_SL_SM_iN3cub18CUB_300001_SM_100013ScanTileStateIiLb1EEEmEEEvDpT0_:
	.zero		984


//--------------------- .nv.constant0._ZN6thrust24THRUST_300001_SM_1000_NS8cuda_cub4core6detail13_kernel_agentINS1_8__unique9InitAgentIN3cub18CUB_300001_SM_100013ScanTileStateIiLb1EEEPiiEEJSA_mSB_EEEvDpT0_ --------------------------
	.section	.nv.constant0._ZN6thrust24THRUST_300001_SM_1000_NS8cuda_cub4core6detail13_kernel_agentINS1_8__unique9InitAgentIN3cub18CUB_300001_SM_100013ScanTileStateIiLb1EEEPiiEEJSA_mSB_EEEvDpT0_,"a",@progbits
	.sectionflags	@""
	.align	4
.nv.constant0._ZN6thrust24THRUST_300001_SM_1000_NS8cuda_cub4core6detail13_kernel_agentINS1_8__unique9InitAgentIN3cub18CUB_300001_SM_100013ScanTileStateIiLb1EEEPiiEEJSA_mSB_EEEvDpT0_:
	.zero		920


//--------------------- .nv.constant0._Z26calculateScanIntersectionsPfS_PiS0_S_S_S0_S0_if --------------------------
	.section	.nv.constant0._Z26calculateScanIntersectionsPfS_PiS0_S_S_S0_S0_if,"a",@progbits
	.sectionflags	@""
	.align	4
.nv.constant0._Z26calculateScanIntersectionsPfS_PiS0_S_S_S0_S0_if:
	.zero		968


//--------------------- .nv.constant0._Z29calculateScanPointsPerSegmentPfPifi --------------------------
	.section	.nv.constant0._Z29calculateScanPointsPerSegmentPfPifi,"a",@progbits
	.sectionflags	@""
	.align	4
.nv.constant0._Z29calculateScanPointsPerSegmentPfPifi:
	.zero		920


//--------------------- .nv.constant0._Z34findContourSegmentsForEachTrianglePfS_S_PiS0_S_S_S0_fi --------------------------
	.section	.nv.constant0._Z34findContourSegmentsForEachTrianglePfS_S_PiS0_S_S_S0_fi,"a",@progbits
	.sectionflags	@""
	.align	4
.nv.constant0._Z34findContourSegmentsForEachTrianglePfS_S_PiS0_S_S_S0_fi:
	.zero		968


//--------------------- .nv.constant0._Z20layersInEachTrianglePfPiif --------------------------
	.section	.nv.constant0._Z20layersInEachTrianglePfPiif,"a",@progbits
	.sectionflags	@""
	.align	4
.nv.constant0._Z20layersInEachTrianglePfPiif:
	.zero		920


//--------------------- SYMBOLS --------------------------

	.type		.nv.reservedSmem.offset0,@object
	.size		.nv.reservedSmem.offset0,0x4
	.type		.nv.reservedSmem.cap,@object
	.size		.nv.reservedSmem.cap,0x4
